	.target	sm_100a

	.elftype	@"ET_EXEC"


//--------------------- .note.nv.tkinfo           --------------------------
	.section	.note.nv.tkinfo,"",@"SHT_NOTE"
	.sectionflags	@"SHF_NOTE_NV_TKINFO"
	.tkinfo
        /*0018*/ 	.word	0x00000002
        /*0030*/ 	.string	""
        /*0030*/ 	.string	"ptxas"
        /*0030*/ 	.string	"Cuda compilation tools, release 13.0, V13.0.88"
        /*0030*/ 	.string	"Build cuda_13.0.r13.0/compiler.36424714_0"
        /*0030*/ 	.string	"-arch sm_100a -m 64 "



//--------------------- .note.nv.cuinfo           --------------------------
	.section	.note.nv.cuinfo,"",@"SHT_NOTE"
	.sectionflags	@"SHF_NOTE_NV_CUINFO"
        /*0018*/ 	.short	0x0002
        /*001a*/ 	.short	0x0064
        /*001c*/ 	.short	0x0082
	.zero		2


//--------------------- .nv.info                  --------------------------
	.section	.nv.info,"",@"SHT_CUDA_INFO"
	.align	4


	//----- nvinfo : EIATTR_REGCOUNT
	.align		4
        /*0000*/ 	.byte	0x04, 0x2f
        /*0002*/ 	.short	(.L_12 - .L_11)
	.align		4
.L_11:
        /*0004*/ 	.word	index@(_ZN7cutlass13device_kernelIN5flash11enable_sm90INS1_16FlashAttnFwdSm90INS1_25CollectiveMainloopFwdSm90ILi2EN4cute5tupleIJNS5_1CILi1EEES8_S8_EEENS6_IJNS7_ILi128EEENS7_ILi96EEENS7_ILi64EEEEEELi256ENS_6half_tEfNS_4arch4Sm90ELb1ELb0ELb0ELb1ELb1ELb1ELb1ELb1ELb0ELb1ELb0ELb0EEENS1_21CollectiveEpilogueFwdINS6_IJSA_NS7_ILi256EEESB_EEES9_SE_SG_Li256ELb1ELb1ELb0ELb0EEENS1_36VarlenDynamicPersistentTileSchedulerILi128ELi96ELi256ELi128ELb0ELb1ELb1ELb1ELb1ELb1EEEEEEEEEvNT_6ParamsE)
        /*0008*/ 	.word	0x00000004


	//----- nvinfo : EIATTR_FRAME_SIZE
	.align		4
.L_12:
        /*000c*/ 	.byte	0x04, 0x11
        /*000e*/ 	.short	(.L_14 - .L_13)
	.align		4
.L_13:
        /*0010*/ 	.word	index@(_ZN7cutlass13device_kernelIN5flash11enable_sm90INS1_16FlashAttnFwdSm90INS1_25CollectiveMainloopFwdSm90ILi2EN4cute5tupleIJNS5_1CILi1EEES8_S8_EEENS6_IJNS7_ILi128EEENS7_ILi96EEENS7_ILi64EEEEEELi256ENS_6half_tEfNS_4arch4Sm90ELb1ELb0ELb0ELb1ELb1ELb1ELb1ELb1ELb0ELb1ELb0ELb0EEENS1_21CollectiveEpilogueFwdINS6_IJSA_NS7_ILi256EEESB_EEES9_SE_SG_Li256ELb1ELb1ELb0ELb0EEENS1_36VarlenDynamicPersistentTileSchedulerILi128ELi96ELi256ELi128ELb0ELb1ELb1ELb1ELb1ELb1EEEEEEEEEvNT_6ParamsE)
        /*0014*/ 	.word	0x00000000


	//----- nvinfo : EIATTR_REGCOUNT
	.align		4
.L_14:
        /*0018*/ 	.byte	0x04, 0x2f
        /*001a*/ 	.short	(.L_16 - .L_15)
	.align		4
.L_15:
        /*001c*/ 	.word	index@(_ZN7cutlass13device_kernelIN5flash11enable_sm90INS1_16FlashAttnFwdSm90INS1_25CollectiveMainloopFwdSm90ILi2EN4cute5tupleIJNS5_1CILi1EEES8_S8_EEENS6_IJNS7_ILi128EEENS7_ILi96EEENS7_ILi64EEEEEELi256ENS_6half_tEfNS_4arch4Sm90ELb1ELb0ELb0ELb1ELb1ELb0ELb1ELb1ELb0ELb1ELb0ELb0EEENS1_21CollectiveEpilogueFwdINS6_IJSA_NS7_ILi256EEESB_EEES9_SE_SG_Li256ELb1ELb1ELb0ELb0EEENS1_36VarlenDynamicPersistentTileSchedulerILi128ELi96ELi256ELi128ELb0ELb1ELb1ELb1ELb1ELb1EEEEEEEEEvNT_6ParamsE)
        /*0020*/ 	.word	0x00000004


	//----- nvinfo : EIATTR_FRAME_SIZE
	.align		4
.L_16:
        /*0024*/ 	.byte	0x04, 0x11
        /*0026*/ 	.short	(.L_18 - .L_17)
	.align		4
.L_17:
        /*0028*/ 	.word	index@(_ZN7cutlass13device_kernelIN5flash11enable_sm90INS1_16FlashAttnFwdSm90INS1_25CollectiveMainloopFwdSm90ILi2EN4cute5tupleIJNS5_1CILi1EEES8_S8_EEENS6_IJNS7_ILi128EEENS7_ILi96EEENS7_ILi64EEEEEELi256ENS_6half_tEfNS_4arch4Sm90ELb1ELb0ELb0ELb1ELb1ELb0ELb1ELb1ELb0ELb1ELb0ELb0EEENS1_21CollectiveEpilogueFwdINS6_IJSA_NS7_ILi256EEESB_EEES9_SE_SG_Li256ELb1ELb1ELb0ELb0EEENS1_36VarlenDynamicPersistentTileSchedulerILi128ELi96ELi256ELi128ELb0ELb1ELb1ELb1ELb1ELb1EEEEEEEEEvNT_6ParamsE)
        /*002c*/ 	.word	0x00000000


	//----- nvinfo : EIATTR_REGCOUNT
	.align		4
.L_18:
        /*0030*/ 	.byte	0x04, 0x2f
        /*0032*/ 	.short	(.L_20 - .L_19)
	.align		4
.L_19:
        /*0034*/ 	.word	index@(_ZN7cutlass13device_kernelIN5flash11enable_sm90INS1_16FlashAttnFwdSm90INS1_25CollectiveMainloopFwdSm90ILi2EN4cute5tupleIJNS5_1CILi1EEES8_S8_EEENS6_IJNS7_ILi128EEENS7_ILi96EEENS7_ILi64EEEEEELi256ENS_6half_tEfNS_4arch4Sm90ELb1ELb0ELb0ELb1ELb1ELb1ELb0ELb1ELb0ELb1ELb0ELb0EEENS1_21CollectiveEpilogueFwdINS6_IJSA_NS7_ILi256EEESB_EEES9_SE_SG_Li256ELb1ELb1ELb0ELb0EEENS1_36VarlenDynamicPersistentTileSchedulerILi128ELi96ELi256ELi128ELb0ELb1ELb1ELb1ELb1ELb1EEEEEEEEEvNT_6ParamsE)
        /*0038*/ 	.word	0x00000004


	//----- nvinfo : EIATTR_FRAME_SIZE
	.align		4
.L_20:
        /*003c*/ 	.byte	0x04, 0x11
        /*003e*/ 	.short	(.L_22 - .L_21)
	.align		4
.L_21:
        /*0040*/ 	.word	index@(_ZN7cutlass13device_kernelIN5flash11enable_sm90INS1_16FlashAttnFwdSm90INS1_25CollectiveMainloopFwdSm90ILi2EN4cute5tupleIJNS5_1CILi1EEES8_S8_EEENS6_IJNS7_ILi128EEENS7_ILi96EEENS7_ILi64EEEEEELi256ENS_6half_tEfNS_4arch4Sm90ELb1ELb0ELb0ELb1ELb1ELb1ELb0ELb1ELb0ELb1ELb0ELb0EEENS1_21CollectiveEpilogueFwdINS6_IJSA_NS7_ILi256EEESB_EEES9_SE_SG_Li256ELb1ELb1ELb0ELb0EEENS1_36VarlenDynamicPersistentTileSchedulerILi128ELi96ELi256ELi128ELb0ELb1ELb1ELb1ELb1ELb1EEEEEEEEEvNT_6ParamsE)
        /*0044*/ 	.word	0x00000000


	//----- nvinfo : EIATTR_REGCOUNT
	.align		4
.L_22:
        /*0048*/ 	.byte	0x04, 0x2f
        /*004a*/ 	.short	(.L_24 - .L_23)
	.align		4
.L_23:
        /*004c*/ 	.word	index@(_ZN7cutlass13device_kernelIN5flash11enable_sm90INS1_16FlashAttnFwdSm90INS1_25CollectiveMainloopFwdSm90ILi2EN4cute5tupleIJNS5_1CILi1EEES8_S8_EEENS6_IJNS7_ILi128EEENS7_ILi96EEENS7_ILi64EEEEEELi256ENS_6half_tEfNS_4arch4Sm90ELb1ELb0ELb0ELb1ELb1ELb0ELb0ELb1ELb0ELb1ELb0ELb0EEENS1_21CollectiveEpilogueFwdINS6_IJSA_NS7_ILi256EEESB_EEES9_SE_SG_Li256ELb1ELb1ELb0ELb0EEENS1_36VarlenDynamicPersistentTileSchedulerILi128ELi96ELi256ELi128ELb0ELb1ELb1ELb1ELb1ELb1EEEEEEEEEvNT_6ParamsE)
        /*0050*/ 	.word	0x00000004


	//----- nvinfo : EIATTR_FRAME_SIZE
	.align		4
.L_24:
        /*0054*/ 	.byte	0x04, 0x11
        /*0056*/ 	.short	(.L_26 - .L_25)
	.align		4
.L_25:
        /*0058*/ 	.word	index@(_ZN7cutlass13device_kernelIN5flash11enable_sm90INS1_16FlashAttnFwdSm90INS1_25CollectiveMainloopFwdSm90ILi2EN4cute5tupleIJNS5_1CILi1EEES8_S8_EEENS6_IJNS7_ILi128EEENS7_ILi96EEENS7_ILi64EEEEEELi256ENS_6half_tEfNS_4arch4Sm90ELb1ELb0ELb0ELb1ELb1ELb0ELb0ELb1ELb0ELb1ELb0ELb0EEENS1_21CollectiveEpilogueFwdINS6_IJSA_NS7_ILi256EEESB_EEES9_SE_SG_Li256ELb1ELb1ELb0ELb0EEENS1_36VarlenDynamicPersistentTileSchedulerILi128ELi96ELi256ELi128ELb0ELb1ELb1ELb1ELb1ELb1EEEEEEEEEvNT_6ParamsE)
        /*005c*/ 	.word	0x00000000


	//----- nvinfo : EIATTR_REGCOUNT
	.align		4
.L_26:
        /*0060*/ 	.byte	0x04, 0x2f
        /*0062*/ 	.short	(.L_28 - .L_27)
	.align		4
.L_27:
        /*0064*/ 	.word	index@(_ZN7cutlass13device_kernelIN5flash11enable_sm90INS1_16FlashAttnFwdSm90INS1_25CollectiveMainloopFwdSm90ILi2EN4cute5tupleIJNS5_1CILi1EEES8_S8_EEENS6_IJNS7_ILi128EEENS7_ILi96EEENS7_ILi64EEEEEELi256ENS_6half_tEfNS_4arch4Sm90ELb1ELb0ELb0ELb0ELb1ELb0ELb1ELb1ELb0ELb1ELb0ELb0EEENS1_21CollectiveEpilogueFwdINS6_IJSA_NS7_ILi256EEESB_EEES9_SE_SG_Li256ELb0ELb1ELb0ELb0EEENS1_30DynamicPersistentTileSchedulerILi256ELi128ELb0ELb1ELb1EEEEEEEEEvNT_6ParamsE)
        /*0068*/ 	.word	0x00000004


	//----- nvinfo : EIATTR_FRAME_SIZE
	.align		4
.L_28:
        /*006c*/ 	.byte	0x04, 0x11
        /*006e*/ 	.short	(.L_30 - .L_29)
	.align		4
.L_29:
        /*0070*/ 	.word	index@(_ZN7cutlass13device_kernelIN5flash11enable_sm90INS1_16FlashAttnFwdSm90INS1_25CollectiveMainloopFwdSm90ILi2EN4cute5tupleIJNS5_1CILi1EEES8_S8_EEENS6_IJNS7_ILi128EEENS7_ILi96EEENS7_ILi64EEEEEELi256ENS_6half_tEfNS_4arch4Sm90ELb1ELb0ELb0ELb0ELb1ELb0ELb1ELb1ELb0ELb1ELb0ELb0EEENS1_21CollectiveEpilogueFwdINS6_IJSA_NS7_ILi256EEESB_EEES9_SE_SG_Li256ELb0ELb1ELb0ELb0EEENS1_30DynamicPersistentTileSchedulerILi256ELi128ELb0ELb1ELb1EEEEEEEEEvNT_6ParamsE)
        /*0074*/ 	.word	0x00000000


	//----- nvinfo : EIATTR_REGCOUNT
	.align		4
.L_30:
        /*0078*/ 	.byte	0x04, 0x2f
        /*007a*/ 	.short	(.L_32 - .L_31)
	.align		4
.L_31:
        /*007c*/ 	.word	index@(_ZN7cutlass13device_kernelIN5flash11enable_sm90INS1_16FlashAttnFwdSm90INS1_25CollectiveMainloopFwdSm90ILi2EN4cute5tupleIJNS5_1CILi1EEES8_S8_EEENS6_IJNS7_ILi128EEENS7_ILi96EEENS7_ILi64EEEEEELi256ENS_6half_tEfNS_4arch4Sm90ELb1ELb0ELb0ELb0ELb1ELb0ELb0ELb1ELb0ELb1ELb0ELb0EEENS1_21CollectiveEpilogueFwdINS6_IJSA_NS7_ILi256EEESB_EEES9_SE_SG_Li256ELb0ELb1ELb0ELb0EEENS1_30DynamicPersistentTileSchedulerILi256ELi128ELb0ELb1ELb1EEEEEEEEEvNT_6ParamsE)
        /*0080*/ 	.word	0x00000004


	//----- nvinfo : EIATTR_FRAME_SIZE
	.align		4
.L_32:
        /*0084*/ 	.byte	0x04, 0x11
        /*0086*/ 	.short	(.L_34 - .L_33)
	.align		4
.L_33:
        /*0088*/ 	.word	index@(_ZN7cutlass13device_kernelIN5flash11enable_sm90INS1_16FlashAttnFwdSm90INS1_25CollectiveMainloopFwdSm90ILi2EN4cute5tupleIJNS5_1CILi1EEES8_S8_EEENS6_IJNS7_ILi128EEENS7_ILi96EEENS7_ILi64EEEEEELi256ENS_6half_tEfNS_4arch4Sm90ELb1ELb0ELb0ELb0ELb1ELb0ELb0ELb1ELb0ELb1ELb0ELb0EEENS1_21CollectiveEpilogueFwdINS6_IJSA_NS7_ILi256EEESB_EEES9_SE_SG_Li256ELb0ELb1ELb0ELb0EEENS1_30DynamicPersistentTileSchedulerILi256ELi128ELb0ELb1ELb1EEEEEEEEEvNT_6ParamsE)
        /*008c*/ 	.word	0x00000000


	//----- nvinfo : EIATTR_REGCOUNT
	.align		4
.L_34:
        /*0090*/ 	.byte	0x04, 0x2f
        /*0092*/ 	.short	(.L_36 - .L_35)
	.align		4
.L_35:
        /*0094*/ 	.word	index@(_ZN7cutlass13device_kernelIN5flash11enable_sm90INS1_16FlashAttnFwdSm90INS1_25CollectiveMainloopFwdSm90ILi2EN4cute5tupleIJNS5_1CILi1EEES8_S8_EEENS6_IJNS7_ILi128EEENS7_ILi96EEENS7_ILi64EEEEEELi256ENS_6half_tEfNS_4arch4Sm90ELb0ELb1ELb0ELb1ELb1ELb1ELb1ELb1ELb0ELb1ELb0ELb0EEENS1_21CollectiveEpilogueFwdINS6_IJSA_NS7_ILi256EEESB_EEES9_SE_SG_Li256ELb1ELb1ELb0ELb0EEENS1_36VarlenDynamicPersistentTileSchedulerILi128ELi96ELi256ELi128ELb0ELb1ELb1ELb1ELb0ELb1EEEEEEEEEvNT_6ParamsE)
        /*0098*/ 	.word	0x00000004


	//----- nvinfo : EIATTR_FRAME_SIZE
	.align		4
.L_36:
        /*009c*/ 	.byte	0x04, 0x11
        /*009e*/ 	.short	(.L_38 - .L_37)
	.align		4
.L_37:
        /*00a0*/ 	.word	index@(_ZN7cutlass13device_kernelIN5flash11enable_sm90INS1_16FlashAttnFwdSm90INS1_25CollectiveMainloopFwdSm90ILi2EN4cute5tupleIJNS5_1CILi1EEES8_S8_EEENS6_IJNS7_ILi128EEENS7_ILi96EEENS7_ILi64EEEEEELi256ENS_6half_tEfNS_4arch4Sm90ELb0ELb1ELb0ELb1ELb1ELb1ELb1ELb1ELb0ELb1ELb0ELb0EEENS1_21CollectiveEpilogueFwdINS6_IJSA_NS7_ILi256EEESB_EEES9_SE_SG_Li256ELb1ELb1ELb0ELb0EEENS1_36VarlenDynamicPersistentTileSchedulerILi128ELi96ELi256ELi128ELb0ELb1ELb1ELb1ELb0ELb1EEEEEEEEEvNT_6ParamsE)
        /*00a4*/ 	.word	0x00000000


	//----- nvinfo : EIATTR_REGCOUNT
	.align		4
.L_38:
        /*00a8*/ 	.byte	0x04, 0x2f
        /*00aa*/ 	.short	(.L_40 - .L_39)
	.align		4
.L_39:
        /*00ac*/ 	.word	index@(_ZN7cutlass13device_kernelIN5flash11enable_sm90INS1_16FlashAttnFwdSm90INS1_25CollectiveMainloopFwdSm90ILi2EN4cute5tupleIJNS5_1CILi1EEES8_S8_EEENS6_IJNS7_ILi128EEENS7_ILi96EEENS7_ILi64EEEEEELi256ENS_6half_tEfNS_4arch4Sm90ELb0ELb1ELb0ELb1ELb1ELb0ELb1ELb1ELb0ELb1ELb0ELb0EEENS1_21CollectiveEpilogueFwdINS6_IJSA_NS7_ILi256EEESB_EEES9_SE_SG_Li256ELb1ELb1ELb0ELb0EEENS1_36VarlenDynamicPersistentTileSchedulerILi128ELi96ELi256ELi128ELb0ELb1ELb1ELb1ELb0ELb1EEEEEEEEEvNT_6ParamsE)
        /*00b0*/ 	.word	0x00000004


	//----- nvinfo : EIATTR_FRAME_SIZE
	.align		4
.L_40:
        /*00b4*/ 	.byte	0x04, 0x11
        /*00b6*/ 	.short	(.L_42 - .L_41)
	.align		4
.L_41:
        /*00b8*/ 	.word	index@(_ZN7cutlass13device_kernelIN5flash11enable_sm90INS1_16FlashAttnFwdSm90INS1_25CollectiveMainloopFwdSm90ILi2EN4cute5tupleIJNS5_1CILi1EEES8_S8_EEENS6_IJNS7_ILi128EEENS7_ILi96EEENS7_ILi64EEEEEELi256ENS_6half_tEfNS_4arch4Sm90ELb0ELb1ELb0ELb1ELb1ELb0ELb1ELb1ELb0ELb1ELb0ELb0EEENS1_21CollectiveEpilogueFwdINS6_IJSA_NS7_ILi256EEESB_EEES9_SE_SG_Li256ELb1ELb1ELb0ELb0EEENS1_36VarlenDynamicPersistentTileSchedulerILi128ELi96ELi256ELi128ELb0ELb1ELb1ELb1ELb0ELb1EEEEEEEEEvNT_6ParamsE)
        /*00bc*/ 	.word	0x00000000


	//----- nvinfo : EIATTR_REGCOUNT
	.align		4
.L_42:
        /*00c0*/ 	.byte	0x04, 0x2f
        /*00c2*/ 	.short	(.L_44 - .L_43)
	.align		4
.L_43:
        /*00c4*/ 	.word	index@(_ZN7cutlass13device_kernelIN5flash11enable_sm90INS1_16FlashAttnFwdSm90INS1_25CollectiveMainloopFwdSm90ILi2EN4cute5tupleIJNS5_1CILi1EEES8_S8_EEENS6_IJNS7_ILi128EEENS7_ILi96EEENS7_ILi64EEEEEELi256ENS_6half_tEfNS_4arch4Sm90ELb0ELb1ELb0ELb1ELb1ELb1ELb0ELb1ELb0ELb1ELb0ELb0EEENS1_21CollectiveEpilogueFwdINS6_IJSA_NS7_ILi256EEESB_EEES9_SE_SG_Li256ELb1ELb1ELb0ELb0EEENS1_36VarlenDynamicPersistentTileSchedulerILi128ELi96ELi256ELi128ELb0ELb1ELb1ELb1ELb0ELb1EEEEEEEEEvNT_6ParamsE)
        /*00c8*/ 	.word	0x00000004


	//----- nvinfo : EIATTR_FRAME_SIZE
	.align		4
.L_44:
        /*00cc*/ 	.byte	0x04, 0x11
        /*00ce*/ 	.short	(.L_46 - .L_45)
	.align		4
.L_45:
        /*00d0*/ 	.word	index@(_ZN7cutlass13device_kernelIN5flash11enable_sm90INS1_16FlashAttnFwdSm90INS1_25CollectiveMainloopFwdSm90ILi2EN4cute5tupleIJNS5_1CILi1EEES8_S8_EEENS6_IJNS7_ILi128EEENS7_ILi96EEENS7_ILi64EEEEEELi256ENS_6half_tEfNS_4arch4Sm90ELb0ELb1ELb0ELb1ELb1ELb1ELb0ELb1ELb0ELb1ELb0ELb0EEENS1_21CollectiveEpilogueFwdINS6_IJSA_NS7_ILi256EEESB_EEES9_SE_SG_Li256ELb1ELb1ELb0ELb0EEENS1_36VarlenDynamicPersistentTileSchedulerILi128ELi96ELi256ELi128ELb0ELb1ELb1ELb1ELb0ELb1EEEEEEEEEvNT_6ParamsE)
        /*00d4*/ 	.word	0x00000000


	//----- nvinfo : EIATTR_REGCOUNT
	.align		4
.L_46:
        /*00d8*/ 	.byte	0x04, 0x2f
        /*00da*/ 	.short	(.L_48 - .L_47)
	.align		4
.L_47:
        /*00dc*/ 	.word	index@(_ZN7cutlass13device_kernelIN5flash11enable_sm90INS1_16FlashAttnFwdSm90INS1_25CollectiveMainloopFwdSm90ILi2EN4cute5tupleIJNS5_1CILi1EEES8_S8_EEENS6_IJNS7_ILi128EEENS7_ILi96EEENS7_ILi64EEEEEELi256ENS_6half_tEfNS_4arch4Sm90ELb0ELb1ELb0ELb1ELb1ELb0ELb0ELb1ELb0ELb1ELb0ELb0EEENS1_21CollectiveEpilogueFwdINS6_IJSA_NS7_ILi256EEESB_EEES9_SE_SG_Li256ELb1ELb1ELb0ELb0EEENS1_36VarlenDynamicPersistentTileSchedulerILi128ELi96ELi256ELi128ELb0ELb1ELb1ELb1ELb0ELb1EEEEEEEEEvNT_6ParamsE)
        /*00e0*/ 	.word	0x00000004


	//----- nvinfo : EIATTR_FRAME_SIZE
	.align		4
.L_48:
        /*00e4*/ 	.byte	0x04, 0x11
        /*00e6*/ 	.short	(.L_50 - .L_49)
	.align		4
.L_49:
        /*00e8*/ 	.word	index@(_ZN7cutlass13device_kernelIN5flash11enable_sm90INS1_16FlashAttnFwdSm90INS1_25CollectiveMainloopFwdSm90ILi2EN4cute5tupleIJNS5_1CILi1EEES8_S8_EEENS6_IJNS7_ILi128EEENS7_ILi96EEENS7_ILi64EEEEEELi256ENS_6half_tEfNS_4arch4Sm90ELb0ELb1ELb0ELb1ELb1ELb0ELb0ELb1ELb0ELb1ELb0ELb0EEENS1_21CollectiveEpilogueFwdINS6_IJSA_NS7_ILi256EEESB_EEES9_SE_SG_Li256ELb1ELb1ELb0ELb0EEENS1_36VarlenDynamicPersistentTileSchedulerILi128ELi96ELi256ELi128ELb0ELb1ELb1ELb1ELb0ELb1EEEEEEEEEvNT_6ParamsE)
        /*00ec*/ 	.word	0x00000000


	//----- nvinfo : EIATTR_REGCOUNT
	.align		4
.L_50:
        /*00f0*/ 	.byte	0x04, 0x2f
        /*00f2*/ 	.short	(.L_52 - .L_51)
	.align		4
.L_51:
        /*00f4*/ 	.word	index@(_ZN7cutlass13device_kernelIN5flash11enable_sm90INS1_16FlashAttnFwdSm90INS1_25CollectiveMainloopFwdSm90ILi2EN4cute5tupleIJNS5_1CILi1EEES8_S8_EEENS6_IJNS7_ILi128EEENS7_ILi96EEENS7_ILi64EEEEEELi256ENS_6half_tEfNS_4arch4Sm90ELb0ELb1ELb0ELb0ELb1ELb0ELb1ELb1ELb0ELb1ELb0ELb0EEENS1_21CollectiveEpilogueFwdINS6_IJSA_NS7_ILi256EEESB_EEES9_SE_SG_Li256ELb0ELb1ELb0ELb0EEENS1_30DynamicPersistentTileSchedulerILi256ELi128ELb0ELb1ELb1EEEEEEEEEvNT_6ParamsE)
        /*00f8*/ 	.word	0x00000004


	//----- nvinfo : EIATTR_FRAME_SIZE
	.align		4
.L_52:
        /*00fc*/ 	.byte	0x04, 0x11
        /*00fe*/ 	.short	(.L_54 - .L_53)
	.align		4
.L_53:
        /*0100*/ 	.word	index@(_ZN7cutlass13device_kernelIN5flash11enable_sm90INS1_16FlashAttnFwdSm90INS1_25CollectiveMainloopFwdSm90ILi2EN4cute5tupleIJNS5_1CILi1EEES8_S8_EEENS6_IJNS7_ILi128EEENS7_ILi96EEENS7_ILi64EEEEEELi256ENS_6half_tEfNS_4arch4Sm90ELb0ELb1ELb0ELb0ELb1ELb0ELb1ELb1ELb0ELb1ELb0ELb0EEENS1_21CollectiveEpilogueFwdINS6_IJSA_NS7_ILi256EEESB_EEES9_SE_SG_Li256ELb0ELb1ELb0ELb0EEENS1_30DynamicPersistentTileSchedulerILi256ELi128ELb0ELb1ELb1EEEEEEEEEvNT_6ParamsE)
        /*0104*/ 	.word	0x00000000


	//----- nvinfo : EIATTR_REGCOUNT
	.align		4
.L_54:
        /*0108*/ 	.byte	0x04, 0x2f
        /*010a*/ 	.short	(.L_56 - .L_55)
	.align		4
.L_55:
        /*010c*/ 	.word	index@(_ZN7cutlass13device_kernelIN5flash11enable_sm90INS1_16FlashAttnFwdSm90INS1_25CollectiveMainloopFwdSm90ILi2EN4cute5tupleIJNS5_1CILi1EEES8_S8_EEENS6_IJNS7_ILi128EEENS7_ILi96EEENS7_ILi64EEEEEELi256ENS_6half_tEfNS_4arch4Sm90ELb0ELb1ELb0ELb0ELb1ELb0ELb0ELb1ELb0ELb1ELb0ELb0EEENS1_21CollectiveEpilogueFwdINS6_IJSA_NS7_ILi256EEESB_EEES9_SE_SG_Li256ELb0ELb1ELb0ELb0EEENS1_30DynamicPersistentTileSchedulerILi256ELi128ELb0ELb1ELb1EEEEEEEEEvNT_6ParamsE)
        /*0110*/ 	.word	0x00000004


	//----- nvinfo : EIATTR_FRAME_SIZE
	.align		4
.L_56:
        /*0114*/ 	.byte	0x04, 0x11
        /*0116*/ 	.short	(.L_58 - .L_57)
	.align		4
.L_57:
        /*0118*/ 	.word	index@(_ZN7cutlass13device_kernelIN5flash11enable_sm90INS1_16FlashAttnFwdSm90INS1_25CollectiveMainloopFwdSm90ILi2EN4cute5tupleIJNS5_1CILi1EEES8_S8_EEENS6_IJNS7_ILi128EEENS7_ILi96EEENS7_ILi64EEEEEELi256ENS_6half_tEfNS_4arch4Sm90ELb0ELb1ELb0ELb0ELb1ELb0ELb0ELb1ELb0ELb1ELb0ELb0EEENS1_21CollectiveEpilogueFwdINS6_IJSA_NS7_ILi256EEESB_EEES9_SE_SG_Li256ELb0ELb1ELb0ELb0EEENS1_30DynamicPersistentTileSchedulerILi256ELi128ELb0ELb1ELb1EEEEEEEEEvNT_6ParamsE)
        /*011c*/ 	.word	0x00000000


	//----- nvinfo : EIATTR_REGCOUNT
	.align		4
.L_58:
        /*0120*/ 	.byte	0x04, 0x2f
        /*0122*/ 	.short	(.L_60 - .L_59)
	.align		4
.L_59:
        /*0124*/ 	.word	index@(_ZN7cutlass13device_kernelIN5flash11enable_sm90INS1_16FlashAttnFwdSm90INS1_25CollectiveMainloopFwdSm90ILi2EN4cute5tupleIJNS5_1CILi1EEES8_S8_EEENS6_IJNS7_ILi128EEENS7_ILi96EEENS7_ILi64EEEEEELi256ENS_6half_tEfNS_4arch4Sm90ELb0ELb0ELb0ELb1ELb1ELb1ELb1ELb1ELb0ELb1ELb0ELb0EEENS1_21CollectiveEpilogueFwdINS6_IJSA_NS7_ILi256EEESB_EEES9_SE_SG_Li256ELb1ELb1ELb0ELb0EEENS1_36VarlenDynamicPersistentTileSchedulerILi128ELi96ELi256ELi128ELb0ELb1ELb1ELb0ELb1ELb1EEEEEEEEEvNT_6ParamsE)
        /*0128*/ 	.word	0x00000004


	//----- nvinfo : EIATTR_FRAME_SIZE
	.align		4
.L_60:
        /*012c*/ 	.byte	0x04, 0x11
        /*012e*/ 	.short	(.L_62 - .L_61)
	.align		4
.L_61:
        /*0130*/ 	.word	index@(_ZN7cutlass13device_kernelIN5flash11enable_sm90INS1_16FlashAttnFwdSm90INS1_25CollectiveMainloopFwdSm90ILi2EN4cute5tupleIJNS5_1CILi1EEES8_S8_EEENS6_IJNS7_ILi128EEENS7_ILi96EEENS7_ILi64EEEEEELi256ENS_6half_tEfNS_4arch4Sm90ELb0ELb0ELb0ELb1ELb1ELb1ELb1ELb1ELb0ELb1ELb0ELb0EEENS1_21CollectiveEpilogueFwdINS6_IJSA_NS7_ILi256EEESB_EEES9_SE_SG_Li256ELb1ELb1ELb0ELb0EEENS1_36VarlenDynamicPersistentTileSchedulerILi128ELi96ELi256ELi128ELb0ELb1ELb1ELb0ELb1ELb1EEEEEEEEEvNT_6ParamsE)
        /*0134*/ 	.word	0x00000000


	//----- nvinfo : EIATTR_REGCOUNT
	.align		4
.L_62:
        /*0138*/ 	.byte	0x04, 0x2f
        /*013a*/ 	.short	(.L_64 - .L_63)
	.align		4
.L_63:
        /*013c*/ 	.word	index@(_ZN7cutlass13device_kernelIN5flash11enable_sm90INS1_16FlashAttnFwdSm90INS1_25CollectiveMainloopFwdSm90ILi2EN4cute5tupleIJNS5_1CILi1EEES8_S8_EEENS6_IJNS7_ILi128EEENS7_ILi96EEENS7_ILi64EEEEEELi256ENS_6half_tEfNS_4arch4Sm90ELb0ELb0ELb0ELb1ELb1ELb0ELb1ELb1ELb0ELb1ELb0ELb0EEENS1_21CollectiveEpilogueFwdINS6_IJSA_NS7_ILi256EEESB_EEES9_SE_SG_Li256ELb1ELb1ELb0ELb0EEENS1_36VarlenDynamicPersistentTileSchedulerILi128ELi96ELi256ELi128ELb0ELb1ELb1ELb0ELb1ELb1EEEEEEEEEvNT_6ParamsE)
        /*0140*/ 	.word	0x00000004


	//----- nvinfo : EIATTR_FRAME_SIZE
	.align		4
.L_64:
        /*0144*/ 	.byte	0x04, 0x11
        /*0146*/ 	.short	(.L_66 - .L_65)
	.align		4
.L_65:
        /*0148*/ 	.word	index@(_ZN7cutlass13device_kernelIN5flash11enable_sm90INS1_16FlashAttnFwdSm90INS1_25CollectiveMainloopFwdSm90ILi2EN4cute5tupleIJNS5_1CILi1EEES8_S8_EEENS6_IJNS7_ILi128EEENS7_ILi96EEENS7_ILi64EEEEEELi256ENS_6half_tEfNS_4arch4Sm90ELb0ELb0ELb0ELb1ELb1ELb0ELb1ELb1ELb0ELb1ELb0ELb0EEENS1_21CollectiveEpilogueFwdINS6_IJSA_NS7_ILi256EEESB_EEES9_SE_SG_Li256ELb1ELb1ELb0ELb0EEENS1_36VarlenDynamicPersistentTileSchedulerILi128ELi96ELi256ELi128ELb0ELb1ELb1ELb0ELb1ELb1EEEEEEEEEvNT_6ParamsE)
        /*014c*/ 	.word	0x00000000


	//----- nvinfo : EIATTR_REGCOUNT
	.align		4
.L_66:
        /*0150*/ 	.byte	0x04, 0x2f
        /*0152*/ 	.short	(.L_68 - .L_67)
	.align		4
.L_67:
        /*0154*/ 	.word	index@(_ZN7cutlass13device_kernelIN5flash11enable_sm90INS1_16FlashAttnFwdSm90INS1_25CollectiveMainloopFwdSm90ILi2EN4cute5tupleIJNS5_1CILi1EEES8_S8_EEENS6_IJNS7_ILi128EEENS7_ILi96EEENS7_ILi64EEEEEELi256ENS_6half_tEfNS_4arch4Sm90ELb0ELb0ELb0ELb1ELb1ELb1ELb0ELb1ELb0ELb1ELb0ELb0EEENS1_21CollectiveEpilogueFwdINS6_IJSA_NS7_ILi256EEESB_EEES9_SE_SG_Li256ELb1ELb1ELb0ELb0EEENS1_36VarlenDynamicPersistentTileSchedulerILi128ELi96ELi256ELi128ELb0ELb1ELb1ELb0ELb1ELb1EEEEEEEEEvNT_6ParamsE)
        /*0158*/ 	.word	0x00000004


	//----- nvinfo : EIATTR_FRAME_SIZE
	.align		4
.L_68:
        /*015c*/ 	.byte	0x04, 0x11
        /*015e*/ 	.short	(.L_70 - .L_69)
	.align		4
.L_69:
        /*0160*/ 	.word	index@(_ZN7cutlass13device_kernelIN5flash11enable_sm90INS1_16FlashAttnFwdSm90INS1_25CollectiveMainloopFwdSm90ILi2EN4cute5tupleIJNS5_1CILi1EEES8_S8_EEENS6_IJNS7_ILi128EEENS7_ILi96EEENS7_ILi64EEEEEELi256ENS_6half_tEfNS_4arch4Sm90ELb0ELb0ELb0ELb1ELb1ELb1ELb0ELb1ELb0ELb1ELb0ELb0EEENS1_21CollectiveEpilogueFwdINS6_IJSA_NS7_ILi256EEESB_EEES9_SE_SG_Li256ELb1ELb1ELb0ELb0EEENS1_36VarlenDynamicPersistentTileSchedulerILi128ELi96ELi256ELi128ELb0ELb1ELb1ELb0ELb1ELb1EEEEEEEEEvNT_6ParamsE)
        /*0164*/ 	.word	0x00000000


	//----- nvinfo : EIATTR_REGCOUNT
	.align		4
.L_70:
        /*0168*/ 	.byte	0x04, 0x2f
        /*016a*/ 	.short	(.L_72 - .L_71)
	.align		4
.L_71:
        /*016c*/ 	.word	index@(_ZN7cutlass13device_kernelIN5flash11enable_sm90INS1_16FlashAttnFwdSm90INS1_25CollectiveMainloopFwdSm90ILi2EN4cute5tupleIJNS5_1CILi1EEES8_S8_EEENS6_IJNS7_ILi128EEENS7_ILi96EEENS7_ILi64EEEEEELi256ENS_6half_tEfNS_4arch4Sm90ELb0ELb0ELb0ELb1ELb1ELb0ELb0ELb1ELb0ELb1ELb0ELb0EEENS1_21CollectiveEpilogueFwdINS6_IJSA_NS7_ILi256EEESB_EEES9_SE_SG_Li256ELb1ELb1ELb0ELb0EEENS1_36VarlenDynamicPersistentTileSchedulerILi128ELi96ELi256ELi128ELb0ELb1ELb1ELb0ELb1ELb1EEEEEEEEEvNT_6ParamsE)
        /*0170*/ 	.word	0x00000004


	//----- nvinfo : EIATTR_FRAME_SIZE
	.align		4
.L_72:
        /*0174*/ 	.byte	0x04, 0x11
        /*0176*/ 	.short	(.L_74 - .L_73)
	.align		4
.L_73:
        /*0178*/ 	.word	index@(_ZN7cutlass13device_kernelIN5flash11enable_sm90INS1_16FlashAttnFwdSm90INS1_25CollectiveMainloopFwdSm90ILi2EN4cute5tupleIJNS5_1CILi1EEES8_S8_EEENS6_IJNS7_ILi128EEENS7_ILi96EEENS7_ILi64EEEEEELi256ENS_6half_tEfNS_4arch4Sm90ELb0ELb0ELb0ELb1ELb1ELb0ELb0ELb1ELb0ELb1ELb0ELb0EEENS1_21CollectiveEpilogueFwdINS6_IJSA_NS7_ILi256EEESB_EEES9_SE_SG_Li256ELb1ELb1ELb0ELb0EEENS1_36VarlenDynamicPersistentTileSchedulerILi128ELi96ELi256ELi128ELb0ELb1ELb1ELb0ELb1ELb1EEEEEEEEEvNT_6ParamsE)
        /*017c*/ 	.word	0x00000000


	//----- nvinfo : EIATTR_REGCOUNT
	.align		4
.L_74:
        /*0180*/ 	.byte	0x04, 0x2f
        /*0182*/ 	.short	(.L_76 - .L_75)
	.align		4
.L_75:
        /*0184*/ 	.word	index@(_ZN7cutlass13device_kernelIN5flash11enable_sm90INS1_16FlashAttnFwdSm90INS1_25CollectiveMainloopFwdSm90ILi2EN4cute5tupleIJNS5_1CILi1EEES8_S8_EEENS6_IJNS7_ILi128EEENS7_ILi96EEENS7_ILi64EEEEEELi256ENS_6half_tEfNS_4arch4Sm90ELb0ELb0ELb0ELb0ELb1ELb0ELb1ELb1ELb0ELb1ELb0ELb0EEENS1_21CollectiveEpilogueFwdINS6_IJSA_NS7_ILi256EEESB_EEES9_SE_SG_Li256ELb0ELb1ELb0ELb0EEENS1_29StaticPersistentTileSchedulerILb0EEEEEEEEEvNT_6ParamsE)
        /*0188*/ 	.word	0x00000004


	//----- nvinfo : EIATTR_FRAME_SIZE
	.align		4
.L_76:
        /*018c*/ 	.byte	0x04, 0x11
        /*018e*/ 	.short	(.L_78 - .L_77)
	.align		4
.L_77:
        /*0190*/ 	.word	index@(_ZN7cutlass13device_kernelIN5flash11enable_sm90INS1_16FlashAttnFwdSm90INS1_25CollectiveMainloopFwdSm90ILi2EN4cute5tupleIJNS5_1CILi1EEES8_S8_EEENS6_IJNS7_ILi128EEENS7_ILi96EEENS7_ILi64EEEEEELi256ENS_6half_tEfNS_4arch4Sm90ELb0ELb0ELb0ELb0ELb1ELb0ELb1ELb1ELb0ELb1ELb0ELb0EEENS1_21CollectiveEpilogueFwdINS6_IJSA_NS7_ILi256EEESB_EEES9_SE_SG_Li256ELb0ELb1ELb0ELb0EEENS1_29StaticPersistentTileSchedulerILb0EEEEEEEEEvNT_6ParamsE)
        /*0194*/ 	.word	0x00000000


	//----- nvinfo : EIATTR_REGCOUNT
	.align		4
.L_78:
        /*0198*/ 	.byte	0x04, 0x2f
        /*019a*/ 	.short	(.L_80 - .L_79)
	.align		4
.L_79:
        /*019c*/ 	.word	index@(_ZN7cutlass13device_kernelIN5flash11enable_sm90INS1_16FlashAttnFwdSm90INS1_25CollectiveMainloopFwdSm90ILi2EN4cute5tupleIJNS5_1CILi1EEES8_S8_EEENS6_IJNS7_ILi128EEENS7_ILi96EEENS7_ILi64EEEEEELi256ENS_6half_tEfNS_4arch4Sm90ELb0ELb0ELb0ELb0ELb1ELb0ELb0ELb1ELb0ELb1ELb0ELb0EEENS1_21CollectiveEpilogueFwdINS6_IJSA_NS7_ILi256EEESB_EEES9_SE_SG_Li256ELb0ELb1ELb0ELb0EEENS1_29StaticPersistentTileSchedulerILb0EEEEEEEEEvNT_6ParamsE)
        /*01a0*/ 	.word	0x00000004


	//----- nvinfo : EIATTR_FRAME_SIZE
	.align		4
.L_80:
        /*01a4*/ 	.byte	0x04, 0x11
        /*01a6*/ 	.short	(.L_82 - .L_81)
	.align		4
.L_81:
        /*01a8*/ 	.word	index@(_ZN7cutlass13device_kernelIN5flash11enable_sm90INS1_16FlashAttnFwdSm90INS1_25CollectiveMainloopFwdSm90ILi2EN4cute5tupleIJNS5_1CILi1EEES8_S8_EEENS6_IJNS7_ILi128EEENS7_ILi96EEENS7_ILi64EEEEEELi256ENS_6half_tEfNS_4arch4Sm90ELb0ELb0ELb0ELb0ELb1ELb0ELb0ELb1ELb0ELb1ELb0ELb0EEENS1_21CollectiveEpilogueFwdINS6_IJSA_NS7_ILi256EEESB_EEES9_SE_SG_Li256ELb0ELb1ELb0ELb0EEENS1_29StaticPersistentTileSchedulerILb0EEEEEEEEEvNT_6ParamsE)
        /*01ac*/ 	.word	0x00000000


	//----- nvinfo : EIATTR_REGCOUNT
	.align		4
.L_82:
        /*01b0*/ 	.byte	0x04, 0x2f
        /*01b2*/ 	.short	(.L_84 - .L_83)
	.align		4
.L_83:
        /*01b4*/ 	.word	index@(_ZN7cutlass13device_kernelIN5flash11enable_sm90INS1_16FlashAttnFwdSm90INS1_25CollectiveMainloopFwdSm90ILi2EN4cute5tupleIJNS5_1CILi1EEES8_S8_EEENS6_IJNS7_ILi64EEESA_SA_EEELi512ENS_6half_tEfNS_4arch4Sm90ELb1ELb0ELb0ELb1ELb1ELb1ELb1ELb0ELb0ELb1ELb0ELb0EEENS1_21CollectiveEpilogueFwdINS6_IJSA_NS7_ILi512EEESA_EEES9_SC_SE_Li256ELb1ELb1ELb0ELb0EEENS1_36VarlenDynamicPersistentTileSchedulerILi64ELi64ELi256ELi128ELb0ELb1ELb1ELb1ELb1ELb1EEEEEEEEEvNT_6ParamsE)
        /*01b8*/ 	.word	0x00000004


	//----- nvinfo : EIATTR_FRAME_SIZE
	.align		4
.L_84:
        /*01bc*/ 	.byte	0x04, 0x11
        /*01be*/ 	.short	(.L_86 - .L_85)
	.align		4
.L_85:
        /*01c0*/ 	.word	index@(_ZN7cutlass13device_kernelIN5flash11enable_sm90INS1_16FlashAttnFwdSm90INS1_25CollectiveMainloopFwdSm90ILi2EN4cute5tupleIJNS5_1CILi1EEES8_S8_EEENS6_IJNS7_ILi64EEESA_SA_EEELi512ENS_6half_tEfNS_4arch4Sm90ELb1ELb0ELb0ELb1ELb1ELb1ELb1ELb0ELb0ELb1ELb0ELb0EEENS1_21CollectiveEpilogueFwdINS6_IJSA_NS7_ILi512EEESA_EEES9_SC_SE_Li256ELb1ELb1ELb0ELb0EEENS1_36VarlenDynamicPersistentTileSchedulerILi64ELi64ELi256ELi128ELb0ELb1ELb1ELb1ELb1ELb1EEEEEEEEEvNT_6ParamsE)
        /*01c4*/ 	.word	0x00000000


	//----- nvinfo : EIATTR_REGCOUNT
	.align		4
.L_86:
        /*01c8*/ 	.byte	0x04, 0x2f
        /*01ca*/ 	.short	(.L_88 - .L_87)
	.align		4
.L_87:
        /*01cc*/ 	.word	index@(_ZN7cutlass13device_kernelIN5flash11enable_sm90INS1_16FlashAttnFwdSm90INS1_25CollectiveMainloopFwdSm90ILi2EN4cute5tupleIJNS5_1CILi1EEES8_S8_EEENS6_IJNS7_ILi64EEESA_SA_EEELi512ENS_6half_tEfNS_4arch4Sm90ELb1ELb0ELb0ELb1ELb1ELb0ELb1ELb0ELb0ELb1ELb0ELb0EEENS1_21CollectiveEpilogueFwdINS6_IJSA_NS7_ILi512EEESA_EEES9_SC_SE_Li256ELb1ELb1ELb0ELb0EEENS1_36VarlenDynamicPersistentTileSchedulerILi64ELi64ELi256ELi128ELb0ELb1ELb1ELb1ELb1ELb1EEEEEEEEEvNT_6ParamsE)
        /*01d0*/ 	.word	0x00000004


	//----- nvinfo : EIATTR_FRAME_SIZE
	.align		4
.L_88:
        /*01d4*/ 	.byte	0x04, 0x11
        /*01d6*/ 	.short	(.L_90 - .L_89)
	.align		4
.L_89:
        /*01d8*/ 	.word	index@(_ZN7cutlass13device_kernelIN5flash11enable_sm90INS1_16FlashAttnFwdSm90INS1_25CollectiveMainloopFwdSm90ILi2EN4cute5tupleIJNS5_1CILi1EEES8_S8_EEENS6_IJNS7_ILi64EEESA_SA_EEELi512ENS_6half_tEfNS_4arch4Sm90ELb1ELb0ELb0ELb1ELb1ELb0ELb1ELb0ELb0ELb1ELb0ELb0EEENS1_21CollectiveEpilogueFwdINS6_IJSA_NS7_ILi512EEESA_EEES9_SC_SE_Li256ELb1ELb1ELb0ELb0EEENS1_36VarlenDynamicPersistentTileSchedulerILi64ELi64ELi256ELi128ELb0ELb1ELb1ELb1ELb1ELb1EEEEEEEEEvNT_6ParamsE)
        /*01dc*/ 	.word	0x00000000


	//----- nvinfo : EIATTR_REGCOUNT
	.align		4
.L_90:
        /*01e0*/ 	.byte	0x04, 0x2f
        /*01e2*/ 	.short	(.L_92 - .L_91)
	.align		4
.L_91:
        /*01e4*/ 	.word	index@(_ZN7cutlass13device_kernelIN5flash11enable_sm90INS1_16FlashAttnFwdSm90INS1_25CollectiveMainloopFwdSm90ILi2EN4cute5tupleIJNS5_1CILi1EEES8_S8_EEENS6_IJNS7_ILi64EEESA_SA_EEELi512ENS_6half_tEfNS_4arch4Sm90ELb1ELb0ELb0ELb1ELb1ELb1ELb0ELb0ELb0ELb1ELb0ELb0EEENS1_21CollectiveEpilogueFwdINS6_IJSA_NS7_ILi512EEESA_EEES9_SC_SE_Li256ELb1ELb1ELb0ELb0EEENS1_36VarlenDynamicPersistentTileSchedulerILi64ELi64ELi256ELi128ELb0ELb1ELb1ELb1ELb1ELb1EEEEEEEEEvNT_6ParamsE)
        /*01e8*/ 	.word	0x00000004


	//----- nvinfo : EIATTR_FRAME_SIZE
	.align		4
.L_92:
        /*01ec*/ 	.byte	0x04, 0x11
        /*01ee*/ 	.short	(.L_94 - .L_93)
	.align		4
.L_93:
        /*01f0*/ 	.word	index@(_ZN7cutlass13device_kernelIN5flash11enable_sm90INS1_16FlashAttnFwdSm90INS1_25CollectiveMainloopFwdSm90ILi2EN4cute5tupleIJNS5_1CILi1EEES8_S8_EEENS6_IJNS7_ILi64EEESA_SA_EEELi512ENS_6half_tEfNS_4arch4Sm90ELb1ELb0ELb0ELb1ELb1ELb1ELb0ELb0ELb0ELb1ELb0ELb0EEENS1_21CollectiveEpilogueFwdINS6_IJSA_NS7_ILi512EEESA_EEES9_SC_SE_Li256ELb1ELb1ELb0ELb0EEENS1_36VarlenDynamicPersistentTileSchedulerILi64ELi64ELi256ELi128ELb0ELb1ELb1ELb1ELb1ELb1EEEEEEEEEvNT_6ParamsE)
        /*01f4*/ 	.word	0x00000000


	//----- nvinfo : EIATTR_REGCOUNT
	.align		4
.L_94:
        /*01f8*/ 	.byte	0x04, 0x2f
        /*01fa*/ 	.short	(.L_96 - .L_95)
	.align		4
.L_95:
        /*01fc*/ 	.word	index@(_ZN7cutlass13device_kernelIN5flash11enable_sm90INS1_16FlashAttnFwdSm90INS1_25CollectiveMainloopFwdSm90ILi2EN4cute5tupleIJNS5_1CILi1EEES8_S8_EEENS6_IJNS7_ILi64EEESA_SA_EEELi512ENS_6half_tEfNS_4arch4Sm90ELb1ELb0ELb0ELb1ELb1ELb0ELb0ELb0ELb0ELb1ELb0ELb0EEENS1_21CollectiveEpilogueFwdINS6_IJSA_NS7_ILi512EEESA_EEES9_SC_SE_Li256ELb1ELb1ELb0ELb0EEENS1_36VarlenDynamicPersistentTileSchedulerILi64ELi64ELi256ELi128ELb0ELb1ELb1ELb1ELb1ELb1EEEEEEEEEvNT_6ParamsE)
        /*0200*/ 	.word	0x00000004


	//----- nvinfo : EIATTR_FRAME_SIZE
	.align		4
.L_96:
        /*0204*/ 	.byte	0x04, 0x11
        /*0206*/ 	.short	(.L_98 - .L_97)
	.align		4
.L_97:
        /*0208*/ 	.word	index@(_ZN7cutlass13device_kernelIN5flash11enable_sm90INS1_16FlashAttnFwdSm90INS1_25CollectiveMainloopFwdSm90ILi2EN4cute5tupleIJNS5_1CILi1EEES8_S8_EEENS6_IJNS7_ILi64EEESA_SA_EEELi512ENS_6half_tEfNS_4arch4Sm90ELb1ELb0ELb0ELb1ELb1ELb0ELb0ELb0ELb0ELb1ELb0ELb0EEENS1_21CollectiveEpilogueFwdINS6_IJSA_NS7_ILi512EEESA_EEES9_SC_SE_Li256ELb1ELb1ELb0ELb0EEENS1_36VarlenDynamicPersistentTileSchedulerILi64ELi64ELi256ELi128ELb0ELb1ELb1ELb1ELb1ELb1EEEEEEEEEvNT_6ParamsE)
        /*020c*/ 	.word	0x00000000


	//----- nvinfo : EIATTR_REGCOUNT
	.align		4
.L_98:
        /*0210*/ 	.byte	0x04, 0x2f
        /*0212*/ 	.short	(.L_100 - .L_99)
	.align		4
.L_99:
        /*0214*/ 	.word	index@(_ZN7cutlass13device_kernelIN5flash11enable_sm90INS1_16FlashAttnFwdSm90INS1_25CollectiveMainloopFwdSm90ILi2EN4cute5tupleIJNS5_1CILi1EEES8_S8_EEENS6_IJNS7_ILi64EEESA_SA_EEELi512ENS_6half_tEfNS_4arch4Sm90ELb1ELb0ELb0ELb0ELb1ELb0ELb1ELb0ELb0ELb1ELb0ELb0EEENS1_21CollectiveEpilogueFwdINS6_IJSA_NS7_ILi512EEESA_EEES9_SC_SE_Li256ELb0ELb1ELb0ELb0EEENS1_30DynamicPersistentTileSchedulerILi256ELi128ELb0ELb1ELb1EEEEEEEEEvNT_6ParamsE)
        /*0218*/ 	.word	0x00000004


	//----- nvinfo : EIATTR_FRAME_SIZE
	.align		4
.L_100:
        /*021c*/ 	.byte	0x04, 0x11
        /*021e*/ 	.short	(.L_102 - .L_101)
	.align		4
.L_101:
        /*0220*/ 	.word	index@(_ZN7cutlass13device_kernelIN5flash11enable_sm90INS1_16FlashAttnFwdSm90INS1_25CollectiveMainloopFwdSm90ILi2EN4cute5tupleIJNS5_1CILi1EEES8_S8_EEENS6_IJNS7_ILi64EEESA_SA_EEELi512ENS_6half_tEfNS_4arch4Sm90ELb1ELb0ELb0ELb0ELb1ELb0ELb1ELb0ELb0ELb1ELb0ELb0EEENS1_21CollectiveEpilogueFwdINS6_IJSA_NS7_ILi512EEESA_EEES9_SC_SE_Li256ELb0ELb1ELb0ELb0EEENS1_30DynamicPersistentTileSchedulerILi256ELi128ELb0ELb1ELb1EEEEEEEEEvNT_6ParamsE)
        /*0224*/ 	.word	0x00000000


	//----- nvinfo : EIATTR_REGCOUNT
	.align		4
.L_102:
        /*0228*/ 	.byte	0x04, 0x2f
        /*022a*/ 	.short	(.L_104 - .L_103)
	.align		4
.L_103:
        /*022c*/ 	.word	index@(_ZN7cutlass13device_kernelIN5flash11enable_sm90INS1_16FlashAttnFwdSm90INS1_25CollectiveMainloopFwdSm90ILi2EN4cute5tupleIJNS5_1CILi1EEES8_S8_EEENS6_IJNS7_ILi64EEESA_SA_EEELi512ENS_6half_tEfNS_4arch4Sm90ELb1ELb0ELb0ELb0ELb1ELb0ELb0ELb0ELb0ELb1ELb0ELb0EEENS1_21CollectiveEpilogueFwdINS6_IJSA_NS7_ILi512EEESA_EEES9_SC_SE_Li256ELb0ELb1ELb0ELb0EEENS1_30DynamicPersistentTileSchedulerILi256ELi128ELb0ELb1ELb1EEEEEEEEEvNT_6ParamsE)
        /*0230*/ 	.word	0x00000004


	//----- nvinfo : EIATTR_FRAME_SIZE
	.align		4
.L_104:
        /*0234*/ 	.byte	0x04, 0x11
        /*0236*/ 	.short	(.L_106 - .L_105)
	.align		4
.L_105:
        /*0238*/ 	.word	index@(_ZN7cutlass13device_kernelIN5flash11enable_sm90INS1_16FlashAttnFwdSm90INS1_25CollectiveMainloopFwdSm90ILi2EN4cute5tupleIJNS5_1CILi1EEES8_S8_EEENS6_IJNS7_ILi64EEESA_SA_EEELi512ENS_6half_tEfNS_4arch4Sm90ELb1ELb0ELb0ELb0ELb1ELb0ELb0ELb0ELb0ELb1ELb0ELb0EEENS1_21CollectiveEpilogueFwdINS6_IJSA_NS7_ILi512EEESA_EEES9_SC_SE_Li256ELb0ELb1ELb0ELb0EEENS1_30DynamicPersistentTileSchedulerILi256ELi128ELb0ELb1ELb1EEEEEEEEEvNT_6ParamsE)
        /*023c*/ 	.word	0x00000000


	//----- nvinfo : EIATTR_REGCOUNT
	.align		4
.L_106:
        /*0240*/ 	.byte	0x04, 0x2f
        /*0242*/ 	.short	(.L_108 - .L_107)
	.align		4
.L_107:
        /*0244*/ 	.word	index@(_ZN7cutlass13device_kernelIN5flash11enable_sm90INS1_16FlashAttnFwdSm90INS1_25CollectiveMainloopFwdSm90ILi2EN4cute5tupleIJNS5_1CILi1EEES8_S8_EEENS6_IJNS7_ILi64EEESA_SA_EEELi512ENS_6half_tEfNS_4arch4Sm90ELb0ELb1ELb0ELb1ELb1ELb1ELb1ELb0ELb0ELb1ELb0ELb0EEENS1_21CollectiveEpilogueFwdINS6_IJSA_NS7_ILi512EEESA_EEES9_SC_SE_Li256ELb1ELb1ELb0ELb0EEENS1_36VarlenDynamicPersistentTileSchedulerILi64ELi64ELi256ELi128ELb0ELb1ELb1ELb1ELb0ELb1EEEEEEEEEvNT_6ParamsE)
        /*0248*/ 	.word	0x00000004


	//----- nvinfo : EIATTR_FRAME_SIZE
	.align		4
.L_108:
        /*024c*/ 	.byte	0x04, 0x11
        /*024e*/ 	.short	(.L_110 - .L_109)
	.align		4
.L_109:
        /*0250*/ 	.word	index@(_ZN7cutlass13device_kernelIN5flash11enable_sm90INS1_16FlashAttnFwdSm90INS1_25CollectiveMainloopFwdSm90ILi2EN4cute5tupleIJNS5_1CILi1EEES8_S8_EEENS6_IJNS7_ILi64EEESA_SA_EEELi512ENS_6half_tEfNS_4arch4Sm90ELb0ELb1ELb0ELb1ELb1ELb1ELb1ELb0ELb0ELb1ELb0ELb0EEENS1_21CollectiveEpilogueFwdINS6_IJSA_NS7_ILi512EEESA_EEES9_SC_SE_Li256ELb1ELb1ELb0ELb0EEENS1_36VarlenDynamicPersistentTileSchedulerILi64ELi64ELi256ELi128ELb0ELb1ELb1ELb1ELb0ELb1EEEEEEEEEvNT_6ParamsE)
        /*0254*/ 	.word	0x00000000


	//----- nvinfo : EIATTR_REGCOUNT
	.align		4
.L_110:
        /*0258*/ 	.byte	0x04, 0x2f
        /*025a*/ 	.short	(.L_112 - .L_111)
	.align		4
.L_111:
        /*025c*/ 	.word	index@(_ZN7cutlass13device_kernelIN5flash11enable_sm90INS1_16FlashAttnFwdSm90INS1_25CollectiveMainloopFwdSm90ILi2EN4cute5tupleIJNS5_1CILi1EEES8_S8_EEENS6_IJNS7_ILi64EEESA_SA_EEELi512ENS_6half_tEfNS_4arch4Sm90ELb0ELb1ELb0ELb1ELb1ELb0ELb1ELb0ELb0ELb1ELb0ELb0EEENS1_21CollectiveEpilogueFwdINS6_IJSA_NS7_ILi512EEESA_EEES9_SC_SE_Li256ELb1ELb1ELb0ELb0EEENS1_36VarlenDynamicPersistentTileSchedulerILi64ELi64ELi256ELi128ELb0ELb1ELb1ELb1ELb0ELb1EEEEEEEEEvNT_6ParamsE)
        /*0260*/ 	.word	0x00000004


	//----- nvinfo : EIATTR_FRAME_SIZE
	.align		4
.L_112:
        /*0264*/ 	.byte	0x04, 0x11
        /*0266*/ 	.short	(.L_114 - .L_113)
	.align		4
.L_113:
        /*0268*/ 	.word	index@(_ZN7cutlass13device_kernelIN5flash11enable_sm90INS1_16FlashAttnFwdSm90INS1_25CollectiveMainloopFwdSm90ILi2EN4cute5tupleIJNS5_1CILi1EEES8_S8_EEENS6_IJNS7_ILi64EEESA_SA_EEELi512ENS_6half_tEfNS_4arch4Sm90ELb0ELb1ELb0ELb1ELb1ELb0ELb1ELb0ELb0ELb1ELb0ELb0EEENS1_21CollectiveEpilogueFwdINS6_IJSA_NS7_ILi512EEESA_EEES9_SC_SE_Li256ELb1ELb1ELb0ELb0EEENS1_36VarlenDynamicPersistentTileSchedulerILi64ELi64ELi256ELi128ELb0ELb1ELb1ELb1ELb0ELb1EEEEEEEEEvNT_6ParamsE)
        /*026c*/ 	.word	0x00000000


	//----- nvinfo : EIATTR_REGCOUNT
	.align		4
.L_114:
        /*0270*/ 	.byte	0x04, 0x2f
        /*0272*/ 	.short	(.L_116 - .L_115)
	.align		4
.L_115:
        /*0274*/ 	.word	index@(_ZN7cutlass13device_kernelIN5flash11enable_sm90INS1_16FlashAttnFwdSm90INS1_25CollectiveMainloopFwdSm90ILi2EN4cute5tupleIJNS5_1CILi1EEES8_S8_EEENS6_IJNS7_ILi64EEESA_SA_EEELi512ENS_6half_tEfNS_4arch4Sm90ELb0ELb1ELb0ELb1ELb1ELb1ELb0ELb0ELb0ELb1ELb0ELb0EEENS1_21CollectiveEpilogueFwdINS6_IJSA_NS7_ILi512EEESA_EEES9_SC_SE_Li256ELb1ELb1ELb0ELb0EEENS1_36VarlenDynamicPersistentTileSchedulerILi64ELi64ELi256ELi128ELb0ELb1ELb1ELb1ELb0ELb1EEEEEEEEEvNT_6ParamsE)
        /*0278*/ 	.word	0x00000004


	//----- nvinfo : EIATTR_FRAME_SIZE
	.align		4
.L_116:
        /*027c*/ 	.byte	0x04, 0x11
        /*027e*/ 	.short	(.L_118 - .L_117)
	.align		4
.L_117:
        /*0280*/ 	.word	index@(_ZN7cutlass13device_kernelIN5flash11enable_sm90INS1_16FlashAttnFwdSm90INS1_25CollectiveMainloopFwdSm90ILi2EN4cute5tupleIJNS5_1CILi1EEES8_S8_EEENS6_IJNS7_ILi64EEESA_SA_EEELi512ENS_6half_tEfNS_4arch4Sm90ELb0ELb1ELb0ELb1ELb1ELb1ELb0ELb0ELb0ELb1ELb0ELb0EEENS1_21CollectiveEpilogueFwdINS6_IJSA_NS7_ILi512EEESA_EEES9_SC_SE_Li256ELb1ELb1ELb0ELb0EEENS1_36VarlenDynamicPersistentTileSchedulerILi64ELi64ELi256ELi128ELb0ELb1ELb1ELb1ELb0ELb1EEEEEEEEEvNT_6ParamsE)
        /*0284*/ 	.word	0x00000000


	//----- nvinfo : EIATTR_REGCOUNT
	.align		4
.L_118:
        /*0288*/ 	.byte	0x04, 0x2f
        /*028a*/ 	.short	(.L_120 - .L_119)
	.align		4
.L_119:
        /*028c*/ 	.word	index@(_ZN7cutlass13device_kernelIN5flash11enable_sm90INS1_16FlashAttnFwdSm90INS1_25CollectiveMainloopFwdSm90ILi2EN4cute5tupleIJNS5_1CILi1EEES8_S8_EEENS6_IJNS7_ILi64EEESA_SA_EEELi512ENS_6half_tEfNS_4arch4Sm90ELb0ELb1ELb0ELb1ELb1ELb0ELb0ELb0ELb0ELb1ELb0ELb0EEENS1_21CollectiveEpilogueFwdINS6_IJSA_NS7_ILi512EEESA_EEES9_SC_SE_Li256ELb1ELb1ELb0ELb0EEENS1_36VarlenDynamicPersistentTileSchedulerILi64ELi64ELi256ELi128ELb0ELb1ELb1ELb1ELb0ELb1EEEEEEEEEvNT_6ParamsE)
        /*0290*/ 	.word	0x00000004


	//----- nvinfo : EIATTR_FRAME_SIZE
	.align		4
.L_120:
        /*0294*/ 	.byte	0x04, 0x11
        /*0296*/ 	.short	(.L_122 - .L_121)
	.align		4
.L_121:
        /*0298*/ 	.word	index@(_ZN7cutlass13device_kernelIN5flash11enable_sm90INS1_16FlashAttnFwdSm90INS1_25CollectiveMainloopFwdSm90ILi2EN4cute5tupleIJNS5_1CILi1EEES8_S8_EEENS6_IJNS7_ILi64EEESA_SA_EEELi512ENS_6half_tEfNS_4arch4Sm90ELb0ELb1ELb0ELb1ELb1ELb0ELb0ELb0ELb0ELb1ELb0ELb0EEENS1_21CollectiveEpilogueFwdINS6_IJSA_NS7_ILi512EEESA_EEES9_SC_SE_Li256ELb1ELb1ELb0ELb0EEENS1_36VarlenDynamicPersistentTileSchedulerILi64ELi64ELi256ELi128ELb0ELb1ELb1ELb1ELb0ELb1EEEEEEEEEvNT_6ParamsE)
        /*029c*/ 	.word	0x00000000


	//----- nvinfo : EIATTR_REGCOUNT
	.align		4
.L_122:
        /*02a0*/ 	.byte	0x04, 0x2f
        /*02a2*/ 	.short	(.L_124 - .L_123)
	.align		4
.L_123:
        /*02a4*/ 	.word	index@(_ZN7cutlass13device_kernelIN5flash11enable_sm90INS1_16FlashAttnFwdSm90INS1_25CollectiveMainloopFwdSm90ILi2EN4cute5tupleIJNS5_1CILi1EEES8_S8_EEENS6_IJNS7_ILi64EEESA_SA_EEELi512ENS_6half_tEfNS_4arch4Sm90ELb0ELb1ELb0ELb0ELb1ELb0ELb1ELb0ELb0ELb1ELb0ELb0EEENS1_21CollectiveEpilogueFwdINS6_IJSA_NS7_ILi512EEESA_EEES9_SC_SE_Li256ELb0ELb1ELb0ELb0EEENS1_30DynamicPersistentTileSchedulerILi256ELi128ELb0ELb1ELb1EEEEEEEEEvNT_6ParamsE)
        /*02a8*/ 	.word	0x00000004


	//----- nvinfo : EIATTR_FRAME_SIZE
	.align		4
.L_124:
        /*02ac*/ 	.byte	0x04, 0x11
        /*02ae*/ 	.short	(.L_126 - .L_125)
	.align		4
.L_125:
        /*02b0*/ 	.word	index@(_ZN7cutlass13device_kernelIN5flash11enable_sm90INS1_16FlashAttnFwdSm90INS1_25CollectiveMainloopFwdSm90ILi2EN4cute5tupleIJNS5_1CILi1EEES8_S8_EEENS6_IJNS7_ILi64EEESA_SA_EEELi512ENS_6half_tEfNS_4arch4Sm90ELb0ELb1ELb0ELb0ELb1ELb0ELb1ELb0ELb0ELb1ELb0ELb0EEENS1_21CollectiveEpilogueFwdINS6_IJSA_NS7_ILi512EEESA_EEES9_SC_SE_Li256ELb0ELb1ELb0ELb0EEENS1_30DynamicPersistentTileSchedulerILi256ELi128ELb0ELb1ELb1EEEEEEEEEvNT_6ParamsE)
        /*02b4*/ 	.word	0x00000000


	//----- nvinfo : EIATTR_REGCOUNT
	.align		4
.L_126:
        /*02b8*/ 	.byte	0x04, 0x2f
        /*02ba*/ 	.short	(.L_128 - .L_127)
	.align		4
.L_127:
        /*02bc*/ 	.word	index@(_ZN7cutlass13device_kernelIN5flash11enable_sm90INS1_16FlashAttnFwdSm90INS1_25CollectiveMainloopFwdSm90ILi2EN4cute5tupleIJNS5_1CILi1EEES8_S8_EEENS6_IJNS7_ILi64EEESA_SA_EEELi512ENS_6half_tEfNS_4arch4Sm90ELb0ELb1ELb0ELb0ELb1ELb0ELb0ELb0ELb0ELb1ELb0ELb0EEENS1_21CollectiveEpilogueFwdINS6_IJSA_NS7_ILi512EEESA_EEES9_SC_SE_Li256ELb0ELb1ELb0ELb0EEENS1_30DynamicPersistentTileSchedulerILi256ELi128ELb0ELb1ELb1EEEEEEEEEvNT_6ParamsE)
        /*02c0*/ 	.word	0x00000004


	//----- nvinfo : EIATTR_FRAME_SIZE
	.align		4
.L_128:
        /*02c4*/ 	.byte	0x04, 0x11
        /*02c6*/ 	.short	(.L_130 - .L_129)
	.align		4
.L_129:
        /*02c8*/ 	.word	index@(_ZN7cutlass13device_kernelIN5flash11enable_sm90INS1_16FlashAttnFwdSm90INS1_25CollectiveMainloopFwdSm90ILi2EN4cute5tupleIJNS5_1CILi1EEES8_S8_EEENS6_IJNS7_ILi64EEESA_SA_EEELi512ENS_6half_tEfNS_4arch4Sm90ELb0ELb1ELb0ELb0ELb1ELb0ELb0ELb0ELb0ELb1ELb0ELb0EEENS1_21CollectiveEpilogueFwdINS6_IJSA_NS7_ILi512EEESA_EEES9_SC_SE_Li256ELb0ELb1ELb0ELb0EEENS1_30DynamicPersistentTileSchedulerILi256ELi128ELb0ELb1ELb1EEEEEEEEEvNT_6ParamsE)
        /*02cc*/ 	.word	0x00000000


	//----- nvinfo : EIATTR_REGCOUNT
	.align		4
.L_130:
        /*02d0*/ 	.byte	0x04, 0x2f
        /*02d2*/ 	.short	(.L_132 - .L_131)
	.align		4
.L_131:
        /*02d4*/ 	.word	index@(_ZN7cutlass13device_kernelIN5flash11enable_sm90INS1_16FlashAttnFwdSm90INS1_25CollectiveMainloopFwdSm90ILi2EN4cute5tupleIJNS5_1CILi1EEES8_S8_EEENS6_IJNS7_ILi64EEESA_SA_EEELi512ENS_6half_tEfNS_4arch4Sm90ELb0ELb0ELb0ELb1ELb1ELb1ELb1ELb0ELb0ELb1ELb0ELb0EEENS1_21CollectiveEpilogueFwdINS6_IJSA_NS7_ILi512EEESA_EEES9_SC_SE_Li256ELb1ELb1ELb0ELb0EEENS1_36VarlenDynamicPersistentTileSchedulerILi64ELi64ELi256ELi128ELb0ELb1ELb1ELb0ELb1ELb1EEEEEEEEEvNT_6ParamsE)
        /*02d8*/ 	.word	0x00000004


	//----- nvinfo : EIATTR_FRAME_SIZE
	.align		4
.L_132:
        /*02dc*/ 	.byte	0x04, 0x11
        /*02de*/ 	.short	(.L_134 - .L_133)
	.align		4
.L_133:
        /*02e0*/ 	.word	index@(_ZN7cutlass13device_kernelIN5flash11enable_sm90INS1_16FlashAttnFwdSm90INS1_25CollectiveMainloopFwdSm90ILi2EN4cute5tupleIJNS5_1CILi1EEES8_S8_EEENS6_IJNS7_ILi64EEESA_SA_EEELi512ENS_6half_tEfNS_4arch4Sm90ELb0ELb0ELb0ELb1ELb1ELb1ELb1ELb0ELb0ELb1ELb0ELb0EEENS1_21CollectiveEpilogueFwdINS6_IJSA_NS7_ILi512EEESA_EEES9_SC_SE_Li256ELb1ELb1ELb0ELb0EEENS1_36VarlenDynamicPersistentTileSchedulerILi64ELi64ELi256ELi128ELb0ELb1ELb1ELb0ELb1ELb1EEEEEEEEEvNT_6ParamsE)
        /*02e4*/ 	.word	0x00000000


	//----- nvinfo : EIATTR_REGCOUNT
	.align		4
.L_134:
        /*02e8*/ 	.byte	0x04, 0x2f
        /*02ea*/ 	.short	(.L_136 - .L_135)
	.align		4
.L_135:
        /*02ec*/ 	.word	index@(_ZN7cutlass13device_kernelIN5flash11enable_sm90INS1_16FlashAttnFwdSm90INS1_25CollectiveMainloopFwdSm90ILi2EN4cute5tupleIJNS5_1CILi1EEES8_S8_EEENS6_IJNS7_ILi64EEESA_SA_EEELi512ENS_6half_tEfNS_4arch4Sm90ELb0ELb0ELb0ELb1ELb1ELb0ELb1ELb0ELb0ELb1ELb0ELb0EEENS1_21CollectiveEpilogueFwdINS6_IJSA_NS7_ILi512EEESA_EEES9_SC_SE_Li256ELb1ELb1ELb0ELb0EEENS1_36VarlenDynamicPersistentTileSchedulerILi64ELi64ELi256ELi128ELb0ELb1ELb1ELb0ELb1ELb1EEEEEEEEEvNT_6ParamsE)
        /*02f0*/ 	.word	0x00000004


	//----- nvinfo : EIATTR_FRAME_SIZE
	.align		4
.L_136:
        /*02f4*/ 	.byte	0x04, 0x11
        /*02f6*/ 	.short	(.L_138 - .L_137)
	.align		4
.L_137:
        /*02f8*/ 	.word	index@(_ZN7cutlass13device_kernelIN5flash11enable_sm90INS1_16FlashAttnFwdSm90INS1_25CollectiveMainloopFwdSm90ILi2EN4cute5tupleIJNS5_1CILi1EEES8_S8_EEENS6_IJNS7_ILi64EEESA_SA_EEELi512ENS_6half_tEfNS_4arch4Sm90ELb0ELb0ELb0ELb1ELb1ELb0ELb1ELb0ELb0ELb1ELb0ELb0EEENS1_21CollectiveEpilogueFwdINS6_IJSA_NS7_ILi512EEESA_EEES9_SC_SE_Li256ELb1ELb1ELb0ELb0EEENS1_36VarlenDynamicPersistentTileSchedulerILi64ELi64ELi256ELi128ELb0ELb1ELb1ELb0ELb1ELb1EEEEEEEEEvNT_6ParamsE)
        /*02fc*/ 	.word	0x00000000


	//----- nvinfo : EIATTR_REGCOUNT
	.align		4
.L_138:
        /*0300*/ 	.byte	0x04, 0x2f
        /*0302*/ 	.short	(.L_140 - .L_139)
	.align		4
.L_139:
        /*0304*/ 	.word	index@(_ZN7cutlass13device_kernelIN5flash11enable_sm90INS1_16FlashAttnFwdSm90INS1_25CollectiveMainloopFwdSm90ILi2EN4cute5tupleIJNS5_1CILi1EEES8_S8_EEENS6_IJNS7_ILi64EEESA_SA_EEELi512ENS_6half_tEfNS_4arch4Sm90ELb0ELb0ELb0ELb1ELb1ELb1ELb0ELb0ELb0ELb1ELb0ELb0EEENS1_21CollectiveEpilogueFwdINS6_IJSA_NS7_ILi512EEESA_EEES9_SC_SE_Li256ELb1ELb1ELb0ELb0EEENS1_36VarlenDynamicPersistentTileSchedulerILi64ELi64ELi256ELi128ELb0ELb1ELb1ELb0ELb1ELb1EEEEEEEEEvNT_6ParamsE)
        /*0308*/ 	.word	0x00000004


	//----- nvinfo : EIATTR_FRAME_SIZE
	.align		4
.L_140:
        /*030c*/ 	.byte	0x04, 0x11
        /*030e*/ 	.short	(.L_142 - .L_141)
	.align		4
.L_141:
        /*0310*/ 	.word	index@(_ZN7cutlass13device_kernelIN5flash11enable_sm90INS1_16FlashAttnFwdSm90INS1_25CollectiveMainloopFwdSm90ILi2EN4cute5tupleIJNS5_1CILi1EEES8_S8_EEENS6_IJNS7_ILi64EEESA_SA_EEELi512ENS_6half_tEfNS_4arch4Sm90ELb0ELb0ELb0ELb1ELb1ELb1ELb0ELb0ELb0ELb1ELb0ELb0EEENS1_21CollectiveEpilogueFwdINS6_IJSA_NS7_ILi512EEESA_EEES9_SC_SE_Li256ELb1ELb1ELb0ELb0EEENS1_36VarlenDynamicPersistentTileSchedulerILi64ELi64ELi256ELi128ELb0ELb1ELb1ELb0ELb1ELb1EEEEEEEEEvNT_6ParamsE)
        /*0314*/ 	.word	0x00000000


	//----- nvinfo : EIATTR_REGCOUNT
	.align		4
.L_142:
        /*0318*/ 	.byte	0x04, 0x2f
        /*031a*/ 	.short	(.L_144 - .L_143)
	.align		4
.L_143:
        /*031c*/ 	.word	index@(_ZN7cutlass13device_kernelIN5flash11enable_sm90INS1_16FlashAttnFwdSm90INS1_25CollectiveMainloopFwdSm90ILi2EN4cute5tupleIJNS5_1CILi1EEES8_S8_EEENS6_IJNS7_ILi64EEESA_SA_EEELi512ENS_6half_tEfNS_4arch4Sm90ELb0ELb0ELb0ELb1ELb1ELb0ELb0ELb0ELb0ELb1ELb0ELb0EEENS1_21CollectiveEpilogueFwdINS6_IJSA_NS7_ILi512EEESA_EEES9_SC_SE_Li256ELb1ELb1ELb0ELb0EEENS1_36VarlenDynamicPersistentTileSchedulerILi64ELi64ELi256ELi128ELb0ELb1ELb1ELb0ELb1ELb1EEEEEEEEEvNT_6ParamsE)
        /*0320*/ 	.word	0x00000004


	//----- nvinfo : EIATTR_FRAME_SIZE
	.align		4
.L_144:
        /*0324*/ 	.byte	0x04, 0x11
        /*0326*/ 	.short	(.L_146 - .L_145)
	.align		4
.L_145:
        /*0328*/ 	.word	index@(_ZN7cutlass13device_kernelIN5flash11enable_sm90INS1_16FlashAttnFwdSm90INS1_25CollectiveMainloopFwdSm90ILi2EN4cute5tupleIJNS5_1CILi1EEES8_S8_EEENS6_IJNS7_ILi64EEESA_SA_EEELi512ENS_6half_tEfNS_4arch4Sm90ELb0ELb0ELb0ELb1ELb1ELb0ELb0ELb0ELb0ELb1ELb0ELb0EEENS1_21CollectiveEpilogueFwdINS6_IJSA_NS7_ILi512EEESA_EEES9_SC_SE_Li256ELb1ELb1ELb0ELb0EEENS1_36VarlenDynamicPersistentTileSchedulerILi64ELi64ELi256ELi128ELb0ELb1ELb1ELb0ELb1ELb1EEEEEEEEEvNT_6ParamsE)
        /*032c*/ 	.word	0x00000000


	//----- nvinfo : EIATTR_REGCOUNT
	.align		4
.L_146:
        /*0330*/ 	.byte	0x04, 0x2f
        /*0332*/ 	.short	(.L_148 - .L_147)
	.align		4
.L_147:
        /*0334*/ 	.word	index@(_ZN7cutlass13device_kernelIN5flash11enable_sm90INS1_16FlashAttnFwdSm90INS1_25CollectiveMainloopFwdSm90ILi2EN4cute5tupleIJNS5_1CILi1EEES8_S8_EEENS6_IJNS7_ILi64EEESA_SA_EEELi512ENS_6half_tEfNS_4arch4Sm90ELb0ELb0ELb0ELb0ELb1ELb0ELb1ELb0ELb0ELb1ELb0ELb0EEENS1_21CollectiveEpilogueFwdINS6_IJSA_NS7_ILi512EEESA_EEES9_SC_SE_Li256ELb0ELb1ELb0ELb0EEENS1_29StaticPersistentTileSchedulerILb0EEEEEEEEEvNT_6ParamsE)
        /*0338*/ 	.word	0x00000004


	//----- nvinfo : EIATTR_FRAME_SIZE
	.align		4
.L_148:
        /*033c*/ 	.byte	0x04, 0x11
        /*033e*/ 	.short	(.L_150 - .L_149)
	.align		4
.L_149:
        /*0340*/ 	.word	index@(_ZN7cutlass13device_kernelIN5flash11enable_sm90INS1_16FlashAttnFwdSm90INS1_25CollectiveMainloopFwdSm90ILi2EN4cute5tupleIJNS5_1CILi1EEES8_S8_EEENS6_IJNS7_ILi64EEESA_SA_EEELi512ENS_6half_tEfNS_4arch4Sm90ELb0ELb0ELb0ELb0ELb1ELb0ELb1ELb0ELb0ELb1ELb0ELb0EEENS1_21CollectiveEpilogueFwdINS6_IJSA_NS7_ILi512EEESA_EEES9_SC_SE_Li256ELb0ELb1ELb0ELb0EEENS1_29StaticPersistentTileSchedulerILb0EEEEEEEEEvNT_6ParamsE)
        /*0344*/ 	.word	0x00000000


	//----- nvinfo : EIATTR_REGCOUNT
	.align		4
.L_150:
        /*0348*/ 	.byte	0x04, 0x2f
        /*034a*/ 	.short	(.L_152 - .L_151)
	.align		4
.L_151:
        /*034c*/ 	.word	index@(_ZN7cutlass13device_kernelIN5flash11enable_sm90INS1_16FlashAttnFwdSm90INS1_25CollectiveMainloopFwdSm90ILi2EN4cute5tupleIJNS5_1CILi1EEES8_S8_EEENS6_IJNS7_ILi64EEESA_SA_EEELi512ENS_6half_tEfNS_4arch4Sm90ELb0ELb0ELb0ELb0ELb1ELb0ELb0ELb0ELb0ELb1ELb0ELb0EEENS1_21CollectiveEpilogueFwdINS6_IJSA_NS7_ILi512EEESA_EEES9_SC_SE_Li256ELb0ELb1ELb0ELb0EEENS1_29StaticPersistentTileSchedulerILb0EEEEEEEEEvNT_6ParamsE)
        /*0350*/ 	.word	0x00000004


	//----- nvinfo : EIATTR_FRAME_SIZE
	.align		4
.L_152:
        /*0354*/ 	.byte	0x04, 0x11
        /*0356*/ 	.short	(.L_154 - .L_153)
	.align		4
.L_153:
        /*0358*/ 	.word	index@(_ZN7cutlass13device_kernelIN5flash11enable_sm90INS1_16FlashAttnFwdSm90INS1_25CollectiveMainloopFwdSm90ILi2EN4cute5tupleIJNS5_1CILi1EEES8_S8_EEENS6_IJNS7_ILi64EEESA_SA_EEELi512ENS_6half_tEfNS_4arch4Sm90ELb0ELb0ELb0ELb0ELb1ELb0ELb0ELb0ELb0ELb1ELb0ELb0EEENS1_21CollectiveEpilogueFwdINS6_IJSA_NS7_ILi512EEESA_EEES9_SC_SE_Li256ELb0ELb1ELb0ELb0EEENS1_29StaticPersistentTileSchedulerILb0EEEEEEEEEvNT_6ParamsE)
        /*035c*/ 	.word	0x00000000


	//----- nvinfo : EIATTR_REGCOUNT
	.align		4
.L_154:
        /*0360*/ 	.byte	0x04, 0x2f
        /*0362*/ 	.short	(.L_156 - .L_155)
	.align		4
.L_155:
        /*0364*/ 	.word	index@(_ZN7cutlass13device_kernelIN5flash11enable_sm90INS1_16FlashAttnFwdSm90INS1_25CollectiveMainloopFwdSm90ILi2EN4cute5tupleIJNS5_1CILi1EEES8_S8_EEENS6_IJNS7_ILi128EEENS7_ILi96EEENS7_ILi192EEEEEELi128ENS_6half_tEfNS_4arch4Sm90ELb1ELb0ELb0ELb1ELb1ELb1ELb0ELb1ELb1ELb1ELb0ELb0EEENS1_21CollectiveEpilogueFwdINS6_IJSA_SA_SB_EEES9_SE_SG_Li256ELb1ELb1ELb0ELb0EEENS1_36VarlenDynamicPersistentTileSchedulerILi128ELi96ELi256ELi128ELb0ELb1ELb1ELb1ELb1ELb1EEEEEEEEEvNT_6ParamsE)
        /*0368*/ 	.word	0x00000004


	//----- nvinfo : EIATTR_FRAME_SIZE
	.align		4
.L_156:
        /*036c*/ 	.byte	0x04, 0x11
        /*036e*/ 	.short	(.L_158 - .L_157)
	.align		4
.L_157:
        /*0370*/ 	.word	index@(_ZN7cutlass13device_kernelIN5flash11enable_sm90INS1_16FlashAttnFwdSm90INS1_25CollectiveMainloopFwdSm90ILi2EN4cute5tupleIJNS5_1CILi1EEES8_S8_EEENS6_IJNS7_ILi128EEENS7_ILi96EEENS7_ILi192EEEEEELi128ENS_6half_tEfNS_4arch4Sm90ELb1ELb0ELb0ELb1ELb1ELb1ELb0ELb1ELb1ELb1ELb0ELb0EEENS1_21CollectiveEpilogueFwdINS6_IJSA_SA_SB_EEES9_SE_SG_Li256ELb1ELb1ELb0ELb0EEENS1_36VarlenDynamicPersistentTileSchedulerILi128ELi96ELi256ELi128ELb0ELb1ELb1ELb1ELb1ELb1EEEEEEEEEvNT_6ParamsE)
        /*0374*/ 	.word	0x00000000


	//----- nvinfo : EIATTR_REGCOUNT
	.align		4
.L_158:
        /*0378*/ 	.byte	0x04, 0x2f
        /*037a*/ 	.short	(.L_160 - .L_159)
	.align		4
.L_159:
        /*037c*/ 	.word	index@(_ZN7cutlass13device_kernelIN5flash11enable_sm90INS1_16FlashAttnFwdSm90INS1_25CollectiveMainloopFwdSm90ILi2EN4cute5tupleIJNS5_1CILi1EEES8_S8_EEENS6_IJNS7_ILi128EEENS7_ILi96EEENS7_ILi192EEEEEELi128ENS_6half_tEfNS_4arch4Sm90ELb1ELb0ELb0ELb1ELb1ELb0ELb0ELb1ELb1ELb1ELb0ELb0EEENS1_21CollectiveEpilogueFwdINS6_IJSA_SA_SB_EEES9_SE_SG_Li256ELb1ELb1ELb0ELb0EEENS1_36VarlenDynamicPersistentTileSchedulerILi128ELi96ELi256ELi128ELb0ELb1ELb1ELb1ELb1ELb1EEEEEEEEEvNT_6ParamsE)
        /*0380*/ 	.word	0x00000004


	//----- nvinfo : EIATTR_FRAME_SIZE
	.align		4
.L_160:
        /*0384*/ 	.byte	0x04, 0x11
        /*0386*/ 	.short	(.L_162 - .L_161)
	.align		4
.L_161:
        /*0388*/ 	.word	index@(_ZN7cutlass13device_kernelIN5flash11enable_sm90INS1_16FlashAttnFwdSm90INS1_25CollectiveMainloopFwdSm90ILi2EN4cute5tupleIJNS5_1CILi1EEES8_S8_EEENS6_IJNS7_ILi128EEENS7_ILi96EEENS7_ILi192EEEEEELi128ENS_6half_tEfNS_4arch4Sm90ELb1ELb0ELb0ELb1ELb1ELb0ELb0ELb1ELb1ELb1ELb0ELb0EEENS1_21CollectiveEpilogueFwdINS6_IJSA_SA_SB_EEES9_SE_SG_Li256ELb1ELb1ELb0ELb0EEENS1_36VarlenDynamicPersistentTileSchedulerILi128ELi96ELi256ELi128ELb0ELb1ELb1ELb1ELb1ELb1EEEEEEEEEvNT_6ParamsE)
        /*038c*/ 	.word	0x00000000


	//----- nvinfo : EIATTR_REGCOUNT
	.align		4
.L_162:
        /*0390*/ 	.byte	0x04, 0x2f
        /*0392*/ 	.short	(.L_164 - .L_163)
	.align		4
.L_163:
        /*0394*/ 	.word	index@(_ZN7cutlass13device_kernelIN5flash11enable_sm90INS1_16FlashAttnFwdSm90INS1_25CollectiveMainloopFwdSm90ILi2EN4cute5tupleIJNS5_1CILi1EEES8_S8_EEENS6_IJNS7_ILi128EEENS7_ILi96EEENS7_ILi192EEEEEELi128ENS_6half_tEfNS_4arch4Sm90ELb1ELb0ELb0ELb0ELb1ELb0ELb0ELb1ELb1ELb1ELb0ELb0EEENS1_21CollectiveEpilogueFwdINS6_IJSA_SA_SB_EEES9_SE_SG_Li256ELb0ELb1ELb0ELb0EEENS1_30DynamicPersistentTileSchedulerILi256ELi128ELb0ELb1ELb1EEEEEEEEEvNT_6ParamsE)
        /*0398*/ 	.word	0x00000004


	//----- nvinfo : EIATTR_FRAME_SIZE
	.align		4
.L_164:
        /*039c*/ 	.byte	0x04, 0x11
        /*039e*/ 	.short	(.L_166 - .L_165)
	.align		4
.L_165:
        /*03a0*/ 	.word	index@(_ZN7cutlass13device_kernelIN5flash11enable_sm90INS1_16FlashAttnFwdSm90INS1_25CollectiveMainloopFwdSm90ILi2EN4cute5tupleIJNS5_1CILi1EEES8_S8_EEENS6_IJNS7_ILi128EEENS7_ILi96EEENS7_ILi192EEEEEELi128ENS_6half_tEfNS_4arch4Sm90ELb1ELb0ELb0ELb0ELb1ELb0ELb0ELb1ELb1ELb1ELb0ELb0EEENS1_21CollectiveEpilogueFwdINS6_IJSA_SA_SB_EEES9_SE_SG_Li256ELb0ELb1ELb0ELb0EEENS1_30DynamicPersistentTileSchedulerILi256ELi128ELb0ELb1ELb1EEEEEEEEEvNT_6ParamsE)
        /*03a4*/ 	.word	0x00000000


	//----- nvinfo : EIATTR_REGCOUNT
	.align		4
.L_166:
        /*03a8*/ 	.byte	0x04, 0x2f
        /*03aa*/ 	.short	(.L_168 - .L_167)
	.align		4
.L_167:
        /*03ac*/ 	.word	index@(_ZN7cutlass13device_kernelIN5flash11enable_sm90INS1_16FlashAttnFwdSm90INS1_25CollectiveMainloopFwdSm90ILi2EN4cute5tupleIJNS5_1CILi1EEES8_S8_EEENS6_IJNS7_ILi128EEENS7_ILi96EEENS7_ILi192EEEEEELi128ENS_6half_tEfNS_4arch4Sm90ELb0ELb1ELb0ELb1ELb1ELb1ELb0ELb1ELb1ELb1ELb0ELb0EEENS1_21CollectiveEpilogueFwdINS6_IJSA_SA_SB_EEES9_SE_SG_Li256ELb1ELb1ELb0ELb0EEENS1_36VarlenDynamicPersistentTileSchedulerILi128ELi96ELi256ELi128ELb0ELb1ELb1ELb1ELb0ELb1EEEEEEEEEvNT_6ParamsE)
        /*03b0*/ 	.word	0x00000004


	//----- nvinfo : EIATTR_FRAME_SIZE
	.align		4
.L_168:
        /*03b4*/ 	.byte	0x04, 0x11
        /*03b6*/ 	.short	(.L_170 - .L_169)
	.align		4
.L_169:
        /*03b8*/ 	.word	index@(_ZN7cutlass13device_kernelIN5flash11enable_sm90INS1_16FlashAttnFwdSm90INS1_25CollectiveMainloopFwdSm90ILi2EN4cute5tupleIJNS5_1CILi1EEES8_S8_EEENS6_IJNS7_ILi128EEENS7_ILi96EEENS7_ILi192EEEEEELi128ENS_6half_tEfNS_4arch4Sm90ELb0ELb1ELb0ELb1ELb1ELb1ELb0ELb1ELb1ELb1ELb0ELb0EEENS1_21CollectiveEpilogueFwdINS6_IJSA_SA_SB_EEES9_SE_SG_Li256ELb1ELb1ELb0ELb0EEENS1_36VarlenDynamicPersistentTileSchedulerILi128ELi96ELi256ELi128ELb0ELb1ELb1ELb1ELb0ELb1EEEEEEEEEvNT_6ParamsE)
        /*03bc*/ 	.word	0x00000000


	//----- nvinfo : EIATTR_REGCOUNT
	.align		4
.L_170:
        /*03c0*/ 	.byte	0x04, 0x2f
        /*03c2*/ 	.short	(.L_172 - .L_171)
	.align		4
.L_171:
        /*03c4*/ 	.word	index@(_ZN7cutlass13device_kernelIN5flash11enable_sm90INS1_16FlashAttnFwdSm90INS1_25CollectiveMainloopFwdSm90ILi2EN4cute5tupleIJNS5_1CILi1EEES8_S8_EEENS6_IJNS7_ILi128EEENS7_ILi96EEENS7_ILi192EEEEEELi128ENS_6half_tEfNS_4arch4Sm90ELb0ELb1ELb0ELb1ELb1ELb0ELb0ELb1ELb1ELb1ELb0ELb0EEENS1_21CollectiveEpilogueFwdINS6_IJSA_SA_SB_EEES9_SE_SG_Li256ELb1ELb1ELb0ELb0EEENS1_36VarlenDynamicPersistentTileSchedulerILi128ELi96ELi256ELi128ELb0ELb1ELb1ELb1ELb0ELb1EEEEEEEEEvNT_6ParamsE)
        /*03c8*/ 	.word	0x00000004


	//----- nvinfo : EIATTR_FRAME_SIZE
	.align		4
.L_172:
        /*03cc*/ 	.byte	0x04, 0x11
        /*03ce*/ 	.short	(.L_174 - .L_173)
	.align		4
.L_173:
        /*03d0*/ 	.word	index@(_ZN7cutlass13device_kernelIN5flash11enable_sm90INS1_16FlashAttnFwdSm90INS1_25CollectiveMainloopFwdSm90ILi2EN4cute5tupleIJNS5_1CILi1EEES8_S8_EEENS6_IJNS7_ILi128EEENS7_ILi96EEENS7_ILi192EEEEEELi128ENS_6half_tEfNS_4arch4Sm90ELb0ELb1ELb0ELb1ELb1ELb0ELb0ELb1ELb1ELb1ELb0ELb0EEENS1_21CollectiveEpilogueFwdINS6_IJSA_SA_SB_EEES9_SE_SG_Li256ELb1ELb1ELb0ELb0EEENS1_36VarlenDynamicPersistentTileSchedulerILi128ELi96ELi256ELi128ELb0ELb1ELb1ELb1ELb0ELb1EEEEEEEEEvNT_6ParamsE)
        /*03d4*/ 	.word	0x00000000


	//----- nvinfo : EIATTR_REGCOUNT
	.align		4
.L_174:
        /*03d8*/ 	.byte	0x04, 0x2f
        /*03da*/ 	.short	(.L_176 - .L_175)
	.align		4
.L_175:
        /*03dc*/ 	.word	index@(_ZN7cutlass13device_kernelIN5flash11enable_sm90INS1_16FlashAttnFwdSm90INS1_25CollectiveMainloopFwdSm90ILi2EN4cute5tupleIJNS5_1CILi1EEES8_S8_EEENS6_IJNS7_ILi128EEENS7_ILi96EEENS7_ILi192EEEEEELi128ENS_6half_tEfNS_4arch4Sm90ELb0ELb1ELb0ELb0ELb1ELb0ELb0ELb1ELb1ELb1ELb0ELb0EEENS1_21CollectiveEpilogueFwdINS6_IJSA_SA_SB_EEES9_SE_SG_Li256ELb0ELb1ELb0ELb0EEENS1_30DynamicPersistentTileSchedulerILi256ELi128ELb0ELb1ELb1EEEEEEEEEvNT_6ParamsE)
        /*03e0*/ 	.word	0x00000004


	//----- nvinfo : EIATTR_FRAME_SIZE
	.align		4
.L_176:
        /*03e4*/ 	.byte	0x04, 0x11
        /*03e6*/ 	.short	(.L_178 - .L_177)
	.align		4
.L_177:
        /*03e8*/ 	.word	index@(_ZN7cutlass13device_kernelIN5flash11enable_sm90INS1_16FlashAttnFwdSm90INS1_25CollectiveMainloopFwdSm90ILi2EN4cute5tupleIJNS5_1CILi1EEES8_S8_EEENS6_IJNS7_ILi128EEENS7_ILi96EEENS7_ILi192EEEEEELi128ENS_6half_tEfNS_4arch4Sm90ELb0ELb1ELb0ELb0ELb1ELb0ELb0ELb1ELb1ELb1ELb0ELb0EEENS1_21CollectiveEpilogueFwdINS6_IJSA_SA_SB_EEES9_SE_SG_Li256ELb0ELb1ELb0ELb0EEENS1_30DynamicPersistentTileSchedulerILi256ELi128ELb0ELb1ELb1EEEEEEEEEvNT_6ParamsE)
        /*03ec*/ 	.word	0x00000000


	//----- nvinfo : EIATTR_REGCOUNT
	.align		4
.L_178:
        /*03f0*/ 	.byte	0x04, 0x2f
        /*03f2*/ 	.short	(.L_180 - .L_179)
	.align		4
.L_179:
        /*03f4*/ 	.word	index@(_ZN7cutlass13device_kernelIN5flash11enable_sm90INS1_16FlashAttnFwdSm90INS1_25CollectiveMainloopFwdSm90ILi2EN4cute5tupleIJNS5_1CILi1EEES8_S8_EEENS6_IJNS7_ILi128EEENS7_ILi96EEENS7_ILi192EEEEEELi128ENS_6half_tEfNS_4arch4Sm90ELb0ELb0ELb0ELb1ELb1ELb1ELb0ELb1ELb1ELb1ELb0ELb0EEENS1_21CollectiveEpilogueFwdINS6_IJSA_SA_SB_EEES9_SE_SG_Li256ELb1ELb1ELb0ELb0EEENS1_36VarlenDynamicPersistentTileSchedulerILi128ELi96ELi256ELi128ELb0ELb1ELb1ELb0ELb1ELb1EEEEEEEEEvNT_6ParamsE)
        /*03f8*/ 	.word	0x00000004


	//----- nvinfo : EIATTR_FRAME_SIZE
	.align		4
.L_180:
        /*03fc*/ 	.byte	0x04, 0x11
        /*03fe*/ 	.short	(.L_182 - .L_181)
	.align		4
.L_181:
        /*0400*/ 	.word	index@(_ZN7cutlass13device_kernelIN5flash11enable_sm90INS1_16FlashAttnFwdSm90INS1_25CollectiveMainloopFwdSm90ILi2EN4cute5tupleIJNS5_1CILi1EEES8_S8_EEENS6_IJNS7_ILi128EEENS7_ILi96EEENS7_ILi192EEEEEELi128ENS_6half_tEfNS_4arch4Sm90ELb0ELb0ELb0ELb1ELb1ELb1ELb0ELb1ELb1ELb1ELb0ELb0EEENS1_21CollectiveEpilogueFwdINS6_IJSA_SA_SB_EEES9_SE_SG_Li256ELb1ELb1ELb0ELb0EEENS1_36VarlenDynamicPersistentTileSchedulerILi128ELi96ELi256ELi128ELb0ELb1ELb1ELb0ELb1ELb1EEEEEEEEEvNT_6ParamsE)
        /*0404*/ 	.word	0x00000000


	//----- nvinfo : EIATTR_REGCOUNT
	.align		4
.L_182:
        /*0408*/ 	.byte	0x04, 0x2f
        /*040a*/ 	.short	(.L_184 - .L_183)
	.align		4
.L_183:
        /*040c*/ 	.word	index@(_ZN7cutlass13device_kernelIN5flash11enable_sm90INS1_16FlashAttnFwdSm90INS1_25CollectiveMainloopFwdSm90ILi2EN4cute5tupleIJNS5_1CILi1EEES8_S8_EEENS6_IJNS7_ILi128EEENS7_ILi96EEENS7_ILi192EEEEEELi128ENS_6half_tEfNS_4arch4Sm90ELb0ELb0ELb0ELb1ELb1ELb0ELb0ELb1ELb1ELb1ELb0ELb0EEENS1_21CollectiveEpilogueFwdINS6_IJSA_SA_SB_EEES9_SE_SG_Li256ELb1ELb1ELb0ELb0EEENS1_36VarlenDynamicPersistentTileSchedulerILi128ELi96ELi256ELi128ELb0ELb1ELb1ELb0ELb1ELb1EEEEEEEEEvNT_6ParamsE)
        /*0410*/ 	.word	0x00000004


	//----- nvinfo : EIATTR_FRAME_SIZE
	.align		4
.L_184:
        /*0414*/ 	.byte	0x04, 0x11
        /*0416*/ 	.short	(.L_186 - .L_185)
	.align		4
.L_185:
        /*0418*/ 	.word	index@(_ZN7cutlass13device_kernelIN5flash11enable_sm90INS1_16FlashAttnFwdSm90INS1_25CollectiveMainloopFwdSm90ILi2EN4cute5tupleIJNS5_1CILi1EEES8_S8_EEENS6_IJNS7_ILi128EEENS7_ILi96EEENS7_ILi192EEEEEELi128ENS_6half_tEfNS_4arch4Sm90ELb0ELb0ELb0ELb1ELb1ELb0ELb0ELb1ELb1ELb1ELb0ELb0EEENS1_21CollectiveEpilogueFwdINS6_IJSA_SA_SB_EEES9_SE_SG_Li256ELb1ELb1ELb0ELb0EEENS1_36VarlenDynamicPersistentTileSchedulerILi128ELi96ELi256ELi128ELb0ELb1ELb1ELb0ELb1ELb1EEEEEEEEEvNT_6ParamsE)
        /*041c*/ 	.word	0x00000000


	//----- nvinfo : EIATTR_REGCOUNT
	.align		4
.L_186:
        /*0420*/ 	.byte	0x04, 0x2f
        /*0422*/ 	.short	(.L_188 - .L_187)
	.align		4
.L_187:
        /*0424*/ 	.word	index@(_ZN7cutlass13device_kernelIN5flash11enable_sm90INS1_16FlashAttnFwdSm90INS1_25CollectiveMainloopFwdSm90ILi2EN4cute5tupleIJNS5_1CILi1EEES8_S8_EEENS6_IJNS7_ILi128EEENS7_ILi96EEENS7_ILi192EEEEEELi128ENS_6half_tEfNS_4arch4Sm90ELb0ELb0ELb0ELb0ELb1ELb0ELb0ELb1ELb1ELb1ELb0ELb0EEENS1_21CollectiveEpilogueFwdINS6_IJSA_SA_SB_EEES9_SE_SG_Li256ELb0ELb1ELb0ELb0EEENS1_29StaticPersistentTileSchedulerILb0EEEEEEEEEvNT_6ParamsE)
        /*0428*/ 	.word	0x00000004


	//----- nvinfo : EIATTR_FRAME_SIZE
	.align		4
.L_188:
        /*042c*/ 	.byte	0x04, 0x11
        /*042e*/ 	.short	(.L_190 - .L_189)
	.align		4
.L_189:
        /*0430*/ 	.word	index@(_ZN7cutlass13device_kernelIN5flash11enable_sm90INS1_16FlashAttnFwdSm90INS1_25CollectiveMainloopFwdSm90ILi2EN4cute5tupleIJNS5_1CILi1EEES8_S8_EEENS6_IJNS7_ILi128EEENS7_ILi96EEENS7_ILi192EEEEEELi128ENS_6half_tEfNS_4arch4Sm90ELb0ELb0ELb0ELb0ELb1ELb0ELb0ELb1ELb1ELb1ELb0ELb0EEENS1_21CollectiveEpilogueFwdINS6_IJSA_SA_SB_EEES9_SE_SG_Li256ELb0ELb1ELb0ELb0EEENS1_29StaticPersistentTileSchedulerILb0EEEEEEEEEvNT_6ParamsE)
        /*0434*/ 	.word	0x00000000


	//----- nvinfo : EIATTR_MIN_STACK_SIZE
	.align		4
.L_190:
        /*0438*/ 	.byte	0x04, 0x12
        /*043a*/ 	.short	(.L_192 - .L_191)
	.align		4
.L_191:
        /*043c*/ 	.word	index@(_ZN7cutlass13device_kernelIN5flash11enable_sm90INS1_16FlashAttnFwdSm90INS1_25CollectiveMainloopFwdSm90ILi2EN4cute5tupleIJNS5_1CILi1EEES8_S8_EEENS6_IJNS7_ILi128EEENS7_ILi96EEENS7_ILi192EEEEEELi128ENS_6half_tEfNS_4arch4Sm90ELb0ELb0ELb0ELb0ELb1ELb0ELb0ELb1ELb1ELb1ELb0ELb0EEENS1_21CollectiveEpilogueFwdINS6_IJSA_SA_SB_EEES9_SE_SG_Li256ELb0ELb1ELb0ELb0EEENS1_29StaticPersistentTileSchedulerILb0EEEEEEEEEvNT_6ParamsE)
        /*0440*/ 	.word	0x00000000


	//----- nvinfo : EIATTR_MIN_STACK_SIZE
	.align		4
.L_192:
        /*0444*/ 	.byte	0x04, 0x12
        /*0446*/ 	.short	(.L_194 - .L_193)
	.align		4
.L_193:
        /*0448*/ 	.word	index@(_ZN7cutlass13device_kernelIN5flash11enable_sm90INS1_16FlashAttnFwdSm90INS1_25CollectiveMainloopFwdSm90ILi2EN4cute5tupleIJNS5_1CILi1EEES8_S8_EEENS6_IJNS7_ILi128EEENS7_ILi96EEENS7_ILi192EEEEEELi128ENS_6half_tEfNS_4arch4Sm90ELb0ELb0ELb0ELb1ELb1ELb0ELb0ELb1ELb1ELb1ELb0ELb0EEENS1_21CollectiveEpilogueFwdINS6_IJSA_SA_SB_EEES9_SE_SG_Li256ELb1ELb1ELb0ELb0EEENS1_36VarlenDynamicPersistentTileSchedulerILi128ELi96ELi256ELi128ELb0ELb1ELb1ELb0ELb1ELb1EEEEEEEEEvNT_6ParamsE)
        /*044c*/ 	.word	0x00000000


	//----- nvinfo : EIATTR_MIN_STACK_SIZE
	.align		4
.L_194:
        /*0450*/ 	.byte	0x04, 0x12
        /*0452*/ 	.short	(.L_196 - .L_195)
	.align		4
.L_195:
        /*0454*/ 	.word	index@(_ZN7cutlass13device_kernelIN5flash11enable_sm90INS1_16FlashAttnFwdSm90INS1_25CollectiveMainloopFwdSm90ILi2EN4cute5tupleIJNS5_1CILi1EEES8_S8_EEENS6_IJNS7_ILi128EEENS7_ILi96EEENS7_ILi192EEEEEELi128ENS_6half_tEfNS_4arch4Sm90ELb0ELb0ELb0ELb1ELb1ELb1ELb0ELb1ELb1ELb1ELb0ELb0EEENS1_21CollectiveEpilogueFwdINS6_IJSA_SA_SB_EEES9_SE_SG_Li256ELb1ELb1ELb0ELb0EEENS1_36VarlenDynamicPersistentTileSchedulerILi128ELi96ELi256ELi128ELb0ELb1ELb1ELb0ELb1ELb1EEEEEEEEEvNT_6ParamsE)
        /*0458*/ 	.word	0x00000000


	//----- nvinfo : EIATTR_MIN_STACK_SIZE
	.align		4
.L_196:
        /*045c*/ 	.byte	0x04, 0x12
        /*045e*/ 	.short	(.L_198 - .L_197)
	.align		4
.L_197:
        /*0460*/ 	.word	index@(_ZN7cutlass13device_kernelIN5flash11enable_sm90INS1_16FlashAttnFwdSm90INS1_25CollectiveMainloopFwdSm90ILi2EN4cute5tupleIJNS5_1CILi1EEES8_S8_EEENS6_IJNS7_ILi128EEENS7_ILi96EEENS7_ILi192EEEEEELi128ENS_6half_tEfNS_4arch4Sm90ELb0ELb1ELb0ELb0ELb1ELb0ELb0ELb1ELb1ELb1ELb0ELb0EEENS1_21CollectiveEpilogueFwdINS6_IJSA_SA_SB_EEES9_SE_SG_Li256ELb0ELb1ELb0ELb0EEENS1_30DynamicPersistentTileSchedulerILi256ELi128ELb0ELb1ELb1EEEEEEEEEvNT_6ParamsE)
        /*0464*/ 	.word	0x00000000


	//----- nvinfo : EIATTR_MIN_STACK_SIZE
	.align		4
.L_198:
        /*0468*/ 	.byte	0x04, 0x12
        /*046a*/ 	.short	(.L_200 - .L_199)
	.align		4
.L_199:
        /*046c*/ 	.word	index@(_ZN7cutlass13device_kernelIN5flash11enable_sm90INS1_16FlashAttnFwdSm90INS1_25CollectiveMainloopFwdSm90ILi2EN4cute5tupleIJNS5_1CILi1EEES8_S8_EEENS6_IJNS7_ILi128EEENS7_ILi96EEENS7_ILi192EEEEEELi128ENS_6half_tEfNS_4arch4Sm90ELb0ELb1ELb0ELb1ELb1ELb0ELb0ELb1ELb1ELb1ELb0ELb0EEENS1_21CollectiveEpilogueFwdINS6_IJSA_SA_SB_EEES9_SE_SG_Li256ELb1ELb1ELb0ELb0EEENS1_36VarlenDynamicPersistentTileSchedulerILi128ELi96ELi256ELi128ELb0ELb1ELb1ELb1ELb0ELb1EEEEEEEEEvNT_6ParamsE)
        /*0470*/ 	.word	0x00000000


	//----- nvinfo : EIATTR_MIN_STACK_SIZE
	.align		4
.L_200:
        /*0474*/ 	.byte	0x04, 0x12
        /*0476*/ 	.short	(.L_202 - .L_201)
	.align		4
.L_201:
        /*0478*/ 	.word	index@(_ZN7cutlass13device_kernelIN5flash11enable_sm90INS1_16FlashAttnFwdSm90INS1_25CollectiveMainloopFwdSm90ILi2EN4cute5tupleIJNS5_1CILi1EEES8_S8_EEENS6_IJNS7_ILi128EEENS7_ILi96EEENS7_ILi192EEEEEELi128ENS_6half_tEfNS_4arch4Sm90ELb0ELb1ELb0ELb1ELb1ELb1ELb0ELb1ELb1ELb1ELb0ELb0EEENS1_21CollectiveEpilogueFwdINS6_IJSA_SA_SB_EEES9_SE_SG_Li256ELb1ELb1ELb0ELb0EEENS1_36VarlenDynamicPersistentTileSchedulerILi128ELi96ELi256ELi128ELb0ELb1ELb1ELb1ELb0ELb1EEEEEEEEEvNT_6ParamsE)
        /*047c*/ 	.word	0x00000000


	//----- nvinfo : EIATTR_MIN_STACK_SIZE
	.align		4
.L_202:
        /*0480*/ 	.byte	0x04, 0x12
        /*0482*/ 	.short	(.L_204 - .L_203)
	.align		4
.L_203:
        /*0484*/ 	.word	index@(_ZN7cutlass13device_kernelIN5flash11enable_sm90INS1_16FlashAttnFwdSm90INS1_25CollectiveMainloopFwdSm90ILi2EN4cute5tupleIJNS5_1CILi1EEES8_S8_EEENS6_IJNS7_ILi128EEENS7_ILi96EEENS7_ILi192EEEEEELi128ENS_6half_tEfNS_4arch4Sm90ELb1ELb0ELb0ELb0ELb1ELb0ELb0ELb1ELb1ELb1ELb0ELb0EEENS1_21CollectiveEpilogueFwdINS6_IJSA_SA_SB_EEES9_SE_SG_Li256ELb0ELb1ELb0ELb0EEENS1_30DynamicPersistentTileSchedulerILi256ELi128ELb0ELb1ELb1EEEEEEEEEvNT_6ParamsE)
        /*0488*/ 	.word	0x00000000


	//----- nvinfo : EIATTR_MIN_STACK_SIZE
	.align		4
.L_204:
        /*048c*/ 	.byte	0x04, 0x12
        /*048e*/ 	.short	(.L_206 - .L_205)
	.align		4
.L_205:
        /*0490*/ 	.word	index@(_ZN7cutlass13device_kernelIN5flash11enable_sm90INS1_16FlashAttnFwdSm90INS1_25CollectiveMainloopFwdSm90ILi2EN4cute5tupleIJNS5_1CILi1EEES8_S8_EEENS6_IJNS7_ILi128EEENS7_ILi96EEENS7_ILi192EEEEEELi128ENS_6half_tEfNS_4arch4Sm90ELb1ELb0ELb0ELb1ELb1ELb0ELb0ELb1ELb1ELb1ELb0ELb0EEENS1_21CollectiveEpilogueFwdINS6_IJSA_SA_SB_EEES9_SE_SG_Li256ELb1ELb1ELb0ELb0EEENS1_36VarlenDynamicPersistentTileSchedulerILi128ELi96ELi256ELi128ELb0ELb1ELb1ELb1ELb1ELb1EEEEEEEEEvNT_6ParamsE)
        /*0494*/ 	.word	0x00000000


	//----- nvinfo : EIATTR_MIN_STACK_SIZE
	.align		4
.L_206:
        /*0498*/ 	.byte	0x04, 0x12
        /*049a*/ 	.short	(.L_208 - .L_207)
	.align		4
.L_207:
        /*049c*/ 	.word	index@(_ZN7cutlass13device_kernelIN5flash11enable_sm90INS1_16FlashAttnFwdSm90INS1_25CollectiveMainloopFwdSm90ILi2EN4cute5tupleIJNS5_1CILi1EEES8_S8_EEENS6_IJNS7_ILi128EEENS7_ILi96EEENS7_ILi192EEEEEELi128ENS_6half_tEfNS_4arch4Sm90ELb1ELb0ELb0ELb1ELb1ELb1ELb0ELb1ELb1ELb1ELb0ELb0EEENS1_21CollectiveEpilogueFwdINS6_IJSA_SA_SB_EEES9_SE_SG_Li256ELb1ELb1ELb0ELb0EEENS1_36VarlenDynamicPersistentTileSchedulerILi128ELi96ELi256ELi128ELb0ELb1ELb1ELb1ELb1ELb1EEEEEEEEEvNT_6ParamsE)
        /*04a0*/ 	.word	0x00000000


	//----- nvinfo : EIATTR_MIN_STACK_SIZE
	.align		4
.L_208:
        /*04a4*/ 	.byte	0x04, 0x12
        /*04a6*/ 	.short	(.L_210 - .L_209)
	.align		4
.L_209:
        /*04a8*/ 	.word	index@(_ZN7cutlass13device_kernelIN5flash11enable_sm90INS1_16FlashAttnFwdSm90INS1_25CollectiveMainloopFwdSm90ILi2EN4cute5tupleIJNS5_1CILi1EEES8_S8_EEENS6_IJNS7_ILi64EEESA_SA_EEELi512ENS_6half_tEfNS_4arch4Sm90ELb0ELb0ELb0ELb0ELb1ELb0ELb0ELb0ELb0ELb1ELb0ELb0EEENS1_21CollectiveEpilogueFwdINS6_IJSA_NS7_ILi512EEESA_EEES9_SC_SE_Li256ELb0ELb1ELb0ELb0EEENS1_29StaticPersistentTileSchedulerILb0EEEEEEEEEvNT_6ParamsE)
        /*04ac*/ 	.word	0x00000000


	//----- nvinfo : EIATTR_MIN_STACK_SIZE
	.align		4
.L_210:
        /*04b0*/ 	.byte	0x04, 0x12
        /*04b2*/ 	.short	(.L_212 - .L_211)
	.align		4
.L_211:
        /*04b4*/ 	.word	index@(_ZN7cutlass13device_kernelIN5flash11enable_sm90INS1_16FlashAttnFwdSm90INS1_25CollectiveMainloopFwdSm90ILi2EN4cute5tupleIJNS5_1CILi1EEES8_S8_EEENS6_IJNS7_ILi64EEESA_SA_EEELi512ENS_6half_tEfNS_4arch4Sm90ELb0ELb0ELb0ELb0ELb1ELb0ELb1ELb0ELb0ELb1ELb0ELb0EEENS1_21CollectiveEpilogueFwdINS6_IJSA_NS7_ILi512EEESA_EEES9_SC_SE_Li256ELb0ELb1ELb0ELb0EEENS1_29StaticPersistentTileSchedulerILb0EEEEEEEEEvNT_6ParamsE)
        /*04b8*/ 	.word	0x00000000


	//----- nvinfo : EIATTR_MIN_STACK_SIZE
	.align		4
.L_212:
        /*04bc*/ 	.byte	0x04, 0x12
        /*04be*/ 	.short	(.L_214 - .L_213)
	.align		4
.L_213:
        /*04c0*/ 	.word	index@(_ZN7cutlass13device_kernelIN5flash11enable_sm90INS1_16FlashAttnFwdSm90INS1_25CollectiveMainloopFwdSm90ILi2EN4cute5tupleIJNS5_1CILi1EEES8_S8_EEENS6_IJNS7_ILi64EEESA_SA_EEELi512ENS_6half_tEfNS_4arch4Sm90ELb0ELb0ELb0ELb1ELb1ELb0ELb0ELb0ELb0ELb1ELb0ELb0EEENS1_21CollectiveEpilogueFwdINS6_IJSA_NS7_ILi512EEESA_EEES9_SC_SE_Li256ELb1ELb1ELb0ELb0EEENS1_36VarlenDynamicPersistentTileSchedulerILi64ELi64ELi256ELi128ELb0ELb1ELb1ELb0ELb1ELb1EEEEEEEEEvNT_6ParamsE)
        /*04c4*/ 	.word	0x00000000


	//----- nvinfo : EIATTR_MIN_STACK_SIZE
	.align		4
.L_214:
        /*04c8*/ 	.byte	0x04, 0x12
        /*04ca*/ 	.short	(.L_216 - .L_215)
	.align		4
.L_215:
        /*04cc*/ 	.word	index@(_ZN7cutlass13device_kernelIN5flash11enable_sm90INS1_16FlashAttnFwdSm90INS1_25CollectiveMainloopFwdSm90ILi2EN4cute5tupleIJNS5_1CILi1EEES8_S8_EEENS6_IJNS7_ILi64EEESA_SA_EEELi512ENS_6half_tEfNS_4arch4Sm90ELb0ELb0ELb0ELb1ELb1ELb1ELb0ELb0ELb0ELb1ELb0ELb0EEENS1_21CollectiveEpilogueFwdINS6_IJSA_NS7_ILi512EEESA_EEES9_SC_SE_Li256ELb1ELb1ELb0ELb0EEENS1_36VarlenDynamicPersistentTileSchedulerILi64ELi64ELi256ELi128ELb0ELb1ELb1ELb0ELb1ELb1EEEEEEEEEvNT_6ParamsE)
        /*04d0*/ 	.word	0x00000000


	//----- nvinfo : EIATTR_MIN_STACK_SIZE
	.align		4
.L_216:
        /*04d4*/ 	.byte	0x04, 0x12
        /*04d6*/ 	.short	(.L_218 - .L_217)
	.align		4
.L_217:
        /*04d8*/ 	.word	index@(_ZN7cutlass13device_kernelIN5flash11enable_sm90INS1_16FlashAttnFwdSm90INS1_25CollectiveMainloopFwdSm90ILi2EN4cute5tupleIJNS5_1CILi1EEES8_S8_EEENS6_IJNS7_ILi64EEESA_SA_EEELi512ENS_6half_tEfNS_4arch4Sm90ELb0ELb0ELb0ELb1ELb1ELb0ELb1ELb0ELb0ELb1ELb0ELb0EEENS1_21CollectiveEpilogueFwdINS6_IJSA_NS7_ILi512EEESA_EEES9_SC_SE_Li256ELb1ELb1ELb0ELb0EEENS1_36VarlenDynamicPersistentTileSchedulerILi64ELi64ELi256ELi128ELb0ELb1ELb1ELb0ELb1ELb1EEEEEEEEEvNT_6ParamsE)
        /*04dc*/ 	.word	0x00000000


	//----- nvinfo : EIATTR_MIN_STACK_SIZE
	.align		4
.L_218:
        /*04e0*/ 	.byte	0x04, 0x12
        /*04e2*/ 	.short	(.L_220 - .L_219)
	.align		4
.L_219:
        /*04e4*/ 	.word	index@(_ZN7cutlass13device_kernelIN5flash11enable_sm90INS1_16FlashAttnFwdSm90INS1_25CollectiveMainloopFwdSm90ILi2EN4cute5tupleIJNS5_1CILi1EEES8_S8_EEENS6_IJNS7_ILi64EEESA_SA_EEELi512ENS_6half_tEfNS_4arch4Sm90ELb0ELb0ELb0ELb1ELb1ELb1ELb1ELb0ELb0ELb1ELb0ELb0EEENS1_21CollectiveEpilogueFwdINS6_IJSA_NS7_ILi512EEESA_EEES9_SC_SE_Li256ELb1ELb1ELb0ELb0EEENS1_36VarlenDynamicPersistentTileSchedulerILi64ELi64ELi256ELi128ELb0ELb1ELb1ELb0ELb1ELb1EEEEEEEEEvNT_6ParamsE)
        /*04e8*/ 	.word	0x00000000


	//----- nvinfo : EIATTR_MIN_STACK_SIZE
	.align		4
.L_220:
        /*04ec*/ 	.byte	0x04, 0x12
        /*04ee*/ 	.short	(.L_222 - .L_221)
	.align		4
.L_221:
        /*04f0*/ 	.word	index@(_ZN7cutlass13device_kernelIN5flash11enable_sm90INS1_16FlashAttnFwdSm90INS1_25CollectiveMainloopFwdSm90ILi2EN4cute5tupleIJNS5_1CILi1EEES8_S8_EEENS6_IJNS7_ILi64EEESA_SA_EEELi512ENS_6half_tEfNS_4arch4Sm90ELb0ELb1ELb0ELb0ELb1ELb0ELb0ELb0ELb0ELb1ELb0ELb0EEENS1_21CollectiveEpilogueFwdINS6_IJSA_NS7_ILi512EEESA_EEES9_SC_SE_Li256ELb0ELb1ELb0ELb0EEENS1_30DynamicPersistentTileSchedulerILi256ELi128ELb0ELb1ELb1EEEEEEEEEvNT_6ParamsE)
        /*04f4*/ 	.word	0x00000000


	//----- nvinfo : EIATTR_MIN_STACK_SIZE
	.align		4
.L_222:
        /*04f8*/ 	.byte	0x04, 0x12
        /*04fa*/ 	.short	(.L_224 - .L_223)
	.align		4
.L_223:
        /*04fc*/ 	.word	index@(_ZN7cutlass13device_kernelIN5flash11enable_sm90INS1_16FlashAttnFwdSm90INS1_25CollectiveMainloopFwdSm90ILi2EN4cute5tupleIJNS5_1CILi1EEES8_S8_EEENS6_IJNS7_ILi64EEESA_SA_EEELi512ENS_6half_tEfNS_4arch4Sm90ELb0ELb1ELb0ELb0ELb1ELb0ELb1ELb0ELb0ELb1ELb0ELb0EEENS1_21CollectiveEpilogueFwdINS6_IJSA_NS7_ILi512EEESA_EEES9_SC_SE_Li256ELb0ELb1ELb0ELb0EEENS1_30DynamicPersistentTileSchedulerILi256ELi128ELb0ELb1ELb1EEEEEEEEEvNT_6ParamsE)
        /*0500*/ 	.word	0x00000000


	//----- nvinfo : EIATTR_MIN_STACK_SIZE
	.align		4
.L_224:
        /*0504*/ 	.byte	0x04, 0x12
        /*0506*/ 	.short	(.L_226 - .L_225)
	.align		4
.L_225:
        /*0508*/ 	.word	index@(_ZN7cutlass13device_kernelIN5flash11enable_sm90INS1_16FlashAttnFwdSm90INS1_25CollectiveMainloopFwdSm90ILi2EN4cute5tupleIJNS5_1CILi1EEES8_S8_EEENS6_IJNS7_ILi64EEESA_SA_EEELi512ENS_6half_tEfNS_4arch4Sm90ELb0ELb1ELb0ELb1ELb1ELb0ELb0ELb0ELb0ELb1ELb0ELb0EEENS1_21CollectiveEpilogueFwdINS6_IJSA_NS7_ILi512EEESA_EEES9_SC_SE_Li256ELb1ELb1ELb0ELb0EEENS1_36VarlenDynamicPersistentTileSchedulerILi64ELi64ELi256ELi128ELb0ELb1ELb1ELb1ELb0ELb1EEEEEEEEEvNT_6ParamsE)
        /*050c*/ 	.word	0x00000000


	//----- nvinfo : EIATTR_MIN_STACK_SIZE
	.align		4
.L_226:
        /*0510*/ 	.byte	0x04, 0x12
        /*0512*/ 	.short	(.L_228 - .L_227)
	.align		4
.L_227:
        /*0514*/ 	.word	index@(_ZN7cutlass13device_kernelIN5flash11enable_sm90INS1_16FlashAttnFwdSm90INS1_25CollectiveMainloopFwdSm90ILi2EN4cute5tupleIJNS5_1CILi1EEES8_S8_EEENS6_IJNS7_ILi64EEESA_SA_EEELi512ENS_6half_tEfNS_4arch4Sm90ELb0ELb1ELb0ELb1ELb1ELb1ELb0ELb0ELb0ELb1ELb0ELb0EEENS1_21CollectiveEpilogueFwdINS6_IJSA_NS7_ILi512EEESA_EEES9_SC_SE_Li256ELb1ELb1ELb0ELb0EEENS1_36VarlenDynamicPersistentTileSchedulerILi64ELi64ELi256ELi128ELb0ELb1ELb1ELb1ELb0ELb1EEEEEEEEEvNT_6ParamsE)
        /*0518*/ 	.word	0x00000000


	//----- nvinfo : EIATTR_MIN_STACK_SIZE
	.align		4
.L_228:
        /*051c*/ 	.byte	0x04, 0x12
        /*051e*/ 	.short	(.L_230 - .L_229)
	.align		4
.L_229:
        /*0520*/ 	.word	index@(_ZN7cutlass13device_kernelIN5flash11enable_sm90INS1_16FlashAttnFwdSm90INS1_25CollectiveMainloopFwdSm90ILi2EN4cute5tupleIJNS5_1CILi1EEES8_S8_EEENS6_IJNS7_ILi64EEESA_SA_EEELi512ENS_6half_tEfNS_4arch4Sm90ELb0ELb1ELb0ELb1ELb1ELb0ELb1ELb0ELb0ELb1ELb0ELb0EEENS1_21CollectiveEpilogueFwdINS6_IJSA_NS7_ILi512EEESA_EEES9_SC_SE_Li256ELb1ELb1ELb0ELb0EEENS1_36VarlenDynamicPersistentTileSchedulerILi64ELi64ELi256ELi128ELb0ELb1ELb1ELb1ELb0ELb1EEEEEEEEEvNT_6ParamsE)
        /*0524*/ 	.word	0x00000000


	//----- nvinfo : EIATTR_MIN_STACK_SIZE
	.align		4
.L_230:
        /*0528*/ 	.byte	0x04, 0x12
        /*052a*/ 	.short	(.L_232 - .L_231)
	.align		4
.L_231:
        /*052c*/ 	.word	index@(_ZN7cutlass13device_kernelIN5flash11enable_sm90INS1_16FlashAttnFwdSm90INS1_25CollectiveMainloopFwdSm90ILi2EN4cute5tupleIJNS5_1CILi1EEES8_S8_EEENS6_IJNS7_ILi64EEESA_SA_EEELi512ENS_6half_tEfNS_4arch4Sm90ELb0ELb1ELb0ELb1ELb1ELb1ELb1ELb0ELb0ELb1ELb0ELb0EEENS1_21CollectiveEpilogueFwdINS6_IJSA_NS7_ILi512EEESA_EEES9_SC_SE_Li256ELb1ELb1ELb0ELb0EEENS1_36VarlenDynamicPersistentTileSchedulerILi64ELi64ELi256ELi128ELb0ELb1ELb1ELb1ELb0ELb1EEEEEEEEEvNT_6ParamsE)
        /*0530*/ 	.word	0x00000000


	//----- nvinfo : EIATTR_MIN_STACK_SIZE
	.align		4
.L_232:
        /*0534*/ 	.byte	0x04, 0x12
        /*0536*/ 	.short	(.L_234 - .L_233)
	.align		4
.L_233:
        /*0538*/ 	.word	index@(_ZN7cutlass13device_kernelIN5flash11enable_sm90INS1_16FlashAttnFwdSm90INS1_25CollectiveMainloopFwdSm90ILi2EN4cute5tupleIJNS5_1CILi1EEES8_S8_EEENS6_IJNS7_ILi64EEESA_SA_EEELi512ENS_6half_tEfNS_4arch4Sm90ELb1ELb0ELb0ELb0ELb1ELb0ELb0ELb0ELb0ELb1ELb0ELb0EEENS1_21CollectiveEpilogueFwdINS6_IJSA_NS7_ILi512EEESA_EEES9_SC_SE_Li256ELb0ELb1ELb0ELb0EEENS1_30DynamicPersistentTileSchedulerILi256ELi128ELb0ELb1ELb1EEEEEEEEEvNT_6ParamsE)
        /*053c*/ 	.word	0x00000000


	//----- nvinfo : EIATTR_MIN_STACK_SIZE
	.align		4
.L_234:
        /*0540*/ 	.byte	0x04, 0x12
        /*0542*/ 	.short	(.L_236 - .L_235)
	.align		4
.L_235:
        /*0544*/ 	.word	index@(_ZN7cutlass13device_kernelIN5flash11enable_sm90INS1_16FlashAttnFwdSm90INS1_25CollectiveMainloopFwdSm90ILi2EN4cute5tupleIJNS5_1CILi1EEES8_S8_EEENS6_IJNS7_ILi64EEESA_SA_EEELi512ENS_6half_tEfNS_4arch4Sm90ELb1ELb0ELb0ELb0ELb1ELb0ELb1ELb0ELb0ELb1ELb0ELb0EEENS1_21CollectiveEpilogueFwdINS6_IJSA_NS7_ILi512EEESA_EEES9_SC_SE_Li256ELb0ELb1ELb0ELb0EEENS1_30DynamicPersistentTileSchedulerILi256ELi128ELb0ELb1ELb1EEEEEEEEEvNT_6ParamsE)
        /*0548*/ 	.word	0x00000000


	//----- nvinfo : EIATTR_MIN_STACK_SIZE
	.align		4
.L_236:
        /*054c*/ 	.byte	0x04, 0x12
        /*054e*/ 	.short	(.L_238 - .L_237)
	.align		4
.L_237:
        /*0550*/ 	.word	index@(_ZN7cutlass13device_kernelIN5flash11enable_sm90INS1_16FlashAttnFwdSm90INS1_25CollectiveMainloopFwdSm90ILi2EN4cute5tupleIJNS5_1CILi1EEES8_S8_EEENS6_IJNS7_ILi64EEESA_SA_EEELi512ENS_6half_tEfNS_4arch4Sm90ELb1ELb0ELb0ELb1ELb1ELb0ELb0ELb0ELb0ELb1ELb0ELb0EEENS1_21CollectiveEpilogueFwdINS6_IJSA_NS7_ILi512EEESA_EEES9_SC_SE_Li256ELb1ELb1ELb0ELb0EEENS1_36VarlenDynamicPersistentTileSchedulerILi64ELi64ELi256ELi128ELb0ELb1ELb1ELb1ELb1ELb1EEEEEEEEEvNT_6ParamsE)
        /*0554*/ 	.word	0x00000000


	//----- nvinfo : EIATTR_MIN_STACK_SIZE
	.align		4
.L_238:
        /*0558*/ 	.byte	0x04, 0x12
        /*055a*/ 	.short	(.L_240 - .L_239)
	.align		4
.L_239:
        /*055c*/ 	.word	index@(_ZN7cutlass13device_kernelIN5flash11enable_sm90INS1_16FlashAttnFwdSm90INS1_25CollectiveMainloopFwdSm90ILi2EN4cute5tupleIJNS5_1CILi1EEES8_S8_EEENS6_IJNS7_ILi64EEESA_SA_EEELi512ENS_6half_tEfNS_4arch4Sm90ELb1ELb0ELb0ELb1ELb1ELb1ELb0ELb0ELb0ELb1ELb0ELb0EEENS1_21CollectiveEpilogueFwdINS6_IJSA_NS7_ILi512EEESA_EEES9_SC_SE_Li256ELb1ELb1ELb0ELb0EEENS1_36VarlenDynamicPersistentTileSchedulerILi64ELi64ELi256ELi128ELb0ELb1ELb1ELb1ELb1ELb1EEEEEEEEEvNT_6ParamsE)
        /*0560*/ 	.word	0x00000000


	//----- nvinfo : EIATTR_MIN_STACK_SIZE
	.align		4
.L_240:
        /*0564*/ 	.byte	0x04, 0x12
        /*0566*/ 	.short	(.L_242 - .L_241)
	.align		4
.L_241:
        /*0568*/ 	.word	index@(_ZN7cutlass13device_kernelIN5flash11enable_sm90INS1_16FlashAttnFwdSm90INS1_25CollectiveMainloopFwdSm90ILi2EN4cute5tupleIJNS5_1CILi1EEES8_S8_EEENS6_IJNS7_ILi64EEESA_SA_EEELi512ENS_6half_tEfNS_4arch4Sm90ELb1ELb0ELb0ELb1ELb1ELb0ELb1ELb0ELb0ELb1ELb0ELb0EEENS1_21CollectiveEpilogueFwdINS6_IJSA_NS7_ILi512EEESA_EEES9_SC_SE_Li256ELb1ELb1ELb0ELb0EEENS1_36VarlenDynamicPersistentTileSchedulerILi64ELi64ELi256ELi128ELb0ELb1ELb1ELb1ELb1ELb1EEEEEEEEEvNT_6ParamsE)
        /*056c*/ 	.word	0x00000000


	//----- nvinfo : EIATTR_MIN_STACK_SIZE
	.align		4
.L_242:
        /*0570*/ 	.byte	0x04, 0x12
        /*0572*/ 	.short	(.L_244 - .L_243)
	.align		4
.L_243:
        /*0574*/ 	.word	index@(_ZN7cutlass13device_kernelIN5flash11enable_sm90INS1_16FlashAttnFwdSm90INS1_25CollectiveMainloopFwdSm90ILi2EN4cute5tupleIJNS5_1CILi1EEES8_S8_EEENS6_IJNS7_ILi64EEESA_SA_EEELi512ENS_6half_tEfNS_4arch4Sm90ELb1ELb0ELb0ELb1ELb1ELb1ELb1ELb0ELb0ELb1ELb0ELb0EEENS1_21CollectiveEpilogueFwdINS6_IJSA_NS7_ILi512EEESA_EEES9_SC_SE_Li256ELb1ELb1ELb0ELb0EEENS1_36VarlenDynamicPersistentTileSchedulerILi64ELi64ELi256ELi128ELb0ELb1ELb1ELb1ELb1ELb1EEEEEEEEEvNT_6ParamsE)
        /*0578*/ 	.word	0x00000000


	//----- nvinfo : EIATTR_MIN_STACK_SIZE
	.align		4
.L_244:
        /*057c*/ 	.byte	0x04, 0x12
        /*057e*/ 	.short	(.L_246 - .L_245)
	.align		4
.L_245:
        /*0580*/ 	.word	index@(_ZN7cutlass13device_kernelIN5flash11enable_sm90INS1_16FlashAttnFwdSm90INS1_25CollectiveMainloopFwdSm90ILi2EN4cute5tupleIJNS5_1CILi1EEES8_S8_EEENS6_IJNS7_ILi128EEENS7_ILi96EEENS7_ILi64EEEEEELi256ENS_6half_tEfNS_4arch4Sm90ELb0ELb0ELb0ELb0ELb1ELb0ELb0ELb1ELb0ELb1ELb0ELb0EEENS1_21CollectiveEpilogueFwdINS6_IJSA_NS7_ILi256EEESB_EEES9_SE_SG_Li256ELb0ELb1ELb0ELb0EEENS1_29StaticPersistentTileSchedulerILb0EEEEEEEEEvNT_6ParamsE)
        /*0584*/ 	.word	0x00000000


	//----- nvinfo : EIATTR_MIN_STACK_SIZE
	.align		4
.L_246:
        /*0588*/ 	.byte	0x04, 0x12
        /*058a*/ 	.short	(.L_248 - .L_247)
	.align		4
.L_247:
        /*058c*/ 	.word	index@(_ZN7cutlass13device_kernelIN5flash11enable_sm90INS1_16FlashAttnFwdSm90INS1_25CollectiveMainloopFwdSm90ILi2EN4cute5tupleIJNS5_1CILi1EEES8_S8_EEENS6_IJNS7_ILi128EEENS7_ILi96EEENS7_ILi64EEEEEELi256ENS_6half_tEfNS_4arch4Sm90ELb0ELb0ELb0ELb0ELb1ELb0ELb1ELb1ELb0ELb1ELb0ELb0EEENS1_21CollectiveEpilogueFwdINS6_IJSA_NS7_ILi256EEESB_EEES9_SE_SG_Li256ELb0ELb1ELb0ELb0EEENS1_29StaticPersistentTileSchedulerILb0EEEEEEEEEvNT_6ParamsE)
        /*0590*/ 	.word	0x00000000


	//----- nvinfo : EIATTR_MIN_STACK_SIZE
	.align		4
.L_248:
        /*0594*/ 	.byte	0x04, 0x12
        /*0596*/ 	.short	(.L_250 - .L_249)
	.align		4
.L_249:
        /*0598*/ 	.word	index@(_ZN7cutlass13device_kernelIN5flash11enable_sm90INS1_16FlashAttnFwdSm90INS1_25CollectiveMainloopFwdSm90ILi2EN4cute5tupleIJNS5_1CILi1EEES8_S8_EEENS6_IJNS7_ILi128EEENS7_ILi96EEENS7_ILi64EEEEEELi256ENS_6half_tEfNS_4arch4Sm90ELb0ELb0ELb0ELb1ELb1ELb0ELb0ELb1ELb0ELb1ELb0ELb0EEENS1_21CollectiveEpilogueFwdINS6_IJSA_NS7_ILi256EEESB_EEES9_SE_SG_Li256ELb1ELb1ELb0ELb0EEENS1_36VarlenDynamicPersistentTileSchedulerILi128ELi96ELi256ELi128ELb0ELb1ELb1ELb0ELb1ELb1EEEEEEEEEvNT_6ParamsE)
        /*059c*/ 	.word	0x00000000


	//----- nvinfo : EIATTR_MIN_STACK_SIZE
	.align		4
.L_250:
        /*05a0*/ 	.byte	0x04, 0x12
        /*05a2*/ 	.short	(.L_252 - .L_251)
	.align		4
.L_251:
        /*05a4*/ 	.word	index@(_ZN7cutlass13device_kernelIN5flash11enable_sm90INS1_16FlashAttnFwdSm90INS1_25CollectiveMainloopFwdSm90ILi2EN4cute5tupleIJNS5_1CILi1EEES8_S8_EEENS6_IJNS7_ILi128EEENS7_ILi96EEENS7_ILi64EEEEEELi256ENS_6half_tEfNS_4arch4Sm90ELb0ELb0ELb0ELb1ELb1ELb1ELb0ELb1ELb0ELb1ELb0ELb0EEENS1_21CollectiveEpilogueFwdINS6_IJSA_NS7_ILi256EEESB_EEES9_SE_SG_Li256ELb1ELb1ELb0ELb0EEENS1_36VarlenDynamicPersistentTileSchedulerILi128ELi96ELi256ELi128ELb0ELb1ELb1ELb0ELb1ELb1EEEEEEEEEvNT_6ParamsE)
        /*05a8*/ 	.word	0x00000000


	//----- nvinfo : EIATTR_MIN_STACK_SIZE
	.align		4
.L_252:
        /*05ac*/ 	.byte	0x04, 0x12
        /*05ae*/ 	.short	(.L_254 - .L_253)
	.align		4
.L_253:
        /*05b0*/ 	.word	index@(_ZN7cutlass13device_kernelIN5flash11enable_sm90INS1_16FlashAttnFwdSm90INS1_25CollectiveMainloopFwdSm90ILi2EN4cute5tupleIJNS5_1CILi1EEES8_S8_EEENS6_IJNS7_ILi128EEENS7_ILi96EEENS7_ILi64EEEEEELi256ENS_6half_tEfNS_4arch4Sm90ELb0ELb0ELb0ELb1ELb1ELb0ELb1ELb1ELb0ELb1ELb0ELb0EEENS1_21CollectiveEpilogueFwdINS6_IJSA_NS7_ILi256EEESB_EEES9_SE_SG_Li256ELb1ELb1ELb0ELb0EEENS1_36VarlenDynamicPersistentTileSchedulerILi128ELi96ELi256ELi128ELb0ELb1ELb1ELb0ELb1ELb1EEEEEEEEEvNT_6ParamsE)
        /*05b4*/ 	.word	0x00000000


	//----- nvinfo : EIATTR_MIN_STACK_SIZE
	.align		4
.L_254:
        /*05b8*/ 	.byte	0x04, 0x12
        /*05ba*/ 	.short	(.L_256 - .L_255)
	.align		4
.L_255:
        /*05bc*/ 	.word	index@(_ZN7cutlass13device_kernelIN5flash11enable_sm90INS1_16FlashAttnFwdSm90INS1_25CollectiveMainloopFwdSm90ILi2EN4cute5tupleIJNS5_1CILi1EEES8_S8_EEENS6_IJNS7_ILi128EEENS7_ILi96EEENS7_ILi64EEEEEELi256ENS_6half_tEfNS_4arch4Sm90ELb0ELb0ELb0ELb1ELb1ELb1ELb1ELb1ELb0ELb1ELb0ELb0EEENS1_21CollectiveEpilogueFwdINS6_IJSA_NS7_ILi256EEESB_EEES9_SE_SG_Li256ELb1ELb1ELb0ELb0EEENS1_36VarlenDynamicPersistentTileSchedulerILi128ELi96ELi256ELi128ELb0ELb1ELb1ELb0ELb1ELb1EEEEEEEEEvNT_6ParamsE)
        /*05c0*/ 	.word	0x00000000


	//----- nvinfo : EIATTR_MIN_STACK_SIZE
	.align		4
.L_256:
        /*05c4*/ 	.byte	0x04, 0x12
        /*05c6*/ 	.short	(.L_258 - .L_257)
	.align		4
.L_257:
        /*05c8*/ 	.word	index@(_ZN7cutlass13device_kernelIN5flash11enable_sm90INS1_16FlashAttnFwdSm90INS1_25CollectiveMainloopFwdSm90ILi2EN4cute5tupleIJNS5_1CILi1EEES8_S8_EEENS6_IJNS7_ILi128EEENS7_ILi96EEENS7_ILi64EEEEEELi256ENS_6half_tEfNS_4arch4Sm90ELb0ELb1ELb0ELb0ELb1ELb0ELb0ELb1ELb0ELb1ELb0ELb0EEENS1_21CollectiveEpilogueFwdINS6_IJSA_NS7_ILi256EEESB_EEES9_SE_SG_Li256ELb0ELb1ELb0ELb0EEENS1_30DynamicPersistentTileSchedulerILi256ELi128ELb0ELb1ELb1EEEEEEEEEvNT_6ParamsE)
        /*05cc*/ 	.word	0x00000000


	//----- nvinfo : EIATTR_MIN_STACK_SIZE
	.align		4
.L_258:
        /*05d0*/ 	.byte	0x04, 0x12
        /*05d2*/ 	.short	(.L_260 - .L_259)
	.align		4
.L_259:
        /*05d4*/ 	.word	index@(_ZN7cutlass13device_kernelIN5flash11enable_sm90INS1_16FlashAttnFwdSm90INS1_25CollectiveMainloopFwdSm90ILi2EN4cute5tupleIJNS5_1CILi1EEES8_S8_EEENS6_IJNS7_ILi128EEENS7_ILi96EEENS7_ILi64EEEEEELi256ENS_6half_tEfNS_4arch4Sm90ELb0ELb1ELb0ELb0ELb1ELb0ELb1ELb1ELb0ELb1ELb0ELb0EEENS1_21CollectiveEpilogueFwdINS6_IJSA_NS7_ILi256EEESB_EEES9_SE_SG_Li256ELb0ELb1ELb0ELb0EEENS1_30DynamicPersistentTileSchedulerILi256ELi128ELb0ELb1ELb1EEEEEEEEEvNT_6ParamsE)
        /*05d8*/ 	.word	0x00000000


	//----- nvinfo : EIATTR_MIN_STACK_SIZE
	.align		4
.L_260:
        /*05dc*/ 	.byte	0x04, 0x12
        /*05de*/ 	.short	(.L_262 - .L_261)
	.align		4
.L_261:
        /*05e0*/ 	.word	index@(_ZN7cutlass13device_kernelIN5flash11enable_sm90INS1_16FlashAttnFwdSm90INS1_25CollectiveMainloopFwdSm90ILi2EN4cute5tupleIJNS5_1CILi1EEES8_S8_EEENS6_IJNS7_ILi128EEENS7_ILi96EEENS7_ILi64EEEEEELi256ENS_6half_tEfNS_4arch4Sm90ELb0ELb1ELb0ELb1ELb1ELb0ELb0ELb1ELb0ELb1ELb0ELb0EEENS1_21CollectiveEpilogueFwdINS6_IJSA_NS7_ILi256EEESB_EEES9_SE_SG_Li256ELb1ELb1ELb0ELb0EEENS1_36VarlenDynamicPersistentTileSchedulerILi128ELi96ELi256ELi128ELb0ELb1ELb1ELb1ELb0ELb1EEEEEEEEEvNT_6ParamsE)
        /*05e4*/ 	.word	0x00000000


	//----- nvinfo : EIATTR_MIN_STACK_SIZE
	.align		4
.L_262:
        /*05e8*/ 	.byte	0x04, 0x12
        /*05ea*/ 	.short	(.L_264 - .L_263)
	.align		4
.L_263:
        /*05ec*/ 	.word	index@(_ZN7cutlass13device_kernelIN5flash11enable_sm90INS1_16FlashAttnFwdSm90INS1_25CollectiveMainloopFwdSm90ILi2EN4cute5tupleIJNS5_1CILi1EEES8_S8_EEENS6_IJNS7_ILi128EEENS7_ILi96EEENS7_ILi64EEEEEELi256ENS_6half_tEfNS_4arch4Sm90ELb0ELb1ELb0ELb1ELb1ELb1ELb0ELb1ELb0ELb1ELb0ELb0EEENS1_21CollectiveEpilogueFwdINS6_IJSA_NS7_ILi256EEESB_EEES9_SE_SG_Li256ELb1ELb1ELb0ELb0EEENS1_36VarlenDynamicPersistentTileSchedulerILi128ELi96ELi256ELi128ELb0ELb1ELb1ELb1ELb0ELb1EEEEEEEEEvNT_6ParamsE)
        /*05f0*/ 	.word	0x00000000


	//----- nvinfo : EIATTR_MIN_STACK_SIZE
	.align		4
.L_264:
        /*05f4*/ 	.byte	0x04, 0x12
        /*05f6*/ 	.short	(.L_266 - .L_265)
	.align		4
.L_265:
        /*05f8*/ 	.word	index@(_ZN7cutlass13device_kernelIN5flash11enable_sm90INS1_16FlashAttnFwdSm90INS1_25CollectiveMainloopFwdSm90ILi2EN4cute5tupleIJNS5_1CILi1EEES8_S8_EEENS6_IJNS7_ILi128EEENS7_ILi96EEENS7_ILi64EEEEEELi256ENS_6half_tEfNS_4arch4Sm90ELb0ELb1ELb0ELb1ELb1ELb0ELb1ELb1ELb0ELb1ELb0ELb0EEENS1_21CollectiveEpilogueFwdINS6_IJSA_NS7_ILi256EEESB_EEES9_SE_SG_Li256ELb1ELb1ELb0ELb0EEENS1_36VarlenDynamicPersistentTileSchedulerILi128ELi96ELi256ELi128ELb0ELb1ELb1ELb1ELb0ELb1EEEEEEEEEvNT_6ParamsE)
        /*05fc*/ 	.word	0x00000000


	//----- nvinfo : EIATTR_MIN_STACK_SIZE
	.align		4
.L_266:
        /*0600*/ 	.byte	0x04, 0x12
        /*0602*/ 	.short	(.L_268 - .L_267)
	.align		4
.L_267:
        /*0604*/ 	.word	index@(_ZN7cutlass13device_kernelIN5flash11enable_sm90INS1_16FlashAttnFwdSm90INS1_25CollectiveMainloopFwdSm90ILi2EN4cute5tupleIJNS5_1CILi1EEES8_S8_EEENS6_IJNS7_ILi128EEENS7_ILi96EEENS7_ILi64EEEEEELi256ENS_6half_tEfNS_4arch4Sm90ELb0ELb1ELb0ELb1ELb1ELb1ELb1ELb1ELb0ELb1ELb0ELb0EEENS1_21CollectiveEpilogueFwdINS6_IJSA_NS7_ILi256EEESB_EEES9_SE_SG_Li256ELb1ELb1ELb0ELb0EEENS1_36VarlenDynamicPersistentTileSchedulerILi128ELi96ELi256ELi128ELb0ELb1ELb1ELb1ELb0ELb1EEEEEEEEEvNT_6ParamsE)
        /*0608*/ 	.word	0x00000000


	//----- nvinfo : EIATTR_MIN_STACK_SIZE
	.align		4
.L_268:
        /*060c*/ 	.byte	0x04, 0x12
        /*060e*/ 	.short	(.L_270 - .L_269)
	.align		4
.L_269:
        /*0610*/ 	.word	index@(_ZN7cutlass13device_kernelIN5flash11enable_sm90INS1_16FlashAttnFwdSm90INS1_25CollectiveMainloopFwdSm90ILi2EN4cute5tupleIJNS5_1CILi1EEES8_S8_EEENS6_IJNS7_ILi128EEENS7_ILi96EEENS7_ILi64EEEEEELi256ENS_6half_tEfNS_4arch4Sm90ELb1ELb0ELb0ELb0ELb1ELb0ELb0ELb1ELb0ELb1ELb0ELb0EEENS1_21CollectiveEpilogueFwdINS6_IJSA_NS7_ILi256EEESB_EEES9_SE_SG_Li256ELb0ELb1ELb0ELb0EEENS1_30DynamicPersistentTileSchedulerILi256ELi128ELb0ELb1ELb1EEEEEEEEEvNT_6ParamsE)
        /*0614*/ 	.word	0x00000000


	//----- nvinfo : EIATTR_MIN_STACK_SIZE
	.align		4
.L_270:
        /*0618*/ 	.byte	0x04, 0x12
        /*061a*/ 	.short	(.L_272 - .L_271)
	.align		4
.L_271:
        /*061c*/ 	.word	index@(_ZN7cutlass13device_kernelIN5flash11enable_sm90INS1_16FlashAttnFwdSm90INS1_25CollectiveMainloopFwdSm90ILi2EN4cute5tupleIJNS5_1CILi1EEES8_S8_EEENS6_IJNS7_ILi128EEENS7_ILi96EEENS7_ILi64EEEEEELi256ENS_6half_tEfNS_4arch4Sm90ELb1ELb0ELb0ELb0ELb1ELb0ELb1ELb1ELb0ELb1ELb0ELb0EEENS1_21CollectiveEpilogueFwdINS6_IJSA_NS7_ILi256EEESB_EEES9_SE_SG_Li256ELb0ELb1ELb0ELb0EEENS1_30DynamicPersistentTileSchedulerILi256ELi128ELb0ELb1ELb1EEEEEEEEEvNT_6ParamsE)
        /*0620*/ 	.word	0x00000000


	//----- nvinfo : EIATTR_MIN_STACK_SIZE
	.align		4
.L_272:
        /*0624*/ 	.byte	0x04, 0x12
        /*0626*/ 	.short	(.L_274 - .L_273)
	.align		4
.L_273:
        /*0628*/ 	.word	index@(_ZN7cutlass13device_kernelIN5flash11enable_sm90INS1_16FlashAttnFwdSm90INS1_25CollectiveMainloopFwdSm90ILi2EN4cute5tupleIJNS5_1CILi1EEES8_S8_EEENS6_IJNS7_ILi128EEENS7_ILi96EEENS7_ILi64EEEEEELi256ENS_6half_tEfNS_4arch4Sm90ELb1ELb0ELb0ELb1ELb1ELb0ELb0ELb1ELb0ELb1ELb0ELb0EEENS1_21CollectiveEpilogueFwdINS6_IJSA_NS7_ILi256EEESB_EEES9_SE_SG_Li256ELb1ELb1ELb0ELb0EEENS1_36VarlenDynamicPersistentTileSchedulerILi128ELi96ELi256ELi128ELb0ELb1ELb1ELb1ELb1ELb1EEEEEEEEEvNT_6ParamsE)
        /*062c*/ 	.word	0x00000000


	//----- nvinfo : EIATTR_MIN_STACK_SIZE
	.align		4
.L_274:
        /*0630*/ 	.byte	0x04, 0x12
        /*0632*/ 	.short	(.L_276 - .L_275)
	.align		4
.L_275:
        /*0634*/ 	.word	index@(_ZN7cutlass13device_kernelIN5flash11enable_sm90INS1_16FlashAttnFwdSm90INS1_25CollectiveMainloopFwdSm90ILi2EN4cute5tupleIJNS5_1CILi1EEES8_S8_EEENS6_IJNS7_ILi128EEENS7_ILi96EEENS7_ILi64EEEEEELi256ENS_6half_tEfNS_4arch4Sm90ELb1ELb0ELb0ELb1ELb1ELb1ELb0ELb1ELb0ELb1ELb0ELb0EEENS1_21CollectiveEpilogueFwdINS6_IJSA_NS7_ILi256EEESB_EEES9_SE_SG_Li256ELb1ELb1ELb0ELb0EEENS1_36VarlenDynamicPersistentTileSchedulerILi128ELi96ELi256ELi128ELb0ELb1ELb1ELb1ELb1ELb1EEEEEEEEEvNT_6ParamsE)
        /*0638*/ 	.word	0x00000000


	//----- nvinfo : EIATTR_MIN_STACK_SIZE
	.align		4
.L_276:
        /*063c*/ 	.byte	0x04, 0x12
        /*063e*/ 	.short	(.L_278 - .L_277)
	.align		4
.L_277:
        /*0640*/ 	.word	index@(_ZN7cutlass13device_kernelIN5flash11enable_sm90INS1_16FlashAttnFwdSm90INS1_25CollectiveMainloopFwdSm90ILi2EN4cute5tupleIJNS5_1CILi1EEES8_S8_EEENS6_IJNS7_ILi128EEENS7_ILi96EEENS7_ILi64EEEEEELi256ENS_6half_tEfNS_4arch4Sm90ELb1ELb0ELb0ELb1ELb1ELb0ELb1ELb1ELb0ELb1ELb0ELb0EEENS1_21CollectiveEpilogueFwdINS6_IJSA_NS7_ILi256EEESB_EEES9_SE_SG_Li256ELb1ELb1ELb0ELb0EEENS1_36VarlenDynamicPersistentTileSchedulerILi128ELi96ELi256ELi128ELb0ELb1ELb1ELb1ELb1ELb1EEEEEEEEEvNT_6ParamsE)
        /*0644*/ 	.word	0x00000000


	//----- nvinfo : EIATTR_MIN_STACK_SIZE
	.align		4
.L_278:
        /*0648*/ 	.byte	0x04, 0x12
        /*064a*/ 	.short	(.L_280 - .L_279)
	.align		4
.L_279:
        /*064c*/ 	.word	index@(_ZN7cutlass13device_kernelIN5flash11enable_sm90INS1_16FlashAttnFwdSm90INS1_25CollectiveMainloopFwdSm90ILi2EN4cute5tupleIJNS5_1CILi1EEES8_S8_EEENS6_IJNS7_ILi128EEENS7_ILi96EEENS7_ILi64EEEEEELi256ENS_6half_tEfNS_4arch4Sm90ELb1ELb0ELb0ELb1ELb1ELb1ELb1ELb1ELb0ELb1ELb0ELb0EEENS1_21CollectiveEpilogueFwdINS6_IJSA_NS7_ILi256EEESB_EEES9_SE_SG_Li256ELb1ELb1ELb0ELb0EEENS1_36VarlenDynamicPersistentTileSchedulerILi128ELi96ELi256ELi128ELb0ELb1ELb1ELb1ELb1ELb1EEEEEEEEEvNT_6ParamsE)
        /*0650*/ 	.word	0x00000000
.L_280:


//--------------------- .nv.compat                --------------------------
	.section	.nv.compat,"",@"SHT_CUDA_COMPAT_INFO"
	.align	4
        /*0000*/ 	.byte	0x02, 0x09, 0x01, 0x00, 0x02, 0x02, 0x01, 0x00, 0x02, 0x05, 0x05, 0x00, 0x03, 0x07, 0x01, 0x01
        /*0010*/ 	.byte	0x02, 0x03, 0x00, 0x00, 0x02, 0x06, 0x01, 0x00, 0x04, 0x0b, 0x08, 0x00, 0x09, 0x00, 0x00, 0x00
        /*0020*/ 	.byte	0x00, 0x00, 0x00, 0x00


//--------------------- .nv.info._ZN7cutlass13device_kernelIN5flash11enable_sm90INS1_16FlashAttnFwdSm90INS1_25CollectiveMainloopFwdSm90ILi2EN4cute5tupleIJNS5_1CILi1EEES8_S8_EEENS6_IJNS7_ILi128EEENS7_ILi96EEENS7_ILi192EEEEEELi128ENS_6half_tEfNS_4arch4Sm90ELb0ELb0ELb0ELb0ELb1ELb0ELb0ELb1ELb1ELb1ELb0ELb0EEENS1_21CollectiveEpilogueFwdINS6_IJSA_SA_SB_EEES9_SE_SG_Li256ELb0ELb1ELb0ELb0EEENS1_29StaticPersistentTileSchedulerILb0EEEEEEEEEvNT_6ParamsE --------------------------
	.section	.nv.info._ZN7cutlass13device_kernelIN5flash11enable_sm90INS1_16FlashAttnFwdSm90INS1_25CollectiveMainloopFwdSm90ILi2EN4cute5tupleIJNS5_1CILi1EEES8_S8_EEENS6_IJNS7_ILi128EEENS7_ILi96EEENS7_ILi192EEEEEELi128ENS_6half_tEfNS_4arch4Sm90ELb0ELb0ELb0ELb0ELb1ELb0ELb0ELb1ELb1ELb1ELb0ELb0EEENS1_21CollectiveEpilogueFwdINS6_IJSA_SA_SB_EEES9_SE_SG_Li256ELb0ELb1ELb0ELb0EEENS1_29StaticPersistentTileSchedulerILb0EEEEEEEEEvNT_6ParamsE,"",@"SHT_CUDA_INFO"
	.sectionflags	@""
	.align	4


	//----- nvinfo : EIATTR_CUDA_API_VERSION
	.align		4
        /*0000*/ 	.byte	0x04, 0x37
        /*0002*/ 	.short	(.L_282 - .L_281)
.L_281:
        /*0004*/ 	.word	0x00000082


	//----- nvinfo : EIATTR_KPARAM_INFO
	.align		4
.L_282:
        /*0008*/ 	.byte	0x04, 0x17
        /*000a*/ 	.short	(.L_284 - .L_283)
.L_283:
        /*000c*/ 	.word	0x00000000
        /*0010*/ 	.short	0x0000
        /*0012*/ 	.short	0x0000
        /*0014*/ 	.byte	0x00, 0xf0, 0x01, 0x28


	//----- nvinfo : EIATTR_SPARSE_MMA_MASK
	.align		4
.L_284:
        /*0018*/ 	.byte	0x03, 0x50
        /*001a*/ 	.short	0x0000


	//----- nvinfo : EIATTR_MAXREG_COUNT
	.align		4
        /*001c*/ 	.byte	0x03, 0x1b
        /*001e*/ 	.short	0x00a8


	//----- nvinfo : EIATTR_MERCURY_ISA_VERSION
	.align		4
        /*0020*/ 	.byte	0x03, 0x5f
        /*0022*/ 	.short	0x0101


	//----- nvinfo : EIATTR_VRC_CTA_INIT_COUNT
	.align		4
        /*0024*/ 	.byte	0x02, 0x4a
	.zero		1
	.zero		1


	//----- nvinfo : EIATTR_EXIT_INSTR_OFFSETS
	.align		4
        /*0028*/ 	.byte	0x04, 0x1c
        /*002a*/ 	.short	(.L_286 - .L_285)


	//   ....[0]....
.L_285:
        /*002c*/ 	.word	0x00000010


	//----- nvinfo : EIATTR_MAX_THREADS
	.align		4
.L_286:
        /*0030*/ 	.byte	0x04, 0x05
        /*0032*/ 	.short	(.L_288 - .L_287)
.L_287:
        /*0034*/ 	.word	0x00000180
        /*0038*/ 	.word	0x00000001
        /*003c*/ 	.word	0x00000001


	//----- nvinfo : EIATTR_CBANK_PARAM_SIZE
	.align		4
.L_288:
        /*0040*/ 	.byte	0x03, 0x19
        /*0042*/ 	.short	0x0a00


	//----- nvinfo : EIATTR_PARAM_CBANK
	.align		4
        /*0044*/ 	.byte	0x04, 0x0a
        /*0046*/ 	.short	(.L_290 - .L_289)
	.align		4
.L_289:
        /*0048*/ 	.word	index@(.nv.constant0._ZN7cutlass13device_kernelIN5flash11enable_sm90INS1_16FlashAttnFwdSm90INS1_25CollectiveMainloopFwdSm90ILi2EN4cute5tupleIJNS5_1CILi1EEES8_S8_EEENS6_IJNS7_ILi128EEENS7_ILi96EEENS7_ILi192EEEEEELi128ENS_6half_tEfNS_4arch4Sm90ELb0ELb0ELb0ELb0ELb1ELb0ELb0ELb1ELb1ELb1ELb0ELb0EEENS1_21CollectiveEpilogueFwdINS6_IJSA_SA_SB_EEES9_SE_SG_Li256ELb0ELb1ELb0ELb0EEENS1_29StaticPersistentTileSchedulerILb0EEEEEEEEEvNT_6ParamsE)
        /*004c*/ 	.short	0x0380
        /*004e*/ 	.short	0x0a00


	//----- nvinfo : EIATTR_SW_WAR
	.align		4
.L_290:
        /*0050*/ 	.byte	0x04, 0x36
        /*0052*/ 	.short	(.L_292 - .L_291)
.L_291:
        /*0054*/ 	.word	0x00000008
.L_292:


//--------------------- .nv.info._ZN7cutlass13device_kernelIN5flash11enable_sm90INS1_16FlashAttnFwdSm90INS1_25CollectiveMainloopFwdSm90ILi2EN4cute5tupleIJNS5_1CILi1EEES8_S8_EEENS6_IJNS7_ILi128EEENS7_ILi96EEENS7_ILi192EEEEEELi128ENS_6half_tEfNS_4arch4Sm90ELb0ELb0ELb0ELb1ELb1ELb0ELb0ELb1ELb1ELb1ELb0ELb0EEENS1_21CollectiveEpilogueFwdINS6_IJSA_SA_SB_EEES9_SE_SG_Li256ELb1ELb1ELb0ELb0EEENS1_36VarlenDynamicPersistentTileSchedulerILi128ELi96ELi256ELi128ELb0ELb1ELb1ELb0ELb1ELb1EEEEEEEEEvNT_6ParamsE --------------------------
	.section	.nv.info._ZN7cutlass13device_kernelIN5flash11enable_sm90INS1_16FlashAttnFwdSm90INS1_25CollectiveMainloopFwdSm90ILi2EN4cute5tupleIJNS5_1CILi1EEES8_S8_EEENS6_IJNS7_ILi128EEENS7_ILi96EEENS7_ILi192EEEEEELi128ENS_6half_tEfNS_4arch4Sm90ELb0ELb0ELb0ELb1ELb1ELb0ELb0ELb1ELb1ELb1ELb0ELb0EEENS1_21CollectiveEpilogueFwdINS6_IJSA_SA_SB_EEES9_SE_SG_Li256ELb1ELb1ELb0ELb0EEENS1_36VarlenDynamicPersistentTileSchedulerILi128ELi96ELi256ELi128ELb0ELb1ELb1ELb0ELb1ELb1EEEEEEEEEvNT_6ParamsE,"",@"SHT_CUDA_INFO"
	.sectionflags	@""
	.align	4


	//----- nvinfo : EIATTR_CUDA_API_VERSION
	.align		4
        /*0000*/ 	.byte	0x04, 0x37
        /*0002*/ 	.short	(.L_294 - .L_293)
.L_293:
        /*0004*/ 	.word	0x00000082


	//----- nvinfo : EIATTR_KPARAM_INFO
	.align		4
.L_294:
        /*0008*/ 	.byte	0x04, 0x17
        /*000a*/ 	.short	(.L_296 - .L_295)
.L_295:
        /*000c*/ 	.word	0x00000000
        /*0010*/ 	.short	0x0000
        /*0012*/ 	.short	0x0000
        /*0014*/ 	.byte	0x00, 0xf0, 0x01, 0x2a


	//----- nvinfo : EIATTR_SPARSE_MMA_MASK
	.align		4
.L_296:
        /*0018*/ 	.byte	0x03, 0x50
        /*001a*/ 	.short	0x0000


	//----- nvinfo : EIATTR_MAXREG_COUNT
	.align		4
        /*001c*/ 	.byte	0x03, 0x1b
        /*001e*/ 	.short	0x00a8


	//----- nvinfo : EIATTR_MERCURY_ISA_VERSION
	.align		4
        /*0020*/ 	.byte	0x03, 0x5f
        /*0022*/ 	.short	0x0101


	//----- nvinfo : EIATTR_VRC_CTA_INIT_COUNT
	.align		4
        /*0024*/ 	.byte	0x02, 0x4a
	.zero		1
	.zero		1


	//----- nvinfo : EIATTR_EXIT_INSTR_OFFSETS
	.align		4
        /*0028*/ 	.byte	0x04, 0x1c
        /*002a*/ 	.short	(.L_298 - .L_297)


	//   ....[0]....
.L_297:
        /*002c*/ 	.word	0x00000010


	//----- nvinfo : EIATTR_MAX_THREADS
	.align		4
.L_298:
        /*0030*/ 	.byte	0x04, 0x05
        /*0032*/ 	.short	(.L_300 - .L_299)
.L_299:
        /*0034*/ 	.word	0x00000180
        /*0038*/ 	.word	0x00000001
        /*003c*/ 	.word	0x00000001


	//----- nvinfo : EIATTR_CBANK_PARAM_SIZE
	.align		4
.L_300:
        /*0040*/ 	.byte	0x03, 0x19
        /*0042*/ 	.short	0x0a80


	//----- nvinfo : EIATTR_PARAM_CBANK
	.align		4
        /*0044*/ 	.byte	0x04, 0x0a
        /*0046*/ 	.short	(.L_302 - .L_301)
	.align		4
.L_301:
        /*0048*/ 	.word	index@(.nv.constant0._ZN7cutlass13device_kernelIN5flash11enable_sm90INS1_16FlashAttnFwdSm90INS1_25CollectiveMainloopFwdSm90ILi2EN4cute5tupleIJNS5_1CILi1EEES8_S8_EEENS6_IJNS7_ILi128EEENS7_ILi96EEENS7_ILi192EEEEEELi128ENS_6half_tEfNS_4arch4Sm90ELb0ELb0ELb0ELb1ELb1ELb0ELb0ELb1ELb1ELb1ELb0ELb0EEENS1_21CollectiveEpilogueFwdINS6_IJSA_SA_SB_EEES9_SE_SG_Li256ELb1ELb1ELb0ELb0EEENS1_36VarlenDynamicPersistentTileSchedulerILi128ELi96ELi256ELi128ELb0ELb1ELb1ELb0ELb1ELb1EEEEEEEEEvNT_6ParamsE)
        /*004c*/ 	.short	0x0380
        /*004e*/ 	.short	0x0a80


	//----- nvinfo : EIATTR_SW_WAR
	.align		4
.L_302:
        /*0050*/ 	.byte	0x04, 0x36
        /*0052*/ 	.short	(.L_304 - .L_303)
.L_303:
        /*0054*/ 	.word	0x00000008
.L_304:


//--------------------- .nv.info._ZN7cutlass13device_kernelIN5flash11enable_sm90INS1_16FlashAttnFwdSm90INS1_25CollectiveMainloopFwdSm90ILi2EN4cute5tupleIJNS5_1CILi1EEES8_S8_EEENS6_IJNS7_ILi128EEENS7_ILi96EEENS7_ILi192EEEEEELi128ENS_6half_tEfNS_4arch4Sm90ELb0ELb0ELb0ELb1ELb1ELb1ELb0ELb1ELb1ELb1ELb0ELb0EEENS1_21CollectiveEpilogueFwdINS6_IJSA_SA_SB_EEES9_SE_SG_Li256ELb1ELb1ELb0ELb0EEENS1_36VarlenDynamicPersistentTileSchedulerILi128ELi96ELi256ELi128ELb0ELb1ELb1ELb0ELb1ELb1EEEEEEEEEvNT_6ParamsE --------------------------
	.section	.nv.info._ZN7cutlass13device_kernelIN5flash11enable_sm90INS1_16FlashAttnFwdSm90INS1_25CollectiveMainloopFwdSm90ILi2EN4cute5tupleIJNS5_1CILi1EEES8_S8_EEENS6_IJNS7_ILi128EEENS7_ILi96EEENS7_ILi192EEEEEELi128ENS_6half_tEfNS_4arch4Sm90ELb0ELb0ELb0ELb1ELb1ELb1ELb0ELb1ELb1ELb1ELb0ELb0EEENS1_21CollectiveEpilogueFwdINS6_IJSA_SA_SB_EEES9_SE_SG_Li256ELb1ELb1ELb0ELb0EEENS1_36VarlenDynamicPersistentTileSchedulerILi128ELi96ELi256ELi128ELb0ELb1ELb1ELb0ELb1ELb1EEEEEEEEEvNT_6ParamsE,"",@"SHT_CUDA_INFO"
	.sectionflags	@""
	.align	4


	//----- nvinfo : EIATTR_CUDA_API_VERSION
	.align		4
        /*0000*/ 	.byte	0x04, 0x37
        /*0002*/ 	.short	(.L_306 - .L_305)
.L_305:
        /*0004*/ 	.word	0x00000082


	//----- nvinfo : EIATTR_KPARAM_INFO
	.align		4
.L_306:
        /*0008*/ 	.byte	0x04, 0x17
        /*000a*/ 	.short	(.L_308 - .L_307)
.L_307:
        /*000c*/ 	.word	0x00000000
        /*0010*/ 	.short	0x0000
        /*0012*/ 	.short	0x0000
        /*0014*/ 	.byte	0x00, 0xf0, 0x01, 0x2a


	//----- nvinfo : EIATTR_SPARSE_MMA_MASK
	.align		4
.L_308:
        /*0018*/ 	.byte	0x03, 0x50
        /*001a*/ 	.short	0x0000


	//----- nvinfo : EIATTR_MAXREG_COUNT
	.align		4
        /*001c*/ 	.byte	0x03, 0x1b
        /*001e*/ 	.short	0x00a8


	//----- nvinfo : EIATTR_MERCURY_ISA_VERSION
	.align		4
        /*0020*/ 	.byte	0x03, 0x5f
        /*0022*/ 	.short	0x0101


	//----- nvinfo : EIATTR_VRC_CTA_INIT_COUNT
	.align		4
        /*0024*/ 	.byte	0x02, 0x4a
	.zero		1
	.zero		1


	//----- nvinfo : EIATTR_EXIT_INSTR_OFFSETS
	.align		4
        /*0028*/ 	.byte	0x04, 0x1c
        /*002a*/ 	.short	(.L_310 - .L_309)


	//   ....[0]....
.L_309:
        /*002c*/ 	.word	0x00000010


	//----- nvinfo : EIATTR_MAX_THREADS
	.align		4
.L_310:
        /*0030*/ 	.byte	0x04, 0x05
        /*0032*/ 	.short	(.L_312 - .L_311)
.L_311:
        /*0034*/ 	.word	0x00000180
        /*0038*/ 	.word	0x00000001
        /*003c*/ 	.word	0x00000001


	//----- nvinfo : EIATTR_CBANK_PARAM_SIZE
	.align		4
.L_312:
        /*0040*/ 	.byte	0x03, 0x19
        /*0042*/ 	.short	0x0a80


	//----- nvinfo : EIATTR_PARAM_CBANK
	.align		4
        /*0044*/ 	.byte	0x04, 0x0a
        /*0046*/ 	.short	(.L_314 - .L_313)
	.align		4
.L_313:
        /*0048*/ 	.word	index@(.nv.constant0._ZN7cutlass13device_kernelIN5flash11enable_sm90INS1_16FlashAttnFwdSm90INS1_25CollectiveMainloopFwdSm90ILi2EN4cute5tupleIJNS5_1CILi1EEES8_S8_EEENS6_IJNS7_ILi128EEENS7_ILi96EEENS7_ILi192EEEEEELi128ENS_6half_tEfNS_4arch4Sm90ELb0ELb0ELb0ELb1ELb1ELb1ELb0ELb1ELb1ELb1ELb0ELb0EEENS1_21CollectiveEpilogueFwdINS6_IJSA_SA_SB_EEES9_SE_SG_Li256ELb1ELb1ELb0ELb0EEENS1_36VarlenDynamicPersistentTileSchedulerILi128ELi96ELi256ELi128ELb0ELb1ELb1ELb0ELb1ELb1EEEEEEEEEvNT_6ParamsE)
        /*004c*/ 	.short	0x0380
        /*004e*/ 	.short	0x0a80


	//----- nvinfo : EIATTR_SW_WAR
	.align		4
.L_314:
        /*0050*/ 	.byte	0x04, 0x36
        /*0052*/ 	.short	(.L_316 - .L_315)
.L_315:
        /*0054*/ 	.word	0x00000008
.L_316:


//--------------------- .nv.info._ZN7cutlass13device_kernelIN5flash11enable_sm90INS1_16FlashAttnFwdSm90INS1_25CollectiveMainloopFwdSm90ILi2EN4cute5tupleIJNS5_1CILi1EEES8_S8_EEENS6_IJNS7_ILi128EEENS7_ILi96EEENS7_ILi192EEEEEELi128ENS_6half_tEfNS_4arch4Sm90ELb0ELb1ELb0ELb0ELb1ELb0ELb0ELb1ELb1ELb1ELb0ELb0EEENS1_21CollectiveEpilogueFwdINS6_IJSA_SA_SB_EEES9_SE_SG_Li256ELb0ELb1ELb0ELb0EEENS1_30DynamicPersistentTileSchedulerILi256ELi128ELb0ELb1ELb1EEEEEEEEEvNT_6ParamsE --------------------------
	.section	.nv.info._ZN7cutlass13device_kernelIN5flash11enable_sm90INS1_16FlashAttnFwdSm90INS1_25CollectiveMainloopFwdSm90ILi2EN4cute5tupleIJNS5_1CILi1EEES8_S8_EEENS6_IJNS7_ILi128EEENS7_ILi96EEENS7_ILi192EEEEEELi128ENS_6half_tEfNS_4arch4Sm90ELb0ELb1ELb0ELb0ELb1ELb0ELb0ELb1ELb1ELb1ELb0ELb0EEENS1_21CollectiveEpilogueFwdINS6_IJSA_SA_SB_EEES9_SE_SG_Li256ELb0ELb1ELb0ELb0EEENS1_30DynamicPersistentTileSchedulerILi256ELi128ELb0ELb1ELb1EEEEEEEEEvNT_6ParamsE,"",@"SHT_CUDA_INFO"
	.sectionflags	@""
	.align	4


	//----- nvinfo : EIATTR_CUDA_API_VERSION
	.align		4
        /*0000*/ 	.byte	0x04, 0x37
        /*0002*/ 	.short	(.L_318 - .L_317)
.L_317:
        /*0004*/ 	.word	0x00000082


	//----- nvinfo : EIATTR_KPARAM_INFO
	.align		4
.L_318:
        /*0008*/ 	.byte	0x04, 0x17
        /*000a*/ 	.short	(.L_320 - .L_319)
.L_319:
        /*000c*/ 	.word	0x00000000
        /*0010*/ 	.short	0x0000
        /*0012*/ 	.short	0x0000
        /*0014*/ 	.byte	0x00, 0xf0, 0x01, 0x2a


	//----- nvinfo : EIATTR_SPARSE_MMA_MASK
	.align		4
.L_320:
        /*0018*/ 	.byte	0x03, 0x50
        /*001a*/ 	.short	0x0000


	//----- nvinfo : EIATTR_MAXREG_COUNT
	.align		4
        /*001c*/ 	.byte	0x03, 0x1b
        /*001e*/ 	.short	0x00a8


	//----- nvinfo : EIATTR_MERCURY_ISA_VERSION
	.align		4
        /*0020*/ 	.byte	0x03, 0x5f
        /*0022*/ 	.short	0x0101


	//----- nvinfo : EIATTR_VRC_CTA_INIT_COUNT
	.align		4
        /*0024*/ 	.byte	0x02, 0x4a
	.zero		1
	.zero		1


	//----- nvinfo : EIATTR_EXIT_INSTR_OFFSETS
	.align		4
        /*0028*/ 	.byte	0x04, 0x1c
        /*002a*/ 	.short	(.L_322 - .L_321)


	//   ....[0]....
.L_321:
        /*002c*/ 	.word	0x00000010


	//----- nvinfo : EIATTR_MAX_THREADS
	.align		4
.L_322:
        /*0030*/ 	.byte	0x04, 0x05
        /*0032*/ 	.short	(.L_324 - .L_323)
.L_323:
        /*0034*/ 	.word	0x00000180
        /*0038*/ 	.word	0x00000001
        /*003c*/ 	.word	0x00000001


	//----- nvinfo : EIATTR_CBANK_PARAM_SIZE
	.align		4
.L_324:
        /*0040*/ 	.byte	0x03, 0x19
        /*0042*/ 	.short	0x0a80


	//----- nvinfo : EIATTR_PARAM_CBANK
	.align		4
        /*0044*/ 	.byte	0x04, 0x0a
        /*0046*/ 	.short	(.L_326 - .L_325)
	.align		4
.L_325:
        /*0048*/ 	.word	index@(.nv.constant0._ZN7cutlass13device_kernelIN5flash11enable_sm90INS1_16FlashAttnFwdSm90INS1_25CollectiveMainloopFwdSm90ILi2EN4cute5tupleIJNS5_1CILi1EEES8_S8_EEENS6_IJNS7_ILi128EEENS7_ILi96EEENS7_ILi192EEEEEELi128ENS_6half_tEfNS_4arch4Sm90ELb0ELb1ELb0ELb0ELb1ELb0ELb0ELb1ELb1ELb1ELb0ELb0EEENS1_21CollectiveEpilogueFwdINS6_IJSA_SA_SB_EEES9_SE_SG_Li256ELb0ELb1ELb0ELb0EEENS1_30DynamicPersistentTileSchedulerILi256ELi128ELb0ELb1ELb1EEEEEEEEEvNT_6ParamsE)
        /*004c*/ 	.short	0x0380
        /*004e*/ 	.short	0x0a80


	//----- nvinfo : EIATTR_SW_WAR
	.align		4
.L_326:
        /*0050*/ 	.byte	0x04, 0x36
        /*0052*/ 	.short	(.L_328 - .L_327)
.L_327:
        /*0054*/ 	.word	0x00000008
.L_328:


//--------------------- .nv.info._ZN7cutlass13device_kernelIN5flash11enable_sm90INS1_16FlashAttnFwdSm90INS1_25CollectiveMainloopFwdSm90ILi2EN4cute5tupleIJNS5_1CILi1EEES8_S8_EEENS6_IJNS7_ILi128EEENS7_ILi96EEENS7_ILi192EEEEEELi128ENS_6half_tEfNS_4arch4Sm90ELb0ELb1ELb0ELb1ELb1ELb0ELb0ELb1ELb1ELb1ELb0ELb0EEENS1_21CollectiveEpilogueFwdINS6_IJSA_SA_SB_EEES9_SE_SG_Li256ELb1ELb1ELb0ELb0EEENS1_36VarlenDynamicPersistentTileSchedulerILi128ELi96ELi256ELi128ELb0ELb1ELb1ELb1ELb0ELb1EEEEEEEEEvNT_6ParamsE --------------------------
	.section	.nv.info._ZN7cutlass13device_kernelIN5flash11enable_sm90INS1_16FlashAttnFwdSm90INS1_25CollectiveMainloopFwdSm90ILi2EN4cute5tupleIJNS5_1CILi1EEES8_S8_EEENS6_IJNS7_ILi128EEENS7_ILi96EEENS7_ILi192EEEEEELi128ENS_6half_tEfNS_4arch4Sm90ELb0ELb1ELb0ELb1ELb1ELb0ELb0ELb1ELb1ELb1ELb0ELb0EEENS1_21CollectiveEpilogueFwdINS6_IJSA_SA_SB_EEES9_SE_SG_Li256ELb1ELb1ELb0ELb0EEENS1_36VarlenDynamicPersistentTileSchedulerILi128ELi96ELi256ELi128ELb0ELb1ELb1ELb1ELb0ELb1EEEEEEEEEvNT_6ParamsE,"",@"SHT_CUDA_INFO"
	.sectionflags	@""
	.align	4


	//----- nvinfo : EIATTR_CUDA_API_VERSION
	.align		4
        /*0000*/ 	.byte	0x04, 0x37
        /*0002*/ 	.short	(.L_330 - .L_329)
.L_329:
        /*0004*/ 	.word	0x00000082


	//----- nvinfo : EIATTR_KPARAM_INFO
	.align		4
.L_330:
        /*0008*/ 	.byte	0x04, 0x17
        /*000a*/ 	.short	(.L_332 - .L_331)
.L_331:
        /*000c*/ 	.word	0x00000000
        /*0010*/ 	.short	0x0000
        /*0012*/ 	.short	0x0000
        /*0014*/ 	.byte	0x00, 0xf0, 0x01, 0x2a


	//----- nvinfo : EIATTR_SPARSE_MMA_MASK
	.align		4
.L_332:
        /*0018*/ 	.byte	0x03, 0x50
        /*001a*/ 	.short	0x0000


	//----- nvinfo : EIATTR_MAXREG_COUNT
	.align		4
        /*001c*/ 	.byte	0x03, 0x1b
        /*001e*/ 	.short	0x00a8


	//----- nvinfo : EIATTR_MERCURY_ISA_VERSION
	.align		4
        /*0020*/ 	.byte	0x03, 0x5f
        /*0022*/ 	.short	0x0101


	//----- nvinfo : EIATTR_VRC_CTA_INIT_COUNT
	.align		4
        /*0024*/ 	.byte	0x02, 0x4a
	.zero		1
	.zero		1


	//----- nvinfo : EIATTR_EXIT_INSTR_OFFSETS
	.align		4
        /*0028*/ 	.byte	0x04, 0x1c
        /*002a*/ 	.short	(.L_334 - .L_333)


	//   ....[0]....
.L_333:
        /*002c*/ 	.word	0x00000010


	//----- nvinfo : EIATTR_MAX_THREADS
	.align		4
.L_334:
        /*0030*/ 	.byte	0x04, 0x05
        /*0032*/ 	.short	(.L_336 - .L_335)
.L_335:
        /*0034*/ 	.word	0x00000180
        /*0038*/ 	.word	0x00000001
        /*003c*/ 	.word	0x00000001


	//----- nvinfo : EIATTR_CBANK_PARAM_SIZE
	.align		4
.L_336:
        /*0040*/ 	.byte	0x03, 0x19
        /*0042*/ 	.short	0x0a80


	//----- nvinfo : EIATTR_PARAM_CBANK
	.align		4
        /*0044*/ 	.byte	0x04, 0x0a
        /*0046*/ 	.short	(.L_338 - .L_337)
	.align		4
.L_337:
        /*0048*/ 	.word	index@(.nv.constant0._ZN7cutlass13device_kernelIN5flash11enable_sm90INS1_16FlashAttnFwdSm90INS1_25CollectiveMainloopFwdSm90ILi2EN4cute5tupleIJNS5_1CILi1EEES8_S8_EEENS6_IJNS7_ILi128EEENS7_ILi96EEENS7_ILi192EEEEEELi128ENS_6half_tEfNS_4arch4Sm90ELb0ELb1ELb0ELb1ELb1ELb0ELb0ELb1ELb1ELb1ELb0ELb0EEENS1_21CollectiveEpilogueFwdINS6_IJSA_SA_SB_EEES9_SE_SG_Li256ELb1ELb1ELb0ELb0EEENS1_36VarlenDynamicPersistentTileSchedulerILi128ELi96ELi256ELi128ELb0ELb1ELb1ELb1ELb0ELb1EEEEEEEEEvNT_6ParamsE)
        /*004c*/ 	.short	0x0380
        /*004e*/ 	.short	0x0a80


	//----- nvinfo : EIATTR_SW_WAR
	.align		4
.L_338:
        /*0050*/ 	.byte	0x04, 0x36
        /*0052*/ 	.short	(.L_340 - .L_339)
.L_339:
        /*0054*/ 	.word	0x00000008
.L_340:


//--------------------- .nv.info._ZN7cutlass13device_kernelIN5flash11enable_sm90INS1_16FlashAttnFwdSm90INS1_25CollectiveMainloopFwdSm90ILi2EN4cute5tupleIJNS5_1CILi1EEES8_S8_EEENS6_IJNS7_ILi128EEENS7_ILi96EEENS7_ILi192EEEEEELi128ENS_6half_tEfNS_4arch4Sm90ELb0ELb1ELb0ELb1ELb1ELb1ELb0ELb1ELb1ELb1ELb0ELb0EEENS1_21CollectiveEpilogueFwdINS6_IJSA_SA_SB_EEES9_SE_SG_Li256ELb1ELb1ELb0ELb0EEENS1_36VarlenDynamicPersistentTileSchedulerILi128ELi96ELi256ELi128ELb0ELb1ELb1ELb1ELb0ELb1EEEEEEEEEvNT_6ParamsE --------------------------
	.section	.nv.info._ZN7cutlass13device_kernelIN5flash11enable_sm90INS1_16FlashAttnFwdSm90INS1_25CollectiveMainloopFwdSm90ILi2EN4cute5tupleIJNS5_1CILi1EEES8_S8_EEENS6_IJNS7_ILi128EEENS7_ILi96EEENS7_ILi192EEEEEELi128ENS_6half_tEfNS_4arch4Sm90ELb0ELb1ELb0ELb1ELb1ELb1ELb0ELb1ELb1ELb1ELb0ELb0EEENS1_21CollectiveEpilogueFwdINS6_IJSA_SA_SB_EEES9_SE_SG_Li256ELb1ELb1ELb0ELb0EEENS1_36VarlenDynamicPersistentTileSchedulerILi128ELi96ELi256ELi128ELb0ELb1ELb1ELb1ELb0ELb1EEEEEEEEEvNT_6ParamsE,"",@"SHT_CUDA_INFO"
	.sectionflags	@""
	.align	4


	//----- nvinfo : EIATTR_CUDA_API_VERSION
	.align		4
        /*0000*/ 	.byte	0x04, 0x37
        /*0002*/ 	.short	(.L_342 - .L_341)
.L_341:
        /*0004*/ 	.word	0x00000082


	//----- nvinfo : EIATTR_KPARAM_INFO
	.align		4
.L_342:
        /*0008*/ 	.byte	0x04, 0x17
        /*000a*/ 	.short	(.L_344 - .L_343)
.L_343:
        /*000c*/ 	.word	0x00000000
        /*0010*/ 	.short	0x0000
        /*0012*/ 	.short	0x0000
        /*0014*/ 	.byte	0x00, 0xf0, 0x01, 0x2a


	//----- nvinfo : EIATTR_SPARSE_MMA_MASK
	.align		4
.L_344:
        /*0018*/ 	.byte	0x03, 0x50
        /*001a*/ 	.short	0x0000


	//----- nvinfo : EIATTR_MAXREG_COUNT
	.align		4
        /*001c*/ 	.byte	0x03, 0x1b
        /*001e*/ 	.short	0x00a8


	//----- nvinfo : EIATTR_MERCURY_ISA_VERSION
	.align		4
        /*0020*/ 	.byte	0x03, 0x5f
        /*0022*/ 	.short	0x0101


	//----- nvinfo : EIATTR_VRC_CTA_INIT_COUNT
	.align		4
        /*0024*/ 	.byte	0x02, 0x4a
	.zero		1
	.zero		1


	//----- nvinfo : EIATTR_EXIT_INSTR_OFFSETS
	.align		4
        /*0028*/ 	.byte	0x04, 0x1c
        /*002a*/ 	.short	(.L_346 - .L_345)


	//   ....[0]....
.L_345:
        /*002c*/ 	.word	0x00000010


	//----- nvinfo : EIATTR_MAX_THREADS
	.align		4
.L_346:
        /*0030*/ 	.byte	0x04, 0x05
        /*0032*/ 	.short	(.L_348 - .L_347)
.L_347:
        /*0034*/ 	.word	0x00000180
        /*0038*/ 	.word	0x00000001
        /*003c*/ 	.word	0x00000001


	//----- nvinfo : EIATTR_CBANK_PARAM_SIZE
	.align		4
.L_348:
        /*0040*/ 	.byte	0x03, 0x19
        /*0042*/ 	.short	0x0a80


	//----- nvinfo : EIATTR_PARAM_CBANK
	.align		4
        /*0044*/ 	.byte	0x04, 0x0a
        /*0046*/ 	.short	(.L_350 - .L_349)
	.align		4
.L_349:
        /*0048*/ 	.word	index@(.nv.constant0._ZN7cutlass13device_kernelIN5flash11enable_sm90INS1_16FlashAttnFwdSm90INS1_25CollectiveMainloopFwdSm90ILi2EN4cute5tupleIJNS5_1CILi1EEES8_S8_EEENS6_IJNS7_ILi128EEENS7_ILi96EEENS7_ILi192EEEEEELi128ENS_6half_tEfNS_4arch4Sm90ELb0ELb1ELb0ELb1ELb1ELb1ELb0ELb1ELb1ELb1ELb0ELb0EEENS1_21CollectiveEpilogueFwdINS6_IJSA_SA_SB_EEES9_SE_SG_Li256ELb1ELb1ELb0ELb0EEENS1_36VarlenDynamicPersistentTileSchedulerILi128ELi96ELi256ELi128ELb0ELb1ELb1ELb1ELb0ELb1EEEEEEEEEvNT_6ParamsE)
        /*004c*/ 	.short	0x0380
        /*004e*/ 	.short	0x0a80


	//----- nvinfo : EIATTR_SW_WAR
	.align		4
.L_350:
        /*0050*/ 	.byte	0x04, 0x36
        /*0052*/ 	.short	(.L_352 - .L_351)
.L_351:
        /*0054*/ 	.word	0x00000008
.L_352:


//--------------------- .nv.info._ZN7cutlass13device_kernelIN5flash11enable_sm90INS1_16FlashAttnFwdSm90INS1_25CollectiveMainloopFwdSm90ILi2EN4cute5tupleIJNS5_1CILi1EEES8_S8_EEENS6_IJNS7_ILi128EEENS7_ILi96EEENS7_ILi192EEEEEELi128ENS_6half_tEfNS_4arch4Sm90ELb1ELb0ELb0ELb0ELb1ELb0ELb0ELb1ELb1ELb1ELb0ELb0EEENS1_21CollectiveEpilogueFwdINS6_IJSA_SA_SB_EEES9_SE_SG_Li256ELb0ELb1ELb0ELb0EEENS1_30DynamicPersistentTileSchedulerILi256ELi128ELb0ELb1ELb1EEEEEEEEEvNT_6ParamsE --------------------------
	.section	.nv.info._ZN7cutlass13device_kernelIN5flash11enable_sm90INS1_16FlashAttnFwdSm90INS1_25CollectiveMainloopFwdSm90ILi2EN4cute5tupleIJNS5_1CILi1EEES8_S8_EEENS6_IJNS7_ILi128EEENS7_ILi96EEENS7_ILi192EEEEEELi128ENS_6half_tEfNS_4arch4Sm90ELb1ELb0ELb0ELb0ELb1ELb0ELb0ELb1ELb1ELb1ELb0ELb0EEENS1_21CollectiveEpilogueFwdINS6_IJSA_SA_SB_EEES9_SE_SG_Li256ELb0ELb1ELb0ELb0EEENS1_30DynamicPersistentTileSchedulerILi256ELi128ELb0ELb1ELb1EEEEEEEEEvNT_6ParamsE,"",@"SHT_CUDA_INFO"
	.sectionflags	@""
	.align	4


	//----- nvinfo : EIATTR_CUDA_API_VERSION
	.align		4
        /*0000*/ 	.byte	0x04, 0x37
        /*0002*/ 	.short	(.L_354 - .L_353)
.L_353:
        /*0004*/ 	.word	0x00000082


	//----- nvinfo : EIATTR_KPARAM_INFO
	.align		4
.L_354:
        /*0008*/ 	.byte	0x04, 0x17
        /*000a*/ 	.short	(.L_356 - .L_355)
.L_355:
        /*000c*/ 	.word	0x00000000
        /*0010*/ 	.short	0x0000
        /*0012*/ 	.short	0x0000
        /*0014*/ 	.byte	0x00, 0xf0, 0x01, 0x2a


	//----- nvinfo : EIATTR_SPARSE_MMA_MASK
	.align		4
.L_356:
        /*0018*/ 	.byte	0x03, 0x50
        /*001a*/ 	.short	0x0000


	//----- nvinfo : EIATTR_MAXREG_COUNT
	.align		4
        /*001c*/ 	.byte	0x03, 0x1b
        /*001e*/ 	.short	0x00a8


	//----- nvinfo : EIATTR_MERCURY_ISA_VERSION
	.align		4
        /*0020*/ 	.byte	0x03, 0x5f
        /*0022*/ 	.short	0x0101


	//----- nvinfo : EIATTR_VRC_CTA_INIT_COUNT
	.align		4
        /*0024*/ 	.byte	0x02, 0x4a
	.zero		1
	.zero		1


	//----- nvinfo : EIATTR_EXIT_INSTR_OFFSETS
	.align		4
        /*0028*/ 	.byte	0x04, 0x1c
        /*002a*/ 	.short	(.L_358 - .L_357)


	//   ....[0]....
.L_357:
        /*002c*/ 	.word	0x00000010


	//----- nvinfo : EIATTR_MAX_THREADS
	.align		4
.L_358:
        /*0030*/ 	.byte	0x04, 0x05
        /*0032*/ 	.short	(.L_360 - .L_359)
.L_359:
        /*0034*/ 	.word	0x00000180
        /*0038*/ 	.word	0x00000001
        /*003c*/ 	.word	0x00000001


	//----- nvinfo : EIATTR_CBANK_PARAM_SIZE
	.align		4
.L_360:
        /*0040*/ 	.byte	0x03, 0x19
        /*0042*/ 	.short	0x0a80


	//----- nvinfo : EIATTR_PARAM_CBANK
	.align		4
        /*0044*/ 	.byte	0x04, 0x0a
        /*0046*/ 	.short	(.L_362 - .L_361)
	.align		4
.L_361:
        /*0048*/ 	.word	index@(.nv.constant0._ZN7cutlass13device_kernelIN5flash11enable_sm90INS1_16FlashAttnFwdSm90INS1_25CollectiveMainloopFwdSm90ILi2EN4cute5tupleIJNS5_1CILi1EEES8_S8_EEENS6_IJNS7_ILi128EEENS7_ILi96EEENS7_ILi192EEEEEELi128ENS_6half_tEfNS_4arch4Sm90ELb1ELb0ELb0ELb0ELb1ELb0ELb0ELb1ELb1ELb1ELb0ELb0EEENS1_21CollectiveEpilogueFwdINS6_IJSA_SA_SB_EEES9_SE_SG_Li256ELb0ELb1ELb0ELb0EEENS1_30DynamicPersistentTileSchedulerILi256ELi128ELb0ELb1ELb1EEEEEEEEEvNT_6ParamsE)
        /*004c*/ 	.short	0x0380
        /*004e*/ 	.short	0x0a80


	//----- nvinfo : EIATTR_SW_WAR
	.align		4
.L_362:
        /*0050*/ 	.byte	0x04, 0x36
        /*0052*/ 	.short	(.L_364 - .L_363)
.L_363:
        /*0054*/ 	.word	0x00000008
.L_364:


//--------------------- .nv.info._ZN7cutlass13device_kernelIN5flash11enable_sm90INS1_16FlashAttnFwdSm90INS1_25CollectiveMainloopFwdSm90ILi2EN4cute5tupleIJNS5_1CILi1EEES8_S8_EEENS6_IJNS7_ILi128EEENS7_ILi96EEENS7_ILi192EEEEEELi128ENS_6half_tEfNS_4arch4Sm90ELb1ELb0ELb0ELb1ELb1ELb0ELb0ELb1ELb1ELb1ELb0ELb0EEENS1_21CollectiveEpilogueFwdINS6_IJSA_SA_SB_EEES9_SE_SG_Li256ELb1ELb1ELb0ELb0EEENS1_36VarlenDynamicPersistentTileSchedulerILi128ELi96ELi256ELi128ELb0ELb1ELb1ELb1ELb1ELb1EEEEEEEEEvNT_6ParamsE --------------------------
	.section	.nv.info._ZN7cutlass13device_kernelIN5flash11enable_sm90INS1_16FlashAttnFwdSm90INS1_25CollectiveMainloopFwdSm90ILi2EN4cute5tupleIJNS5_1CILi1EEES8_S8_EEENS6_IJNS7_ILi128EEENS7_ILi96EEENS7_ILi192EEEEEELi128ENS_6half_tEfNS_4arch4Sm90ELb1ELb0ELb0ELb1ELb1ELb0ELb0ELb1ELb1ELb1ELb0ELb0EEENS1_21CollectiveEpilogueFwdINS6_IJSA_SA_SB_EEES9_SE_SG_Li256ELb1ELb1ELb0ELb0EEENS1_36VarlenDynamicPersistentTileSchedulerILi128ELi96ELi256ELi128ELb0ELb1ELb1ELb1ELb1ELb1EEEEEEEEEvNT_6ParamsE,"",@"SHT_CUDA_INFO"
	.sectionflags	@""
	.align	4


	//----- nvinfo : EIATTR_CUDA_API_VERSION
	.align		4
        /*0000*/ 	.byte	0x04, 0x37
        /*0002*/ 	.short	(.L_366 - .L_365)
.L_365:
        /*0004*/ 	.word	0x00000082


	//----- nvinfo : EIATTR_KPARAM_INFO
	.align		4
.L_366:
        /*0008*/ 	.byte	0x04, 0x17
        /*000a*/ 	.short	(.L_368 - .L_367)
.L_367:
        /*000c*/ 	.word	0x00000000
        /*0010*/ 	.short	0x0000
        /*0012*/ 	.short	0x0000
        /*0014*/ 	.byte	0x00, 0xf0, 0x01, 0x2a


	//----- nvinfo : EIATTR_SPARSE_MMA_MASK
	.align		4
.L_368:
        /*0018*/ 	.byte	0x03, 0x50
        /*001a*/ 	.short	0x0000


	//----- nvinfo : EIATTR_MAXREG_COUNT
	.align		4
        /*001c*/ 	.byte	0x03, 0x1b
        /*001e*/ 	.short	0x00a8


	//----- nvinfo : EIATTR_MERCURY_ISA_VERSION
	.align		4
        /*0020*/ 	.byte	0x03, 0x5f
        /*0022*/ 	.short	0x0101


	//----- nvinfo : EIATTR_VRC_CTA_INIT_COUNT
	.align		4
        /*0024*/ 	.byte	0x02, 0x4a
	.zero		1
	.zero		1


	//----- nvinfo : EIATTR_EXIT_INSTR_OFFSETS
	.align		4
        /*0028*/ 	.byte	0x04, 0x1c
        /*002a*/ 	.short	(.L_370 - .L_369)


	//   ....[0]....
.L_369:
        /*002c*/ 	.word	0x00000010


	//----- nvinfo : EIATTR_MAX_THREADS
	.align		4
.L_370:
        /*0030*/ 	.byte	0x04, 0x05
        /*0032*/ 	.short	(.L_372 - .L_371)
.L_371:
        /*0034*/ 	.word	0x00000180
        /*0038*/ 	.word	0x00000001
        /*003c*/ 	.word	0x00000001


	//----- nvinfo : EIATTR_CBANK_PARAM_SIZE
	.align		4
.L_372:
        /*0040*/ 	.byte	0x03, 0x19
        /*0042*/ 	.short	0x0a80


	//----- nvinfo : EIATTR_PARAM_CBANK
	.align		4
        /*0044*/ 	.byte	0x04, 0x0a
        /*0046*/ 	.short	(.L_374 - .L_373)
	.align		4
.L_373:
        /*0048*/ 	.word	index@(.nv.constant0._ZN7cutlass13device_kernelIN5flash11enable_sm90INS1_16FlashAttnFwdSm90INS1_25CollectiveMainloopFwdSm90ILi2EN4cute5tupleIJNS5_1CILi1EEES8_S8_EEENS6_IJNS7_ILi128EEENS7_ILi96EEENS7_ILi192EEEEEELi128ENS_6half_tEfNS_4arch4Sm90ELb1ELb0ELb0ELb1ELb1ELb0ELb0ELb1ELb1ELb1ELb0ELb0EEENS1_21CollectiveEpilogueFwdINS6_IJSA_SA_SB_EEES9_SE_SG_Li256ELb1ELb1ELb0ELb0EEENS1_36VarlenDynamicPersistentTileSchedulerILi128ELi96ELi256ELi128ELb0ELb1ELb1ELb1ELb1ELb1EEEEEEEEEvNT_6ParamsE)
        /*004c*/ 	.short	0x0380
        /*004e*/ 	.short	0x0a80


	//----- nvinfo : EIATTR_SW_WAR
	.align		4
.L_374:
        /*0050*/ 	.byte	0x04, 0x36
        /*0052*/ 	.short	(.L_376 - .L_375)
.L_375:
        /*0054*/ 	.word	0x00000008
.L_376:


//--------------------- .nv.info._ZN7cutlass13device_kernelIN5flash11enable_sm90INS1_16FlashAttnFwdSm90INS1_25CollectiveMainloopFwdSm90ILi2EN4cute5tupleIJNS5_1CILi1EEES8_S8_EEENS6_IJNS7_ILi128EEENS7_ILi96EEENS7_ILi192EEEEEELi128ENS_6half_tEfNS_4arch4Sm90ELb1ELb0ELb0ELb1ELb1ELb1ELb0ELb1ELb1ELb1ELb0ELb0EEENS1_21CollectiveEpilogueFwdINS6_IJSA_SA_SB_EEES9_SE_SG_Li256ELb1ELb1ELb0ELb0EEENS1_36VarlenDynamicPersistentTileSchedulerILi128ELi96ELi256ELi128ELb0ELb1ELb1ELb1ELb1ELb1EEEEEEEEEvNT_6ParamsE --------------------------
	.section	.nv.info._ZN7cutlass13device_kernelIN5flash11enable_sm90INS1_16FlashAttnFwdSm90INS1_25CollectiveMainloopFwdSm90ILi2EN4cute5tupleIJNS5_1CILi1EEES8_S8_EEENS6_IJNS7_ILi128EEENS7_ILi96EEENS7_ILi192EEEEEELi128ENS_6half_tEfNS_4arch4Sm90ELb1ELb0ELb0ELb1ELb1ELb1ELb0ELb1ELb1ELb1ELb0ELb0EEENS1_21CollectiveEpilogueFwdINS6_IJSA_SA_SB_EEES9_SE_SG_Li256ELb1ELb1ELb0ELb0EEENS1_36VarlenDynamicPersistentTileSchedulerILi128ELi96ELi256ELi128ELb0ELb1ELb1ELb1ELb1ELb1EEEEEEEEEvNT_6ParamsE,"",@"SHT_CUDA_INFO"
	.sectionflags	@""
	.align	4


	//----- nvinfo : EIATTR_CUDA_API_VERSION
	.align		4
        /*0000*/ 	.byte	0x04, 0x37
        /*0002*/ 	.short	(.L_378 - .L_377)
.L_377:
        /*0004*/ 	.word	0x00000082


	//----- nvinfo : EIATTR_KPARAM_INFO
	.align		4
.L_378:
        /*0008*/ 	.byte	0x04, 0x17
        /*000a*/ 	.short	(.L_380 - .L_379)
.L_379:
        /*000c*/ 	.word	0x00000000
        /*0010*/ 	.short	0x0000
        /*0012*/ 	.short	0x0000
        /*0014*/ 	.byte	0x00, 0xf0, 0x01, 0x2a


	//----- nvinfo : EIATTR_SPARSE_MMA_MASK
	.align		4
.L_380:
        /*0018*/ 	.byte	0x03, 0x50
        /*001a*/ 	.short	0x0000


	//----- nvinfo : EIATTR_MAXREG_COUNT
	.align		4
        /*001c*/ 	.byte	0x03, 0x1b
        /*001e*/ 	.short	0x00a8


	//----- nvinfo : EIATTR_MERCURY_ISA_VERSION
	.align		4
        /*0020*/ 	.byte	0x03, 0x5f
        /*0022*/ 	.short	0x0101


	//----- nvinfo : EIATTR_VRC_CTA_INIT_COUNT
	.align		4
        /*0024*/ 	.byte	0x02, 0x4a
	.zero		1
	.zero		1


	//----- nvinfo : EIATTR_EXIT_INSTR_OFFSETS
	.align		4
        /*0028*/ 	.byte	0x04, 0x1c
        /*002a*/ 	.short	(.L_382 - .L_381)


	//   ....[0]....
.L_381:
        /*002c*/ 	.word	0x00000010


	//----- nvinfo : EIATTR_MAX_THREADS
	.align		4
.L_382:
        /*0030*/ 	.byte	0x04, 0x05
        /*0032*/ 	.short	(.L_384 - .L_383)
.L_383:
        /*0034*/ 	.word	0x00000180
        /*0038*/ 	.word	0x00000001
        /*003c*/ 	.word	0x00000001


	//----- nvinfo : EIATTR_CBANK_PARAM_SIZE
	.align		4
.L_384:
        /*0040*/ 	.byte	0x03, 0x19
        /*0042*/ 	.short	0x0a80


	//----- nvinfo : EIATTR_PARAM_CBANK
	.align		4
        /*0044*/ 	.byte	0x04, 0x0a
        /*0046*/ 	.short	(.L_386 - .L_385)
	.align		4
.L_385:
        /*0048*/ 	.word	index@(.nv.constant0._ZN7cutlass13device_kernelIN5flash11enable_sm90INS1_16FlashAttnFwdSm90INS1_25CollectiveMainloopFwdSm90ILi2EN4cute5tupleIJNS5_1CILi1EEES8_S8_EEENS6_IJNS7_ILi128EEENS7_ILi96EEENS7_ILi192EEEEEELi128ENS_6half_tEfNS_4arch4Sm90ELb1ELb0ELb0ELb1ELb1ELb1ELb0ELb1ELb1ELb1ELb0ELb0EEENS1_21CollectiveEpilogueFwdINS6_IJSA_SA_SB_EEES9_SE_SG_Li256ELb1ELb1ELb0ELb0EEENS1_36VarlenDynamicPersistentTileSchedulerILi128ELi96ELi256ELi128ELb0ELb1ELb1ELb1ELb1ELb1EEEEEEEEEvNT_6ParamsE)
        /*004c*/ 	.short	0x0380
        /*004e*/ 	.short	0x0a80


	//----- nvinfo : EIATTR_SW_WAR
	.align		4
.L_386:
        /*0050*/ 	.byte	0x04, 0x36
        /*0052*/ 	.short	(.L_388 - .L_387)
.L_387:
        /*0054*/ 	.word	0x00000008
.L_388:


//--------------------- .nv.info._ZN7cutlass13device_kernelIN5flash11enable_sm90INS1_16FlashAttnFwdSm90INS1_25CollectiveMainloopFwdSm90ILi2EN4cute5tupleIJNS5_1CILi1EEES8_S8_EEENS6_IJNS7_ILi64EEESA_SA_EEELi512ENS_6half_tEfNS_4arch4Sm90ELb0ELb0ELb0ELb0ELb1ELb0ELb0ELb0ELb0ELb1ELb0ELb0EEENS1_21CollectiveEpilogueFwdINS6_IJSA_NS7_ILi512EEESA_EEES9_SC_SE_Li256ELb0ELb1ELb0ELb0EEENS1_29StaticPersistentTileSchedulerILb0EEEEEEEEEvNT_6ParamsE --------------------------
	.section	.nv.info._ZN7cutlass13device_kernelIN5flash11enable_sm90INS1_16FlashAttnFwdSm90INS1_25CollectiveMainloopFwdSm90ILi2EN4cute5tupleIJNS5_1CILi1EEES8_S8_EEENS6_IJNS7_ILi64EEESA_SA_EEELi512ENS_6half_tEfNS_4arch4Sm90ELb0ELb0ELb0ELb0ELb1ELb0ELb0ELb0ELb0ELb1ELb0ELb0EEENS1_21CollectiveEpilogueFwdINS6_IJSA_NS7_ILi512EEESA_EEES9_SC_SE_Li256ELb0ELb1ELb0ELb0EEENS1_29StaticPersistentTileSchedulerILb0EEEEEEEEEvNT_6ParamsE,"",@"SHT_CUDA_INFO"
	.sectionflags	@""
	.align	4


	//----- nvinfo : EIATTR_CUDA_API_VERSION
	.align		4
        /*0000*/ 	.byte	0x04, 0x37
        /*0002*/ 	.short	(.L_390 - .L_389)
.L_389:
        /*0004*/ 	.word	0x00000082


	//----- nvinfo : EIATTR_KPARAM_INFO
	.align		4
.L_390:
        /*0008*/ 	.byte	0x04, 0x17
        /*000a*/ 	.short	(.L_392 - .L_391)
.L_391:
        /*000c*/ 	.word	0x00000000
        /*0010*/ 	.short	0x0000
        /*0012*/ 	.short	0x0000
        /*0014*/ 	.byte	0x00, 0xf0, 0x01, 0x28


	//----- nvinfo : EIATTR_SPARSE_MMA_MASK
	.align		4
.L_392:
        /*0018*/ 	.byte	0x03, 0x50
        /*001a*/ 	.short	0x0000


	//----- nvinfo : EIATTR_MAXREG_COUNT
	.align		4
        /*001c*/ 	.byte	0x03, 0x1b
        /*001e*/ 	.short	0x00a8


	//----- nvinfo : EIATTR_MERCURY_ISA_VERSION
	.align		4
        /*0020*/ 	.byte	0x03, 0x5f
        /*0022*/ 	.short	0x0101


	//----- nvinfo : EIATTR_VRC_CTA_INIT_COUNT
	.align		4
        /*0024*/ 	.byte	0x02, 0x4a
	.zero		1
	.zero		1


	//----- nvinfo : EIATTR_EXIT_INSTR_OFFSETS
	.align		4
        /*0028*/ 	.byte	0x04, 0x1c
        /*002a*/ 	.short	(.L_394 - .L_393)


	//   ....[0]....
.L_393:
        /*002c*/ 	.word	0x00000010


	//----- nvinfo : EIATTR_MAX_THREADS
	.align		4
.L_394:
        /*0030*/ 	.byte	0x04, 0x05
        /*0032*/ 	.short	(.L_396 - .L_395)
.L_395:
        /*0034*/ 	.word	0x00000180
        /*0038*/ 	.word	0x00000001
        /*003c*/ 	.word	0x00000001


	//----- nvinfo : EIATTR_CBANK_PARAM_SIZE
	.align		4
.L_396:
        /*0040*/ 	.byte	0x03, 0x19
        /*0042*/ 	.short	0x0a00


	//----- nvinfo : EIATTR_PARAM_CBANK
	.align		4
        /*0044*/ 	.byte	0x04, 0x0a
        /*0046*/ 	.short	(.L_398 - .L_397)
	.align		4
.L_397:
        /*0048*/ 	.word	index@(.nv.constant0._ZN7cutlass13device_kernelIN5flash11enable_sm90INS1_16FlashAttnFwdSm90INS1_25CollectiveMainloopFwdSm90ILi2EN4cute5tupleIJNS5_1CILi1EEES8_S8_EEENS6_IJNS7_ILi64EEESA_SA_EEELi512ENS_6half_tEfNS_4arch4Sm90ELb0ELb0ELb0ELb0ELb1ELb0ELb0ELb0ELb0ELb1ELb0ELb0EEENS1_21CollectiveEpilogueFwdINS6_IJSA_NS7_ILi512EEESA_EEES9_SC_SE_Li256ELb0ELb1ELb0ELb0EEENS1_29StaticPersistentTileSchedulerILb0EEEEEEEEEvNT_6ParamsE)
        /*004c*/ 	.short	0x0380
        /*004e*/ 	.short	0x0a00


	//----- nvinfo : EIATTR_SW_WAR
	.align		4
.L_398:
        /*0050*/ 	.byte	0x04, 0x36
        /*0052*/ 	.short	(.L_400 - .L_399)
.L_399:
        /*0054*/ 	.word	0x00000008
.L_400:


//--------------------- .nv.info._ZN7cutlass13device_kernelIN5flash11enable_sm90INS1_16FlashAttnFwdSm90INS1_25CollectiveMainloopFwdSm90ILi2EN4cute5tupleIJNS5_1CILi1EEES8_S8_EEENS6_IJNS7_ILi64EEESA_SA_EEELi512ENS_6half_tEfNS_4arch4Sm90ELb0ELb0ELb0ELb0ELb1ELb0ELb1ELb0ELb0ELb1ELb0ELb0EEENS1_21CollectiveEpilogueFwdINS6_IJSA_NS7_ILi512EEESA_EEES9_SC_SE_Li256ELb0ELb1ELb0ELb0EEENS1_29StaticPersistentTileSchedulerILb0EEEEEEEEEvNT_6ParamsE --------------------------
	.section	.nv.info._ZN7cutlass13device_kernelIN5flash11enable_sm90INS1_16FlashAttnFwdSm90INS1_25CollectiveMainloopFwdSm90ILi2EN4cute5tupleIJNS5_1CILi1EEES8_S8_EEENS6_IJNS7_ILi64EEESA_SA_EEELi512ENS_6half_tEfNS_4arch4Sm90ELb0ELb0ELb0ELb0ELb1ELb0ELb1ELb0ELb0ELb1ELb0ELb0EEENS1_21CollectiveEpilogueFwdINS6_IJSA_NS7_ILi512EEESA_EEES9_SC_SE_Li256ELb0ELb1ELb0ELb0EEENS1_29StaticPersistentTileSchedulerILb0EEEEEEEEEvNT_6ParamsE,"",@"SHT_CUDA_INFO"
	.sectionflags	@""
	.align	4


	//----- nvinfo : EIATTR_CUDA_API_VERSION
	.align		4
        /*0000*/ 	.byte	0x04, 0x37
        /*0002*/ 	.short	(.L_402 - .L_401)
.L_401:
        /*0004*/ 	.word	0x00000082


	//----- nvinfo : EIATTR_KPARAM_INFO
	.align		4
.L_402:
        /*0008*/ 	.byte	0x04, 0x17
        /*000a*/ 	.short	(.L_404 - .L_403)
.L_403:
        /*000c*/ 	.word	0x00000000
        /*0010*/ 	.short	0x0000
        /*0012*/ 	.short	0x0000
        /*0014*/ 	.byte	0x00, 0xf0, 0x01, 0x2c


	//----- nvinfo : EIATTR_SPARSE_MMA_MASK
	.align		4
.L_404:
        /*0018*/ 	.byte	0x03, 0x50
        /*001a*/ 	.short	0x0000


	//----- nvinfo : EIATTR_MAXREG_COUNT
	.align		4
        /*001c*/ 	.byte	0x03, 0x1b
        /*001e*/ 	.short	0x00a8


	//----- nvinfo : EIATTR_MERCURY_ISA_VERSION
	.align		4
        /*0020*/ 	.byte	0x03, 0x5f
        /*0022*/ 	.short	0x0101


	//----- nvinfo : EIATTR_VRC_CTA_INIT_COUNT
	.align		4
        /*0024*/ 	.byte	0x02, 0x4a
	.zero		1
	.zero		1


	//----- nvinfo : EIATTR_EXIT_INSTR_OFFSETS
	.align		4
        /*0028*/ 	.byte	0x04, 0x1c
        /*002a*/ 	.short	(.L_406 - .L_405)


	//   ....[0]....
.L_405:
        /*002c*/ 	.word	0x00000010


	//----- nvinfo : EIATTR_MAX_THREADS
	.align		4
.L_406:
        /*0030*/ 	.byte	0x04, 0x05
        /*0032*/ 	.short	(.L_408 - .L_407)
.L_407:
        /*0034*/ 	.word	0x00000180
        /*0038*/ 	.word	0x00000001
        /*003c*/ 	.word	0x00000001


	//----- nvinfo : EIATTR_CBANK_PARAM_SIZE
	.align		4
.L_408:
        /*0040*/ 	.byte	0x03, 0x19
        /*0042*/ 	.short	0x0b00


	//----- nvinfo : EIATTR_PARAM_CBANK
	.align		4
        /*0044*/ 	.byte	0x04, 0x0a
        /*0046*/ 	.short	(.L_410 - .L_409)
	.align		4
.L_409:
        /*0048*/ 	.word	index@(.nv.constant0._ZN7cutlass13device_kernelIN5flash11enable_sm90INS1_16FlashAttnFwdSm90INS1_25CollectiveMainloopFwdSm90ILi2EN4cute5tupleIJNS5_1CILi1EEES8_S8_EEENS6_IJNS7_ILi64EEESA_SA_EEELi512ENS_6half_tEfNS_4arch4Sm90ELb0ELb0ELb0ELb0ELb1ELb0ELb1ELb0ELb0ELb1ELb0ELb0EEENS1_21CollectiveEpilogueFwdINS6_IJSA_NS7_ILi512EEESA_EEES9_SC_SE_Li256ELb0ELb1ELb0ELb0EEENS1_29StaticPersistentTileSchedulerILb0EEEEEEEEEvNT_6ParamsE)
        /*004c*/ 	.short	0x0380
        /*004e*/ 	.short	0x0b00


	//----- nvinfo : EIATTR_SW_WAR
	.align		4
.L_410:
        /*0050*/ 	.byte	0x04, 0x36
        /*0052*/ 	.short	(.L_412 - .L_411)
.L_411:
        /*0054*/ 	.word	0x00000008
.L_412:


//--------------------- .nv.info._ZN7cutlass13device_kernelIN5flash11enable_sm90INS1_16FlashAttnFwdSm90INS1_25CollectiveMainloopFwdSm90ILi2EN4cute5tupleIJNS5_1CILi1EEES8_S8_EEENS6_IJNS7_ILi64EEESA_SA_EEELi512ENS_6half_tEfNS_4arch4Sm90ELb0ELb0ELb0ELb1ELb1ELb0ELb0ELb0ELb0ELb1ELb0ELb0EEENS1_21CollectiveEpilogueFwdINS6_IJSA_NS7_ILi512EEESA_EEES9_SC_SE_Li256ELb1ELb1ELb0ELb0EEENS1_36VarlenDynamicPersistentTileSchedulerILi64ELi64ELi256ELi128ELb0ELb1ELb1ELb0ELb1ELb1EEEEEEEEEvNT_6ParamsE --------------------------
	.section	.nv.info._ZN7cutlass13device_kernelIN5flash11enable_sm90INS1_16FlashAttnFwdSm90INS1_25CollectiveMainloopFwdSm90ILi2EN4cute5tupleIJNS5_1CILi1EEES8_S8_EEENS6_IJNS7_ILi64EEESA_SA_EEELi512ENS_6half_tEfNS_4arch4Sm90ELb0ELb0ELb0ELb1ELb1ELb0ELb0ELb0ELb0ELb1ELb0ELb0EEENS1_21CollectiveEpilogueFwdINS6_IJSA_NS7_ILi512EEESA_EEES9_SC_SE_Li256ELb1ELb1ELb0ELb0EEENS1_36VarlenDynamicPersistentTileSchedulerILi64ELi64ELi256ELi128ELb0ELb1ELb1ELb0ELb1ELb1EEEEEEEEEvNT_6ParamsE,"",@"SHT_CUDA_INFO"
	.sectionflags	@""
	.align	4


	//----- nvinfo : EIATTR_CUDA_API_VERSION
	.align		4
        /*0000*/ 	.byte	0x04, 0x37
        /*0002*/ 	.short	(.L_414 - .L_413)
.L_413:
        /*0004*/ 	.word	0x00000082


	//----- nvinfo : EIATTR_KPARAM_INFO
	.align		4
.L_414:
        /*0008*/ 	.byte	0x04, 0x17
        /*000a*/ 	.short	(.L_416 - .L_415)
.L_415:
        /*000c*/ 	.word	0x00000000
        /*0010*/ 	.short	0x0000
        /*0012*/ 	.short	0x0000
        /*0014*/ 	.byte	0x00, 0xf0, 0x01, 0x2a


	//----- nvinfo : EIATTR_SPARSE_MMA_MASK
	.align		4
.L_416:
        /*0018*/ 	.byte	0x03, 0x50
        /*001a*/ 	.short	0x0000


	//----- nvinfo : EIATTR_MAXREG_COUNT
	.align		4
        /*001c*/ 	.byte	0x03, 0x1b
        /*001e*/ 	.short	0x00a8


	//----- nvinfo : EIATTR_MERCURY_ISA_VERSION
	.align		4
        /*0020*/ 	.byte	0x03, 0x5f
        /*0022*/ 	.short	0x0101


	//----- nvinfo : EIATTR_VRC_CTA_INIT_COUNT
	.align		4
        /*0024*/ 	.byte	0x02, 0x4a
	.zero		1
	.zero		1


	//----- nvinfo : EIATTR_EXIT_INSTR_OFFSETS
	.align		4
        /*0028*/ 	.byte	0x04, 0x1c
        /*002a*/ 	.short	(.L_418 - .L_417)


	//   ....[0]....
.L_417:
        /*002c*/ 	.word	0x00000010


	//----- nvinfo : EIATTR_MAX_THREADS
	.align		4
.L_418:
        /*0030*/ 	.byte	0x04, 0x05
        /*0032*/ 	.short	(.L_420 - .L_419)
.L_419:
        /*0034*/ 	.word	0x00000180
        /*0038*/ 	.word	0x00000001
        /*003c*/ 	.word	0x00000001


	//----- nvinfo : EIATTR_CBANK_PARAM_SIZE
	.align		4
.L_420:
        /*0040*/ 	.byte	0x03, 0x19
        /*0042*/ 	.short	0x0a80


	//----- nvinfo : EIATTR_PARAM_CBANK
	.align		4
        /*0044*/ 	.byte	0x04, 0x0a
        /*0046*/ 	.short	(.L_422 - .L_421)
	.align		4
.L_421:
        /*0048*/ 	.word	index@(.nv.constant0._ZN7cutlass13device_kernelIN5flash11enable_sm90INS1_16FlashAttnFwdSm90INS1_25CollectiveMainloopFwdSm90ILi2EN4cute5tupleIJNS5_1CILi1EEES8_S8_EEENS6_IJNS7_ILi64EEESA_SA_EEELi512ENS_6half_tEfNS_4arch4Sm90ELb0ELb0ELb0ELb1ELb1ELb0ELb0ELb0ELb0ELb1ELb0ELb0EEENS1_21CollectiveEpilogueFwdINS6_IJSA_NS7_ILi512EEESA_EEES9_SC_SE_Li256ELb1ELb1ELb0ELb0EEENS1_36VarlenDynamicPersistentTileSchedulerILi64ELi64ELi256ELi128ELb0ELb1ELb1ELb0ELb1ELb1EEEEEEEEEvNT_6ParamsE)
        /*004c*/ 	.short	0x0380
        /*004e*/ 	.short	0x0a80


	//----- nvinfo : EIATTR_SW_WAR
	.align		4
.L_422:
        /*0050*/ 	.byte	0x04, 0x36
        /*0052*/ 	.short	(.L_424 - .L_423)
.L_423:
        /*0054*/ 	.word	0x00000008
.L_424:


//--------------------- .nv.info._ZN7cutlass13device_kernelIN5flash11enable_sm90INS1_16FlashAttnFwdSm90INS1_25CollectiveMainloopFwdSm90ILi2EN4cute5tupleIJNS5_1CILi1EEES8_S8_EEENS6_IJNS7_ILi64EEESA_SA_EEELi512ENS_6half_tEfNS_4arch4Sm90ELb0ELb0ELb0ELb1ELb1ELb1ELb0ELb0ELb0ELb1ELb0ELb0EEENS1_21CollectiveEpilogueFwdINS6_IJSA_NS7_ILi512EEESA_EEES9_SC_SE_Li256ELb1ELb1ELb0ELb0EEENS1_36VarlenDynamicPersistentTileSchedulerILi64ELi64ELi256ELi128ELb0ELb1ELb1ELb0ELb1ELb1EEEEEEEEEvNT_6ParamsE --------------------------
	.section	.nv.info._ZN7cutlass13device_kernelIN5flash11enable_sm90INS1_16FlashAttnFwdSm90INS1_25CollectiveMainloopFwdSm90ILi2EN4cute5tupleIJNS5_1CILi1EEES8_S8_EEENS6_IJNS7_ILi64EEESA_SA_EEELi512ENS_6half_tEfNS_4arch4Sm90ELb0ELb0ELb0ELb1ELb1ELb1ELb0ELb0ELb0ELb1ELb0ELb0EEENS1_21CollectiveEpilogueFwdINS6_IJSA_NS7_ILi512EEESA_EEES9_SC_SE_Li256ELb1ELb1ELb0ELb0EEENS1_36VarlenDynamicPersistentTileSchedulerILi64ELi64ELi256ELi128ELb0ELb1ELb1ELb0ELb1ELb1EEEEEEEEEvNT_6ParamsE,"",@"SHT_CUDA_INFO"
	.sectionflags	@""
	.align	4


	//----- nvinfo : EIATTR_CUDA_API_VERSION
	.align		4
        /*0000*/ 	.byte	0x04, 0x37
        /*0002*/ 	.short	(.L_426 - .L_425)
.L_425:
        /*0004*/ 	.word	0x00000082


	//----- nvinfo : EIATTR_KPARAM_INFO
	.align		4
.L_426:
        /*0008*/ 	.byte	0x04, 0x17
        /*000a*/ 	.short	(.L_428 - .L_427)
.L_427:
        /*000c*/ 	.word	0x00000000
        /*0010*/ 	.short	0x0000
        /*0012*/ 	.short	0x0000
        /*0014*/ 	.byte	0x00, 0xf0, 0x01, 0x2a


	//----- nvinfo : EIATTR_SPARSE_MMA_MASK
	.align		4
.L_428:
        /*0018*/ 	.byte	0x03, 0x50
        /*001a*/ 	.short	0x0000


	//----- nvinfo : EIATTR_MAXREG_COUNT
	.align		4
        /*001c*/ 	.byte	0x03, 0x1b
        /*001e*/ 	.short	0x00a8


	//----- nvinfo : EIATTR_MERCURY_ISA_VERSION
	.align		4
        /*0020*/ 	.byte	0x03, 0x5f
        /*0022*/ 	.short	0x0101


	//----- nvinfo : EIATTR_VRC_CTA_INIT_COUNT
	.align		4
        /*0024*/ 	.byte	0x02, 0x4a
	.zero		1
	.zero		1


	//----- nvinfo : EIATTR_EXIT_INSTR_OFFSETS
	.align		4
        /*0028*/ 	.byte	0x04, 0x1c
        /*002a*/ 	.short	(.L_430 - .L_429)


	//   ....[0]....
.L_429:
        /*002c*/ 	.word	0x00000010


	//----- nvinfo : EIATTR_MAX_THREADS
	.align		4
.L_430:
        /*0030*/ 	.byte	0x04, 0x05
        /*0032*/ 	.short	(.L_432 - .L_431)
.L_431:
        /*0034*/ 	.word	0x00000180
        /*0038*/ 	.word	0x00000001
        /*003c*/ 	.word	0x00000001


	//----- nvinfo : EIATTR_CBANK_PARAM_SIZE
	.align		4
.L_432:
        /*0040*/ 	.byte	0x03, 0x19
        /*0042*/ 	.short	0x0a80


	//----- nvinfo : EIATTR_PARAM_CBANK
	.align		4
        /*0044*/ 	.byte	0x04, 0x0a
        /*0046*/ 	.short	(.L_434 - .L_433)
	.align		4
.L_433:
        /*0048*/ 	.word	index@(.nv.constant0._ZN7cutlass13device_kernelIN5flash11enable_sm90INS1_16FlashAttnFwdSm90INS1_25CollectiveMainloopFwdSm90ILi2EN4cute5tupleIJNS5_1CILi1EEES8_S8_EEENS6_IJNS7_ILi64EEESA_SA_EEELi512ENS_6half_tEfNS_4arch4Sm90ELb0ELb0ELb0ELb1ELb1ELb1ELb0ELb0ELb0ELb1ELb0ELb0EEENS1_21CollectiveEpilogueFwdINS6_IJSA_NS7_ILi512EEESA_EEES9_SC_SE_Li256ELb1ELb1ELb0ELb0EEENS1_36VarlenDynamicPersistentTileSchedulerILi64ELi64ELi256ELi128ELb0ELb1ELb1ELb0ELb1ELb1EEEEEEEEEvNT_6ParamsE)
        /*004c*/ 	.short	0x0380
        /*004e*/ 	.short	0x0a80


	//----- nvinfo : EIATTR_SW_WAR
	.align		4
.L_434:
        /*0050*/ 	.byte	0x04, 0x36
        /*0052*/ 	.short	(.L_436 - .L_435)
.L_435:
        /*0054*/ 	.word	0x00000008
.L_436:


//--------------------- .nv.info._ZN7cutlass13device_kernelIN5flash11enable_sm90INS1_16FlashAttnFwdSm90INS1_25CollectiveMainloopFwdSm90ILi2EN4cute5tupleIJNS5_1CILi1EEES8_S8_EEENS6_IJNS7_ILi64EEESA_SA_EEELi512ENS_6half_tEfNS_4arch4Sm90ELb0ELb0ELb0ELb1ELb1ELb0ELb1ELb0ELb0ELb1ELb0ELb0EEENS1_21CollectiveEpilogueFwdINS6_IJSA_NS7_ILi512EEESA_EEES9_SC_SE_Li256ELb1ELb1ELb0ELb0EEENS1_36VarlenDynamicPersistentTileSchedulerILi64ELi64ELi256ELi128ELb0ELb1ELb1ELb0ELb1ELb1EEEEEEEEEvNT_6ParamsE --------------------------
	.section	.nv.info._ZN7cutlass13device_kernelIN5flash11enable_sm90INS1_16FlashAttnFwdSm90INS1_25CollectiveMainloopFwdSm90ILi2EN4cute5tupleIJNS5_1CILi1EEES8_S8_EEENS6_IJNS7_ILi64EEESA_SA_EEELi512ENS_6half_tEfNS_4arch4Sm90ELb0ELb0ELb0ELb1ELb1ELb0ELb1ELb0ELb0ELb1ELb0ELb0EEENS1_21CollectiveEpilogueFwdINS6_IJSA_NS7_ILi512EEESA_EEES9_SC_SE_Li256ELb1ELb1ELb0ELb0EEENS1_36VarlenDynamicPersistentTileSchedulerILi64ELi64ELi256ELi128ELb0ELb1ELb1ELb0ELb1ELb1EEEEEEEEEvNT_6ParamsE,"",@"SHT_CUDA_INFO"
	.sectionflags	@""
	.align	4


	//----- nvinfo : EIATTR_CUDA_API_VERSION
	.align		4
        /*0000*/ 	.byte	0x04, 0x37
        /*0002*/ 	.short	(.L_438 - .L_437)
.L_437:
        /*0004*/ 	.word	0x00000082


	//----- nvinfo : EIATTR_KPARAM_INFO
	.align		4
.L_438:
        /*0008*/ 	.byte	0x04, 0x17
        /*000a*/ 	.short	(.L_440 - .L_439)
.L_439:
        /*000c*/ 	.word	0x00000000
        /*0010*/ 	.short	0x0000
        /*0012*/ 	.short	0x0000
        /*0014*/ 	.byte	0x00, 0xf0, 0x01, 0x2e


	//----- nvinfo : EIATTR_SPARSE_MMA_MASK
	.align		4
.L_440:
        /*0018*/ 	.byte	0x03, 0x50
        /*001a*/ 	.short	0x0000


	//----- nvinfo : EIATTR_MAXREG_COUNT
	.align		4
        /*001c*/ 	.byte	0x03, 0x1b
        /*001e*/ 	.short	0x00a8


	//----- nvinfo : EIATTR_MERCURY_ISA_VERSION
	.align		4
        /*0020*/ 	.byte	0x03, 0x5f
        /*0022*/ 	.short	0x0101


	//----- nvinfo : EIATTR_VRC_CTA_INIT_COUNT
	.align		4
        /*0024*/ 	.byte	0x02, 0x4a
	.zero		1
	.zero		1


	//----- nvinfo : EIATTR_EXIT_INSTR_OFFSETS
	.align		4
        /*0028*/ 	.byte	0x04, 0x1c
        /*002a*/ 	.short	(.L_442 - .L_441)


	//   ....[0]....
.L_441:
        /*002c*/ 	.word	0x00000010


	//----- nvinfo : EIATTR_MAX_THREADS
	.align		4
.L_442:
        /*0030*/ 	.byte	0x04, 0x05
        /*0032*/ 	.short	(.L_444 - .L_443)
.L_443:
        /*0034*/ 	.word	0x00000180
        /*0038*/ 	.word	0x00000001
        /*003c*/ 	.word	0x00000001


	//----- nvinfo : EIATTR_CBANK_PARAM_SIZE
	.align		4
.L_444:
        /*0040*/ 	.byte	0x03, 0x19
        /*0042*/ 	.short	0x0b80


	//----- nvinfo : EIATTR_PARAM_CBANK
	.align		4
        /*0044*/ 	.byte	0x04, 0x0a
        /*0046*/ 	.short	(.L_446 - .L_445)
	.align		4
.L_445:
        /*0048*/ 	.word	index@(.nv.constant0._ZN7cutlass13device_kernelIN5flash11enable_sm90INS1_16FlashAttnFwdSm90INS1_25CollectiveMainloopFwdSm90ILi2EN4cute5tupleIJNS5_1CILi1EEES8_S8_EEENS6_IJNS7_ILi64EEESA_SA_EEELi512ENS_6half_tEfNS_4arch4Sm90ELb0ELb0ELb0ELb1ELb1ELb0ELb1ELb0ELb0ELb1ELb0ELb0EEENS1_21CollectiveEpilogueFwdINS6_IJSA_NS7_ILi512EEESA_EEES9_SC_SE_Li256ELb1ELb1ELb0ELb0EEENS1_36VarlenDynamicPersistentTileSchedulerILi64ELi64ELi256ELi128ELb0ELb1ELb1ELb0ELb1ELb1EEEEEEEEEvNT_6ParamsE)
        /*004c*/ 	.short	0x0380
        /*004e*/ 	.short	0x0b80


	//----- nvinfo : EIATTR_SW_WAR
	.align		4
.L_446:
        /*0050*/ 	.byte	0x04, 0x36
        /*0052*/ 	.short	(.L_448 - .L_447)
.L_447:
        /*0054*/ 	.word	0x00000008
.L_448:


//--------------------- .nv.info._ZN7cutlass13device_kernelIN5flash11enable_sm90INS1_16FlashAttnFwdSm90INS1_25CollectiveMainloopFwdSm90ILi2EN4cute5tupleIJNS5_1CILi1EEES8_S8_EEENS6_IJNS7_ILi64EEESA_SA_EEELi512ENS_6half_tEfNS_4arch4Sm90ELb0ELb0ELb0ELb1ELb1ELb1ELb1ELb0ELb0ELb1ELb0ELb0EEENS1_21CollectiveEpilogueFwdINS6_IJSA_NS7_ILi512EEESA_EEES9_SC_SE_Li256ELb1ELb1ELb0ELb0EEENS1_36VarlenDynamicPersistentTileSchedulerILi64ELi64ELi256ELi128ELb0ELb1ELb1ELb0ELb1ELb1EEEEEEEEEvNT_6ParamsE --------------------------
	.section	.nv.info._ZN7cutlass13device_kernelIN5flash11enable_sm90INS1_16FlashAttnFwdSm90INS1_25CollectiveMainloopFwdSm90ILi2EN4cute5tupleIJNS5_1CILi1EEES8_S8_EEENS6_IJNS7_ILi64EEESA_SA_EEELi512ENS_6half_tEfNS_4arch4Sm90ELb0ELb0ELb0ELb1ELb1ELb1ELb1ELb0ELb0ELb1ELb0ELb0EEENS1_21CollectiveEpilogueFwdINS6_IJSA_NS7_ILi512EEESA_EEES9_SC_SE_Li256ELb1ELb1ELb0ELb0EEENS1_36VarlenDynamicPersistentTileSchedulerILi64ELi64ELi256ELi128ELb0ELb1ELb1ELb0ELb1ELb1EEEEEEEEEvNT_6ParamsE,"",@"SHT_CUDA_INFO"
	.sectionflags	@""
	.align	4


	//----- nvinfo : EIATTR_CUDA_API_VERSION
	.align		4
        /*0000*/ 	.byte	0x04, 0x37
        /*0002*/ 	.short	(.L_450 - .L_449)
.L_449:
        /*0004*/ 	.word	0x00000082


	//----- nvinfo : EIATTR_KPARAM_INFO
	.align		4
.L_450:
        /*0008*/ 	.byte	0x04, 0x17
        /*000a*/ 	.short	(.L_452 - .L_451)
.L_451:
        /*000c*/ 	.word	0x00000000
        /*0010*/ 	.short	0x0000
        /*0012*/ 	.short	0x0000
        /*0014*/ 	.byte	0x00, 0xf0, 0x01, 0x2e


	//----- nvinfo : EIATTR_SPARSE_MMA_MASK
	.align		4
.L_452:
        /*0018*/ 	.byte	0x03, 0x50
        /*001a*/ 	.short	0x0000


	//----- nvinfo : EIATTR_MAXREG_COUNT
	.align		4
        /*001c*/ 	.byte	0x03, 0x1b
        /*001e*/ 	.short	0x00a8


	//----- nvinfo : EIATTR_MERCURY_ISA_VERSION
	.align		4
        /*0020*/ 	.byte	0x03, 0x5f
        /*0022*/ 	.short	0x0101


	//----- nvinfo : EIATTR_VRC_CTA_INIT_COUNT
	.align		4
        /*0024*/ 	.byte	0x02, 0x4a
	.zero		1
	.zero		1


	//----- nvinfo : EIATTR_EXIT_INSTR_OFFSETS
	.align		4
        /*0028*/ 	.byte	0x04, 0x1c
        /*002a*/ 	.short	(.L_454 - .L_453)


	//   ....[0]....
.L_453:
        /*002c*/ 	.word	0x00000010


	//----- nvinfo : EIATTR_MAX_THREADS
	.align		4
.L_454:
        /*0030*/ 	.byte	0x04, 0x05
        /*0032*/ 	.short	(.L_456 - .L_455)
.L_455:
        /*0034*/ 	.word	0x00000180
        /*0038*/ 	.word	0x00000001
        /*003c*/ 	.word	0x00000001


	//----- nvinfo : EIATTR_CBANK_PARAM_SIZE
	.align		4
.L_456:
        /*0040*/ 	.byte	0x03, 0x19
        /*0042*/ 	.short	0x0b80


	//----- nvinfo : EIATTR_PARAM_CBANK
	.align		4
        /*0044*/ 	.byte	0x04, 0x0a
        /*0046*/ 	.short	(.L_458 - .L_457)
	.align		4
.L_457:
        /*0048*/ 	.word	index@(.nv.constant0._ZN7cutlass13device_kernelIN5flash11enable_sm90INS1_16FlashAttnFwdSm90INS1_25CollectiveMainloopFwdSm90ILi2EN4cute5tupleIJNS5_1CILi1EEES8_S8_EEENS6_IJNS7_ILi64EEESA_SA_EEELi512ENS_6half_tEfNS_4arch4Sm90ELb0ELb0ELb0ELb1ELb1ELb1ELb1ELb0ELb0ELb1ELb0ELb0EEENS1_21CollectiveEpilogueFwdINS6_IJSA_NS7_ILi512EEESA_EEES9_SC_SE_Li256ELb1ELb1ELb0ELb0EEENS1_36VarlenDynamicPersistentTileSchedulerILi64ELi64ELi256ELi128ELb0ELb1ELb1ELb0ELb1ELb1EEEEEEEEEvNT_6ParamsE)
        /*004c*/ 	.short	0x0380
        /*004e*/ 	.short	0x0b80


	//----- nvinfo : EIATTR_SW_WAR
	.align		4
.L_458:
        /*0050*/ 	.byte	0x04, 0x36
        /*0052*/ 	.short	(.L_460 - .L_459)
.L_459:
        /*0054*/ 	.word	0x00000008
.L_460:


//--------------------- .nv.info._ZN7cutlass13device_kernelIN5flash11enable_sm90INS1_16FlashAttnFwdSm90INS1_25CollectiveMainloopFwdSm90ILi2EN4cute5tupleIJNS5_1CILi1EEES8_S8_EEENS6_IJNS7_ILi64EEESA_SA_EEELi512ENS_6half_tEfNS_4arch4Sm90ELb0ELb1ELb0ELb0ELb1ELb0ELb0ELb0ELb0ELb1ELb0ELb0EEENS1_21CollectiveEpilogueFwdINS6_IJSA_NS7_ILi512EEESA_EEES9_SC_SE_Li256ELb0ELb1ELb0ELb0EEENS1_30DynamicPersistentTileSchedulerILi256ELi128ELb0ELb1ELb1EEEEEEEEEvNT_6ParamsE --------------------------
	.section	.nv.info._ZN7cutlass13device_kernelIN5flash11enable_sm90INS1_16FlashAttnFwdSm90INS1_25CollectiveMainloopFwdSm90ILi2EN4cute5tupleIJNS5_1CILi1EEES8_S8_EEENS6_IJNS7_ILi64EEESA_SA_EEELi512ENS_6half_tEfNS_4arch4Sm90ELb0ELb1ELb0ELb0ELb1ELb0ELb0ELb0ELb0ELb1ELb0ELb0EEENS1_21CollectiveEpilogueFwdINS6_IJSA_NS7_ILi512EEESA_EEES9_SC_SE_Li256ELb0ELb1ELb0ELb0EEENS1_30DynamicPersistentTileSchedulerILi256ELi128ELb0ELb1ELb1EEEEEEEEEvNT_6ParamsE,"",@"SHT_CUDA_INFO"
	.sectionflags	@""
	.align	4


	//----- nvinfo : EIATTR_CUDA_API_VERSION
	.align		4
        /*0000*/ 	.byte	0x04, 0x37
        /*0002*/ 	.short	(.L_462 - .L_461)
.L_461:
        /*0004*/ 	.word	0x00000082


	//----- nvinfo : EIATTR_KPARAM_INFO
	.align		4
.L_462:
        /*0008*/ 	.byte	0x04, 0x17
        /*000a*/ 	.short	(.L_464 - .L_463)
.L_463:
        /*000c*/ 	.word	0x00000000
        /*0010*/ 	.short	0x0000
        /*0012*/ 	.short	0x0000
        /*0014*/ 	.byte	0x00, 0xf0, 0x01, 0x2a


	//----- nvinfo : EIATTR_SPARSE_MMA_MASK
	.align		4
.L_464:
        /*0018*/ 	.byte	0x03, 0x50
        /*001a*/ 	.short	0x0000


	//----- nvinfo : EIATTR_MAXREG_COUNT
	.align		4
        /*001c*/ 	.byte	0x03, 0x1b
        /*001e*/ 	.short	0x00a8


	//----- nvinfo : EIATTR_MERCURY_ISA_VERSION
	.align		4
        /*0020*/ 	.byte	0x03, 0x5f
        /*0022*/ 	.short	0x0101


	//----- nvinfo : EIATTR_VRC_CTA_INIT_COUNT
	.align		4
        /*0024*/ 	.byte	0x02, 0x4a
	.zero		1
	.zero		1


	//----- nvinfo : EIATTR_EXIT_INSTR_OFFSETS
	.align		4
        /*0028*/ 	.byte	0x04, 0x1c
        /*002a*/ 	.short	(.L_466 - .L_465)


	//   ....[0]....
.L_465:
        /*002c*/ 	.word	0x00000010


	//----- nvinfo : EIATTR_MAX_THREADS
	.align		4
.L_466:
        /*0030*/ 	.byte	0x04, 0x05
        /*0032*/ 	.short	(.L_468 - .L_467)
.L_467:
        /*0034*/ 	.word	0x00000180
        /*0038*/ 	.word	0x00000001
        /*003c*/ 	.word	0x00000001


	//----- nvinfo : EIATTR_CBANK_PARAM_SIZE
	.align		4
.L_468:
        /*0040*/ 	.byte	0x03, 0x19
        /*0042*/ 	.short	0x0a80


	//----- nvinfo : EIATTR_PARAM_CBANK
	.align		4
        /*0044*/ 	.byte	0x04, 0x0a
        /*0046*/ 	.short	(.L_470 - .L_469)
	.align		4
.L_469:
        /*0048*/ 	.word	index@(.nv.constant0._ZN7cutlass13device_kernelIN5flash11enable_sm90INS1_16FlashAttnFwdSm90INS1_25CollectiveMainloopFwdSm90ILi2EN4cute5tupleIJNS5_1CILi1EEES8_S8_EEENS6_IJNS7_ILi64EEESA_SA_EEELi512ENS_6half_tEfNS_4arch4Sm90ELb0ELb1ELb0ELb0ELb1ELb0ELb0ELb0ELb0ELb1ELb0ELb0EEENS1_21CollectiveEpilogueFwdINS6_IJSA_NS7_ILi512EEESA_EEES9_SC_SE_Li256ELb0ELb1ELb0ELb0EEENS1_30DynamicPersistentTileSchedulerILi256ELi128ELb0ELb1ELb1EEEEEEEEEvNT_6ParamsE)
        /*004c*/ 	.short	0x0380
        /*004e*/ 	.short	0x0a80


	//----- nvinfo : EIATTR_SW_WAR
	.align		4
.L_470:
        /*0050*/ 	.byte	0x04, 0x36
        /*0052*/ 	.short	(.L_472 - .L_471)
.L_471:
        /*0054*/ 	.word	0x00000008
.L_472:


//--------------------- .nv.info._ZN7cutlass13device_kernelIN5flash11enable_sm90INS1_16FlashAttnFwdSm90INS1_25CollectiveMainloopFwdSm90ILi2EN4cute5tupleIJNS5_1CILi1EEES8_S8_EEENS6_IJNS7_ILi64EEESA_SA_EEELi512ENS_6half_tEfNS_4arch4Sm90ELb0ELb1ELb0ELb0ELb1ELb0ELb1ELb0ELb0ELb1ELb0ELb0EEENS1_21CollectiveEpilogueFwdINS6_IJSA_NS7_ILi512EEESA_EEES9_SC_SE_Li256ELb0ELb1ELb0ELb0EEENS1_30DynamicPersistentTileSchedulerILi256ELi128ELb0ELb1ELb1EEEEEEEEEvNT_6ParamsE --------------------------
	.section	.nv.info._ZN7cutlass13device_kernelIN5flash11enable_sm90INS1_16FlashAttnFwdSm90INS1_25CollectiveMainloopFwdSm90ILi2EN4cute5tupleIJNS5_1CILi1EEES8_S8_EEENS6_IJNS7_ILi64EEESA_SA_EEELi512ENS_6half_tEfNS_4arch4Sm90ELb0ELb1ELb0ELb0ELb1ELb0ELb1ELb0ELb0ELb1ELb0ELb0EEENS1_21CollectiveEpilogueFwdINS6_IJSA_NS7_ILi512EEESA_EEES9_SC_SE_Li256ELb0ELb1ELb0ELb0EEENS1_30DynamicPersistentTileSchedulerILi256ELi128ELb0ELb1ELb1EEEEEEEEEvNT_6ParamsE,"",@"SHT_CUDA_INFO"
	.sectionflags	@""
	.align	4


	//----- nvinfo : EIATTR_CUDA_API_VERSION
	.align		4
        /*0000*/ 	.byte	0x04, 0x37
        /*0002*/ 	.short	(.L_474 - .L_473)
.L_473:
        /*0004*/ 	.word	0x00000082


	//----- nvinfo : EIATTR_KPARAM_INFO
	.align		4
.L_474:
        /*0008*/ 	.byte	0x04, 0x17
        /*000a*/ 	.short	(.L_476 - .L_475)
.L_475:
        /*000c*/ 	.word	0x00000000
        /*0010*/ 	.short	0x0000
        /*0012*/ 	.short	0x0000
        /*0014*/ 	.byte	0x00, 0xf0, 0x01, 0x2e


	//----- nvinfo : EIATTR_SPARSE_MMA_MASK
	.align		4
.L_476:
        /*0018*/ 	.byte	0x03, 0x50
        /*001a*/ 	.short	0x0000


	//----- nvinfo : EIATTR_MAXREG_COUNT
	.align		4
        /*001c*/ 	.byte	0x03, 0x1b
        /*001e*/ 	.short	0x00a8


	//----- nvinfo : EIATTR_MERCURY_ISA_VERSION
	.align		4
        /*0020*/ 	.byte	0x03, 0x5f
        /*0022*/ 	.short	0x0101


	//----- nvinfo : EIATTR_VRC_CTA_INIT_COUNT
	.align		4
        /*0024*/ 	.byte	0x02, 0x4a
	.zero		1
	.zero		1


	//----- nvinfo : EIATTR_EXIT_INSTR_OFFSETS
	.align		4
        /*0028*/ 	.byte	0x04, 0x1c
        /*002a*/ 	.short	(.L_478 - .L_477)


	//   ....[0]....
.L_477:
        /*002c*/ 	.word	0x00000010


	//----- nvinfo : EIATTR_MAX_THREADS
	.align		4
.L_478:
        /*0030*/ 	.byte	0x04, 0x05
        /*0032*/ 	.short	(.L_480 - .L_479)
.L_479:
        /*0034*/ 	.word	0x00000180
        /*0038*/ 	.word	0x00000001
        /*003c*/ 	.word	0x00000001


	//----- nvinfo : EIATTR_CBANK_PARAM_SIZE
	.align		4
.L_480:
        /*0040*/ 	.byte	0x03, 0x19
        /*0042*/ 	.short	0x0b80


	//----- nvinfo : EIATTR_PARAM_CBANK
	.align		4
        /*0044*/ 	.byte	0x04, 0x0a
        /*0046*/ 	.short	(.L_482 - .L_481)
	.align		4
.L_481:
        /*0048*/ 	.word	index@(.nv.constant0._ZN7cutlass13device_kernelIN5flash11enable_sm90INS1_16FlashAttnFwdSm90INS1_25CollectiveMainloopFwdSm90ILi2EN4cute5tupleIJNS5_1CILi1EEES8_S8_EEENS6_IJNS7_ILi64EEESA_SA_EEELi512ENS_6half_tEfNS_4arch4Sm90ELb0ELb1ELb0ELb0ELb1ELb0ELb1ELb0ELb0ELb1ELb0ELb0EEENS1_21CollectiveEpilogueFwdINS6_IJSA_NS7_ILi512EEESA_EEES9_SC_SE_Li256ELb0ELb1ELb0ELb0EEENS1_30DynamicPersistentTileSchedulerILi256ELi128ELb0ELb1ELb1EEEEEEEEEvNT_6ParamsE)
        /*004c*/ 	.short	0x0380
        /*004e*/ 	.short	0x0b80


	//----- nvinfo : EIATTR_SW_WAR
	.align		4
.L_482:
        /*0050*/ 	.byte	0x04, 0x36
        /*0052*/ 	.short	(.L_484 - .L_483)
.L_483:
        /*0054*/ 	.word	0x00000008
.L_484:


//--------------------- .nv.info._ZN7cutlass13device_kernelIN5flash11enable_sm90INS1_16FlashAttnFwdSm90INS1_25CollectiveMainloopFwdSm90ILi2EN4cute5tupleIJNS5_1CILi1EEES8_S8_EEENS6_IJNS7_ILi64EEESA_SA_EEELi512ENS_6half_tEfNS_4arch4Sm90ELb0ELb1ELb0ELb1ELb1ELb0ELb0ELb0ELb0ELb1ELb0ELb0EEENS1_21CollectiveEpilogueFwdINS6_IJSA_NS7_ILi512EEESA_EEES9_SC_SE_Li256ELb1ELb1ELb0ELb0EEENS1_36VarlenDynamicPersistentTileSchedulerILi64ELi64ELi256ELi128ELb0ELb1ELb1ELb1ELb0ELb1EEEEEEEEEvNT_6ParamsE --------------------------
	.section	.nv.info._ZN7cutlass13device_kernelIN5flash11enable_sm90INS1_16FlashAttnFwdSm90INS1_25CollectiveMainloopFwdSm90ILi2EN4cute5tupleIJNS5_1CILi1EEES8_S8_EEENS6_IJNS7_ILi64EEESA_SA_EEELi512ENS_6half_tEfNS_4arch4Sm90ELb0ELb1ELb0ELb1ELb1ELb0ELb0ELb0ELb0ELb1ELb0ELb0EEENS1_21CollectiveEpilogueFwdINS6_IJSA_NS7_ILi512EEESA_EEES9_SC_SE_Li256ELb1ELb1ELb0ELb0EEENS1_36VarlenDynamicPersistentTileSchedulerILi64ELi64ELi256ELi128ELb0ELb1ELb1ELb1ELb0ELb1EEEEEEEEEvNT_6ParamsE,"",@"SHT_CUDA_INFO"
	.sectionflags	@""
	.align	4


	//----- nvinfo : EIATTR_CUDA_API_VERSION
	.align		4
        /*0000*/ 	.byte	0x04, 0x37
        /*0002*/ 	.short	(.L_486 - .L_485)
.L_485:
        /*0004*/ 	.word	0x00000082


	//----- nvinfo : EIATTR_KPARAM_INFO
	.align		4
.L_486:
        /*0008*/ 	.byte	0x04, 0x17
        /*000a*/ 	.short	(.L_488 - .L_487)
.L_487:
        /*000c*/ 	.word	0x00000000
        /*0010*/ 	.short	0x0000
        /*0012*/ 	.short	0x0000
        /*0014*/ 	.byte	0x00, 0xf0, 0x01, 0x2a


	//----- nvinfo : EIATTR_SPARSE_MMA_MASK
	.align		4
.L_488:
        /*0018*/ 	.byte	0x03, 0x50
        /*001a*/ 	.short	0x0000


	//----- nvinfo : EIATTR_MAXREG_COUNT
	.align		4
        /*001c*/ 	.byte	0x03, 0x1b
        /*001e*/ 	.short	0x00a8


	//----- nvinfo : EIATTR_MERCURY_ISA_VERSION
	.align		4
        /*0020*/ 	.byte	0x03, 0x5f
        /*0022*/ 	.short	0x0101


	//----- nvinfo : EIATTR_VRC_CTA_INIT_COUNT
	.align		4
        /*0024*/ 	.byte	0x02, 0x4a
	.zero		1
	.zero		1


	//----- nvinfo : EIATTR_EXIT_INSTR_OFFSETS
	.align		4
        /*0028*/ 	.byte	0x04, 0x1c
        /*002a*/ 	.short	(.L_490 - .L_489)


	//   ....[0]....
.L_489:
        /*002c*/ 	.word	0x00000010


	//----- nvinfo : EIATTR_MAX_THREADS
	.align		4
.L_490:
        /*0030*/ 	.byte	0x04, 0x05
        /*0032*/ 	.short	(.L_492 - .L_491)
.L_491:
        /*0034*/ 	.word	0x00000180
        /*0038*/ 	.word	0x00000001
        /*003c*/ 	.word	0x00000001


	//----- nvinfo : EIATTR_CBANK_PARAM_SIZE
	.align		4
.L_492:
        /*0040*/ 	.byte	0x03, 0x19
        /*0042*/ 	.short	0x0a80


	//----- nvinfo : EIATTR_PARAM_CBANK
	.align		4
        /*0044*/ 	.byte	0x04, 0x0a
        /*0046*/ 	.short	(.L_494 - .L_493)
	.align		4
.L_493:
        /*0048*/ 	.word	index@(.nv.constant0._ZN7cutlass13device_kernelIN5flash11enable_sm90INS1_16FlashAttnFwdSm90INS1_25CollectiveMainloopFwdSm90ILi2EN4cute5tupleIJNS5_1CILi1EEES8_S8_EEENS6_IJNS7_ILi64EEESA_SA_EEELi512ENS_6half_tEfNS_4arch4Sm90ELb0ELb1ELb0ELb1ELb1ELb0ELb0ELb0ELb0ELb1ELb0ELb0EEENS1_21CollectiveEpilogueFwdINS6_IJSA_NS7_ILi512EEESA_EEES9_SC_SE_Li256ELb1ELb1ELb0ELb0EEENS1_36VarlenDynamicPersistentTileSchedulerILi64ELi64ELi256ELi128ELb0ELb1ELb1ELb1ELb0ELb1EEEEEEEEEvNT_6ParamsE)
        /*004c*/ 	.short	0x0380
        /*004e*/ 	.short	0x0a80


	//----- nvinfo : EIATTR_SW_WAR
	.align		4
.L_494:
        /*0050*/ 	.byte	0x04, 0x36
        /*0052*/ 	.short	(.L_496 - .L_495)
.L_495:
        /*0054*/ 	.word	0x00000008
.L_496:


//--------------------- .nv.info._ZN7cutlass13device_kernelIN5flash11enable_sm90INS1_16FlashAttnFwdSm90INS1_25CollectiveMainloopFwdSm90ILi2EN4cute5tupleIJNS5_1CILi1EEES8_S8_EEENS6_IJNS7_ILi64EEESA_SA_EEELi512ENS_6half_tEfNS_4arch4Sm90ELb0ELb1ELb0ELb1ELb1ELb1ELb0ELb0ELb0ELb1ELb0ELb0EEENS1_21CollectiveEpilogueFwdINS6_IJSA_NS7_ILi512EEESA_EEES9_SC_SE_Li256ELb1ELb1ELb0ELb0EEENS1_36VarlenDynamicPersistentTileSchedulerILi64ELi64ELi256ELi128ELb0ELb1ELb1ELb1ELb0ELb1EEEEEEEEEvNT_6ParamsE --------------------------
	.section	.nv.info._ZN7cutlass13device_kernelIN5flash11enable_sm90INS1_16FlashAttnFwdSm90INS1_25CollectiveMainloopFwdSm90ILi2EN4cute5tupleIJNS5_1CILi1EEES8_S8_EEENS6_IJNS7_ILi64EEESA_SA_EEELi512ENS_6half_tEfNS_4arch4Sm90ELb0ELb1ELb0ELb1ELb1ELb1ELb0ELb0ELb0ELb1ELb0ELb0EEENS1_21CollectiveEpilogueFwdINS6_IJSA_NS7_ILi512EEESA_EEES9_SC_SE_Li256ELb1ELb1ELb0ELb0EEENS1_36VarlenDynamicPersistentTileSchedulerILi64ELi64ELi256ELi128ELb0ELb1ELb1ELb1ELb0ELb1EEEEEEEEEvNT_6ParamsE,"",@"SHT_CUDA_INFO"
	.sectionflags	@""
	.align	4


	//----- nvinfo : EIATTR_CUDA_API_VERSION
	.align		4
        /*0000*/ 	.byte	0x04, 0x37
        /*0002*/ 	.short	(.L_498 - .L_497)
.L_497:
        /*0004*/ 	.word	0x00000082


	//----- nvinfo : EIATTR_KPARAM_INFO
	.align		4
.L_498:
        /*0008*/ 	.byte	0x04, 0x17
        /*000a*/ 	.short	(.L_500 - .L_499)
.L_499:
        /*000c*/ 	.word	0x00000000
        /*0010*/ 	.short	0x0000
        /*0012*/ 	.short	0x0000
        /*0014*/ 	.byte	0x00, 0xf0, 0x01, 0x2a


	//----- nvinfo : EIATTR_SPARSE_MMA_MASK
	.align		4
.L_500:
        /*0018*/ 	.byte	0x03, 0x50
        /*001a*/ 	.short	0x0000


	//----- nvinfo : EIATTR_MAXREG_COUNT
	.align		4
        /*001c*/ 	.byte	0x03, 0x1b
        /*001e*/ 	.short	0x00a8


	//----- nvinfo : EIATTR_MERCURY_ISA_VERSION
	.align		4
        /*0020*/ 	.byte	0x03, 0x5f
        /*0022*/ 	.short	0x0101


	//----- nvinfo : EIATTR_VRC_CTA_INIT_COUNT
	.align		4
        /*0024*/ 	.byte	0x02, 0x4a
	.zero		1
	.zero		1


	//----- nvinfo : EIATTR_EXIT_INSTR_OFFSETS
	.align		4
        /*0028*/ 	.byte	0x04, 0x1c
        /*002a*/ 	.short	(.L_502 - .L_501)


	//   ....[0]....
.L_501:
        /*002c*/ 	.word	0x00000010


	//----- nvinfo : EIATTR_MAX_THREADS
	.align		4
.L_502:
        /*0030*/ 	.byte	0x04, 0x05
        /*0032*/ 	.short	(.L_504 - .L_503)
.L_503:
        /*0034*/ 	.word	0x00000180
        /*0038*/ 	.word	0x00000001
        /*003c*/ 	.word	0x00000001


	//----- nvinfo : EIATTR_CBANK_PARAM_SIZE
	.align		4
.L_504:
        /*0040*/ 	.byte	0x03, 0x19
        /*0042*/ 	.short	0x0a80


	//----- nvinfo : EIATTR_PARAM_CBANK
	.align		4
        /*0044*/ 	.byte	0x04, 0x0a
        /*0046*/ 	.short	(.L_506 - .L_505)
	.align		4
.L_505:
        /*0048*/ 	.word	index@(.nv.constant0._ZN7cutlass13device_kernelIN5flash11enable_sm90INS1_16FlashAttnFwdSm90INS1_25CollectiveMainloopFwdSm90ILi2EN4cute5tupleIJNS5_1CILi1EEES8_S8_EEENS6_IJNS7_ILi64EEESA_SA_EEELi512ENS_6half_tEfNS_4arch4Sm90ELb0ELb1ELb0ELb1ELb1ELb1ELb0ELb0ELb0ELb1ELb0ELb0EEENS1_21CollectiveEpilogueFwdINS6_IJSA_NS7_ILi512EEESA_EEES9_SC_SE_Li256ELb1ELb1ELb0ELb0EEENS1_36VarlenDynamicPersistentTileSchedulerILi64ELi64ELi256ELi128ELb0ELb1ELb1ELb1ELb0ELb1EEEEEEEEEvNT_6ParamsE)
        /*004c*/ 	.short	0x0380
        /*004e*/ 	.short	0x0a80


	//----- nvinfo : EIATTR_SW_WAR
	.align		4
.L_506:
        /*0050*/ 	.byte	0x04, 0x36
        /*0052*/ 	.short	(.L_508 - .L_507)
.L_507:
        /*0054*/ 	.word	0x00000008
.L_508:


//--------------------- .nv.info._ZN7cutlass13device_kernelIN5flash11enable_sm90INS1_16FlashAttnFwdSm90INS1_25CollectiveMainloopFwdSm90ILi2EN4cute5tupleIJNS5_1CILi1EEES8_S8_EEENS6_IJNS7_ILi64EEESA_SA_EEELi512ENS_6half_tEfNS_4arch4Sm90ELb0ELb1ELb0ELb1ELb1ELb0ELb1ELb0ELb0ELb1ELb0ELb0EEENS1_21CollectiveEpilogueFwdINS6_IJSA_NS7_ILi512EEESA_EEES9_SC_SE_Li256ELb1ELb1ELb0ELb0EEENS1_36VarlenDynamicPersistentTileSchedulerILi64ELi64ELi256ELi128ELb0ELb1ELb1ELb1ELb0ELb1EEEEEEEEEvNT_6ParamsE --------------------------
	.section	.nv.info._ZN7cutlass13device_kernelIN5flash11enable_sm90INS1_16FlashAttnFwdSm90INS1_25CollectiveMainloopFwdSm90ILi2EN4cute5tupleIJNS5_1CILi1EEES8_S8_EEENS6_IJNS7_ILi64EEESA_SA_EEELi512ENS_6half_tEfNS_4arch4Sm90ELb0ELb1ELb0ELb1ELb1ELb0ELb1ELb0ELb0ELb1ELb0ELb0EEENS1_21CollectiveEpilogueFwdINS6_IJSA_NS7_ILi512EEESA_EEES9_SC_SE_Li256ELb1ELb1ELb0ELb0EEENS1_36VarlenDynamicPersistentTileSchedulerILi64ELi64ELi256ELi128ELb0ELb1ELb1ELb1ELb0ELb1EEEEEEEEEvNT_6ParamsE,"",@"SHT_CUDA_INFO"
	.sectionflags	@""
	.align	4


	//----- nvinfo : EIATTR_CUDA_API_VERSION
	.align		4
        /*0000*/ 	.byte	0x04, 0x37
        /*0002*/ 	.short	(.L_510 - .L_509)
.L_509:
        /*0004*/ 	.word	0x00000082


	//----- nvinfo : EIATTR_KPARAM_INFO
	.align		4
.L_510:
        /*0008*/ 	.byte	0x04, 0x17
        /*000a*/ 	.short	(.L_512 - .L_511)
.L_511:
        /*000c*/ 	.word	0x00000000
        /*0010*/ 	.short	0x0000
        /*0012*/ 	.short	0x0000
        /*0014*/ 	.byte	0x00, 0xf0, 0x01, 0x2e


	//----- nvinfo : EIATTR_SPARSE_MMA_MASK
	.align		4
.L_512:
        /*0018*/ 	.byte	0x03, 0x50
        /*001a*/ 	.short	0x0000


	//----- nvinfo : EIATTR_MAXREG_COUNT
	.align		4
        /*001c*/ 	.byte	0x03, 0x1b
        /*001e*/ 	.short	0x00a8


	//----- nvinfo : EIATTR_MERCURY_ISA_VERSION
	.align		4
        /*0020*/ 	.byte	0x03, 0x5f
        /*0022*/ 	.short	0x0101


	//----- nvinfo : EIATTR_VRC_CTA_INIT_COUNT
	.align		4
        /*0024*/ 	.byte	0x02, 0x4a
	.zero		1
	.zero		1


	//----- nvinfo : EIATTR_EXIT_INSTR_OFFSETS
	.align		4
        /*0028*/ 	.byte	0x04, 0x1c
        /*002a*/ 	.short	(.L_514 - .L_513)


	//   ....[0]....
.L_513:
        /*002c*/ 	.word	0x00000010


	//----- nvinfo : EIATTR_MAX_THREADS
	.align		4
.L_514:
        /*0030*/ 	.byte	0x04, 0x05
        /*0032*/ 	.short	(.L_516 - .L_515)
.L_515:
        /*0034*/ 	.word	0x00000180
        /*0038*/ 	.word	0x00000001
        /*003c*/ 	.word	0x00000001


	//----- nvinfo : EIATTR_CBANK_PARAM_SIZE
	.align		4
.L_516:
        /*0040*/ 	.byte	0x03, 0x19
        /*0042*/ 	.short	0x0b80


	//----- nvinfo : EIATTR_PARAM_CBANK
	.align		4
        /*0044*/ 	.byte	0x04, 0x0a
        /*0046*/ 	.short	(.L_518 - .L_517)
	.align		4
.L_517:
        /*0048*/ 	.word	index@(.nv.constant0._ZN7cutlass13device_kernelIN5flash11enable_sm90INS1_16FlashAttnFwdSm90INS1_25CollectiveMainloopFwdSm90ILi2EN4cute5tupleIJNS5_1CILi1EEES8_S8_EEENS6_IJNS7_ILi64EEESA_SA_EEELi512ENS_6half_tEfNS_4arch4Sm90ELb0ELb1ELb0ELb1ELb1ELb0ELb1ELb0ELb0ELb1ELb0ELb0EEENS1_21CollectiveEpilogueFwdINS6_IJSA_NS7_ILi512EEESA_EEES9_SC_SE_Li256ELb1ELb1ELb0ELb0EEENS1_36VarlenDynamicPersistentTileSchedulerILi64ELi64ELi256ELi128ELb0ELb1ELb1ELb1ELb0ELb1EEEEEEEEEvNT_6ParamsE)
        /*004c*/ 	.short	0x0380
        /*004e*/ 	.short	0x0b80


	//----- nvinfo : EIATTR_SW_WAR
	.align		4
.L_518:
        /*0050*/ 	.byte	0x04, 0x36
        /*0052*/ 	.short	(.L_520 - .L_519)
.L_519:
        /*0054*/ 	.word	0x00000008
.L_520:


//--------------------- .nv.info._ZN7cutlass13device_kernelIN5flash11enable_sm90INS1_16FlashAttnFwdSm90INS1_25CollectiveMainloopFwdSm90ILi2EN4cute5tupleIJNS5_1CILi1EEES8_S8_EEENS6_IJNS7_ILi64EEESA_SA_EEELi512ENS_6half_tEfNS_4arch4Sm90ELb0ELb1ELb0ELb1ELb1ELb1ELb1ELb0ELb0ELb1ELb0ELb0EEENS1_21CollectiveEpilogueFwdINS6_IJSA_NS7_ILi512EEESA_EEES9_SC_SE_Li256ELb1ELb1ELb0ELb0EEENS1_36VarlenDynamicPersistentTileSchedulerILi64ELi64ELi256ELi128ELb0ELb1ELb1ELb1ELb0ELb1EEEEEEEEEvNT_6ParamsE --------------------------
	.section	.nv.info._ZN7cutlass13device_kernelIN5flash11enable_sm90INS1_16FlashAttnFwdSm90INS1_25CollectiveMainloopFwdSm90ILi2EN4cute5tupleIJNS5_1CILi1EEES8_S8_EEENS6_IJNS7_ILi64EEESA_SA_EEELi512ENS_6half_tEfNS_4arch4Sm90ELb0ELb1ELb0ELb1ELb1ELb1ELb1ELb0ELb0ELb1ELb0ELb0EEENS1_21CollectiveEpilogueFwdINS6_IJSA_NS7_ILi512EEESA_EEES9_SC_SE_Li256ELb1ELb1ELb0ELb0EEENS1_36VarlenDynamicPersistentTileSchedulerILi64ELi64ELi256ELi128ELb0ELb1ELb1ELb1ELb0ELb1EEEEEEEEEvNT_6ParamsE,"",@"SHT_CUDA_INFO"
	.sectionflags	@""
	.align	4


	//----- nvinfo : EIATTR_CUDA_API_VERSION
	.align		4
        /*0000*/ 	.byte	0x04, 0x37
        /*0002*/ 	.short	(.L_522 - .L_521)
.L_521:
        /*0004*/ 	.word	0x00000082


	//----- nvinfo : EIATTR_KPARAM_INFO
	.align		4
.L_522:
        /*0008*/ 	.byte	0x04, 0x17
        /*000a*/ 	.short	(.L_524 - .L_523)
.L_523:
        /*000c*/ 	.word	0x00000000
        /*0010*/ 	.short	0x0000
        /*0012*/ 	.short	0x0000
        /*0014*/ 	.byte	0x00, 0xf0, 0x01, 0x2e


	//----- nvinfo : EIATTR_SPARSE_MMA_MASK
	.align		4
.L_524:
        /*0018*/ 	.byte	0x03, 0x50
        /*001a*/ 	.short	0x0000


	//----- nvinfo : EIATTR_MAXREG_COUNT
	.align		4
        /*001c*/ 	.byte	0x03, 0x1b
        /*001e*/ 	.short	0x00a8


	//----- nvinfo : EIATTR_MERCURY_ISA_VERSION
	.align		4
        /*0020*/ 	.byte	0x03, 0x5f
        /*0022*/ 	.short	0x0101


	//----- nvinfo : EIATTR_VRC_CTA_INIT_COUNT
	.align		4
        /*0024*/ 	.byte	0x02, 0x4a
	.zero		1
	.zero		1


	//----- nvinfo : EIATTR_EXIT_INSTR_OFFSETS
	.align		4
        /*0028*/ 	.byte	0x04, 0x1c
        /*002a*/ 	.short	(.L_526 - .L_525)


	//   ....[0]....
.L_525:
        /*002c*/ 	.word	0x00000010


	//----- nvinfo : EIATTR_MAX_THREADS
	.align		4
.L_526:
        /*0030*/ 	.byte	0x04, 0x05
        /*0032*/ 	.short	(.L_528 - .L_527)
.L_527:
        /*0034*/ 	.word	0x00000180
        /*0038*/ 	.word	0x00000001
        /*003c*/ 	.word	0x00000001


	//----- nvinfo : EIATTR_CBANK_PARAM_SIZE
	.align		4
.L_528:
        /*0040*/ 	.byte	0x03, 0x19
        /*0042*/ 	.short	0x0b80


	//----- nvinfo : EIATTR_PARAM_CBANK
	.align		4
        /*0044*/ 	.byte	0x04, 0x0a
        /*0046*/ 	.short	(.L_530 - .L_529)
	.align		4
.L_529:
        /*0048*/ 	.word	index@(.nv.constant0._ZN7cutlass13device_kernelIN5flash11enable_sm90INS1_16FlashAttnFwdSm90INS1_25CollectiveMainloopFwdSm90ILi2EN4cute5tupleIJNS5_1CILi1EEES8_S8_EEENS6_IJNS7_ILi64EEESA_SA_EEELi512ENS_6half_tEfNS_4arch4Sm90ELb0ELb1ELb0ELb1ELb1ELb1ELb1ELb0ELb0ELb1ELb0ELb0EEENS1_21CollectiveEpilogueFwdINS6_IJSA_NS7_ILi512EEESA_EEES9_SC_SE_Li256ELb1ELb1ELb0ELb0EEENS1_36VarlenDynamicPersistentTileSchedulerILi64ELi64ELi256ELi128ELb0ELb1ELb1ELb1ELb0ELb1EEEEEEEEEvNT_6ParamsE)
        /*004c*/ 	.short	0x0380
        /*004e*/ 	.short	0x0b80


	//----- nvinfo : EIATTR_SW_WAR
	.align		4
.L_530:
        /*0050*/ 	.byte	0x04, 0x36
        /*0052*/ 	.short	(.L_532 - .L_531)
.L_531:
        /*0054*/ 	.word	0x00000008
.L_532:


//--------------------- .nv.info._ZN7cutlass13device_kernelIN5flash11enable_sm90INS1_16FlashAttnFwdSm90INS1_25CollectiveMainloopFwdSm90ILi2EN4cute5tupleIJNS5_1CILi1EEES8_S8_EEENS6_IJNS7_ILi64EEESA_SA_EEELi512ENS_6half_tEfNS_4arch4Sm90ELb1ELb0ELb0ELb0ELb1ELb0ELb0ELb0ELb0ELb1ELb0ELb0EEENS1_21CollectiveEpilogueFwdINS6_IJSA_NS7_ILi512EEESA_EEES9_SC_SE_Li256ELb0ELb1ELb0ELb0EEENS1_30DynamicPersistentTileSchedulerILi256ELi128ELb0ELb1ELb1EEEEEEEEEvNT_6ParamsE --------------------------
	.section	.nv.info._ZN7cutlass13device_kernelIN5flash11enable_sm90INS1_16FlashAttnFwdSm90INS1_25CollectiveMainloopFwdSm90ILi2EN4cute5tupleIJNS5_1CILi1EEES8_S8_EEENS6_IJNS7_ILi64EEESA_SA_EEELi512ENS_6half_tEfNS_4arch4Sm90ELb1ELb0ELb0ELb0ELb1ELb0ELb0ELb0ELb0ELb1ELb0ELb0EEENS1_21CollectiveEpilogueFwdINS6_IJSA_NS7_ILi512EEESA_EEES9_SC_SE_Li256ELb0ELb1ELb0ELb0EEENS1_30DynamicPersistentTileSchedulerILi256ELi128ELb0ELb1ELb1EEEEEEEEEvNT_6ParamsE,"",@"SHT_CUDA_INFO"
	.sectionflags	@""
	.align	4


	//----- nvinfo : EIATTR_CUDA_API_VERSION
	.align		4
        /*0000*/ 	.byte	0x04, 0x37
        /*0002*/ 	.short	(.L_534 - .L_533)
.L_533:
        /*0004*/ 	.word	0x00000082


	//----- nvinfo : EIATTR_KPARAM_INFO
	.align		4
.L_534:
        /*0008*/ 	.byte	0x04, 0x17
        /*000a*/ 	.short	(.L_536 - .L_535)
.L_535:
        /*000c*/ 	.word	0x00000000
        /*0010*/ 	.short	0x0000
        /*0012*/ 	.short	0x0000
        /*0014*/ 	.byte	0x00, 0xf0, 0x01, 0x2a


	//----- nvinfo : EIATTR_SPARSE_MMA_MASK
	.align		4
.L_536:
        /*0018*/ 	.byte	0x03, 0x50
        /*001a*/ 	.short	0x0000


	//----- nvinfo : EIATTR_MAXREG_COUNT
	.align		4
        /*001c*/ 	.byte	0x03, 0x1b
        /*001e*/ 	.short	0x00a8


	//----- nvinfo : EIATTR_MERCURY_ISA_VERSION
	.align		4
        /*0020*/ 	.byte	0x03, 0x5f
        /*0022*/ 	.short	0x0101


	//----- nvinfo : EIATTR_VRC_CTA_INIT_COUNT
	.align		4
        /*0024*/ 	.byte	0x02, 0x4a
	.zero		1
	.zero		1


	//----- nvinfo : EIATTR_EXIT_INSTR_OFFSETS
	.align		4
        /*0028*/ 	.byte	0x04, 0x1c
        /*002a*/ 	.short	(.L_538 - .L_537)


	//   ....[0]....
.L_537:
        /*002c*/ 	.word	0x00000010


	//----- nvinfo : EIATTR_MAX_THREADS
	.align		4
.L_538:
        /*0030*/ 	.byte	0x04, 0x05
        /*0032*/ 	.short	(.L_540 - .L_539)
.L_539:
        /*0034*/ 	.word	0x00000180
        /*0038*/ 	.word	0x00000001
        /*003c*/ 	.word	0x00000001


	//----- nvinfo : EIATTR_CBANK_PARAM_SIZE
	.align		4
.L_540:
        /*0040*/ 	.byte	0x03, 0x19
        /*0042*/ 	.short	0x0a80


	//----- nvinfo : EIATTR_PARAM_CBANK
	.align		4
        /*0044*/ 	.byte	0x04, 0x0a
        /*0046*/ 	.short	(.L_542 - .L_541)
	.align		4
.L_541:
        /*0048*/ 	.word	index@(.nv.constant0._ZN7cutlass13device_kernelIN5flash11enable_sm90INS1_16FlashAttnFwdSm90INS1_25CollectiveMainloopFwdSm90ILi2EN4cute5tupleIJNS5_1CILi1EEES8_S8_EEENS6_IJNS7_ILi64EEESA_SA_EEELi512ENS_6half_tEfNS_4arch4Sm90ELb1ELb0ELb0ELb0ELb1ELb0ELb0ELb0ELb0ELb1ELb0ELb0EEENS1_21CollectiveEpilogueFwdINS6_IJSA_NS7_ILi512EEESA_EEES9_SC_SE_Li256ELb0ELb1ELb0ELb0EEENS1_30DynamicPersistentTileSchedulerILi256ELi128ELb0ELb1ELb1EEEEEEEEEvNT_6ParamsE)
        /*004c*/ 	.short	0x0380
        /*004e*/ 	.short	0x0a80


	//----- nvinfo : EIATTR_SW_WAR
	.align		4
.L_542:
        /*0050*/ 	.byte	0x04, 0x36
        /*0052*/ 	.short	(.L_544 - .L_543)
.L_543:
        /*0054*/ 	.word	0x00000008
.L_544:


//--------------------- .nv.info._ZN7cutlass13device_kernelIN5flash11enable_sm90INS1_16FlashAttnFwdSm90INS1_25CollectiveMainloopFwdSm90ILi2EN4cute5tupleIJNS5_1CILi1EEES8_S8_EEENS6_IJNS7_ILi64EEESA_SA_EEELi512ENS_6half_tEfNS_4arch4Sm90ELb1ELb0ELb0ELb0ELb1ELb0ELb1ELb0ELb0ELb1ELb0ELb0EEENS1_21CollectiveEpilogueFwdINS6_IJSA_NS7_ILi512EEESA_EEES9_SC_SE_Li256ELb0ELb1ELb0ELb0EEENS1_30DynamicPersistentTileSchedulerILi256ELi128ELb0ELb1ELb1EEEEEEEEEvNT_6ParamsE --------------------------
	.section	.nv.info._ZN7cutlass13device_kernelIN5flash11enable_sm90INS1_16FlashAttnFwdSm90INS1_25CollectiveMainloopFwdSm90ILi2EN4cute5tupleIJNS5_1CILi1EEES8_S8_EEENS6_IJNS7_ILi64EEESA_SA_EEELi512ENS_6half_tEfNS_4arch4Sm90ELb1ELb0ELb0ELb0ELb1ELb0ELb1ELb0ELb0ELb1ELb0ELb0EEENS1_21CollectiveEpilogueFwdINS6_IJSA_NS7_ILi512EEESA_EEES9_SC_SE_Li256ELb0ELb1ELb0ELb0EEENS1_30DynamicPersistentTileSchedulerILi256ELi128ELb0ELb1ELb1EEEEEEEEEvNT_6ParamsE,"",@"SHT_CUDA_INFO"
	.sectionflags	@""
	.align	4


	//----- nvinfo : EIATTR_CUDA_API_VERSION
	.align		4
        /*0000*/ 	.byte	0x04, 0x37
        /*0002*/ 	.short	(.L_546 - .L_545)
.L_545:
        /*0004*/ 	.word	0x00000082


	//----- nvinfo : EIATTR_KPARAM_INFO
	.align		4
.L_546:
        /*0008*/ 	.byte	0x04, 0x17
        /*000a*/ 	.short	(.L_548 - .L_547)
.L_547:
        /*000c*/ 	.word	0x00000000
        /*0010*/ 	.short	0x0000
        /*0012*/ 	.short	0x0000
        /*0014*/ 	.byte	0x00, 0xf0, 0x01, 0x2e


	//----- nvinfo : EIATTR_SPARSE_MMA_MASK
	.align		4
.L_548:
        /*0018*/ 	.byte	0x03, 0x50
        /*001a*/ 	.short	0x0000


	//----- nvinfo : EIATTR_MAXREG_COUNT
	.align		4
        /*001c*/ 	.byte	0x03, 0x1b
        /*001e*/ 	.short	0x00a8


	//----- nvinfo : EIATTR_MERCURY_ISA_VERSION
	.align		4
        /*0020*/ 	.byte	0x03, 0x5f
        /*0022*/ 	.short	0x0101


	//----- nvinfo : EIATTR_VRC_CTA_INIT_COUNT
	.align		4
        /*0024*/ 	.byte	0x02, 0x4a
	.zero		1
	.zero		1


	//----- nvinfo : EIATTR_EXIT_INSTR_OFFSETS
	.align		4
        /*0028*/ 	.byte	0x04, 0x1c
        /*002a*/ 	.short	(.L_550 - .L_549)


	//   ....[0]....
.L_549:
        /*002c*/ 	.word	0x00000010


	//----- nvinfo : EIATTR_MAX_THREADS
	.align		4
.L_550:
        /*0030*/ 	.byte	0x04, 0x05
        /*0032*/ 	.short	(.L_552 - .L_551)
.L_551:
        /*0034*/ 	.word	0x00000180
        /*0038*/ 	.word	0x00000001
        /*003c*/ 	.word	0x00000001


	//----- nvinfo : EIATTR_CBANK_PARAM_SIZE
	.align		4
.L_552:
        /*0040*/ 	.byte	0x03, 0x19
        /*0042*/ 	.short	0x0b80


	//----- nvinfo : EIATTR_PARAM_CBANK
	.align		4
        /*0044*/ 	.byte	0x04, 0x0a
        /*0046*/ 	.short	(.L_554 - .L_553)
	.align		4
.L_553:
        /*0048*/ 	.word	index@(.nv.constant0._ZN7cutlass13device_kernelIN5flash11enable_sm90INS1_16FlashAttnFwdSm90INS1_25CollectiveMainloopFwdSm90ILi2EN4cute5tupleIJNS5_1CILi1EEES8_S8_EEENS6_IJNS7_ILi64EEESA_SA_EEELi512ENS_6half_tEfNS_4arch4Sm90ELb1ELb0ELb0ELb0ELb1ELb0ELb1ELb0ELb0ELb1ELb0ELb0EEENS1_21CollectiveEpilogueFwdINS6_IJSA_NS7_ILi512EEESA_EEES9_SC_SE_Li256ELb0ELb1ELb0ELb0EEENS1_30DynamicPersistentTileSchedulerILi256ELi128ELb0ELb1ELb1EEEEEEEEEvNT_6ParamsE)
        /*004c*/ 	.short	0x0380
        /*004e*/ 	.short	0x0b80


	//----- nvinfo : EIATTR_SW_WAR
	.align		4
.L_554:
        /*0050*/ 	.byte	0x04, 0x36
        /*0052*/ 	.short	(.L_556 - .L_555)
.L_555:
        /*0054*/ 	.word	0x00000008
.L_556:


//--------------------- .nv.info._ZN7cutlass13device_kernelIN5flash11enable_sm90INS1_16FlashAttnFwdSm90INS1_25CollectiveMainloopFwdSm90ILi2EN4cute5tupleIJNS5_1CILi1EEES8_S8_EEENS6_IJNS7_ILi64EEESA_SA_EEELi512ENS_6half_tEfNS_4arch4Sm90ELb1ELb0ELb0ELb1ELb1ELb0ELb0ELb0ELb0ELb1ELb0ELb0EEENS1_21CollectiveEpilogueFwdINS6_IJSA_NS7_ILi512EEESA_EEES9_SC_SE_Li256ELb1ELb1ELb0ELb0EEENS1_36VarlenDynamicPersistentTileSchedulerILi64ELi64ELi256ELi128ELb0ELb1ELb1ELb1ELb1ELb1EEEEEEEEEvNT_6ParamsE --------------------------
	.section	.nv.info._ZN7cutlass13device_kernelIN5flash11enable_sm90INS1_16FlashAttnFwdSm90INS1_25CollectiveMainloopFwdSm90ILi2EN4cute5tupleIJNS5_1CILi1EEES8_S8_EEENS6_IJNS7_ILi64EEESA_SA_EEELi512ENS_6half_tEfNS_4arch4Sm90ELb1ELb0ELb0ELb1ELb1ELb0ELb0ELb0ELb0ELb1ELb0ELb0EEENS1_21CollectiveEpilogueFwdINS6_IJSA_NS7_ILi512EEESA_EEES9_SC_SE_Li256ELb1ELb1ELb0ELb0EEENS1_36VarlenDynamicPersistentTileSchedulerILi64ELi64ELi256ELi128ELb0ELb1ELb1ELb1ELb1ELb1EEEEEEEEEvNT_6ParamsE,"",@"SHT_CUDA_INFO"
	.sectionflags	@""
	.align	4


	//----- nvinfo : EIATTR_CUDA_API_VERSION
	.align		4
        /*0000*/ 	.byte	0x04, 0x37
        /*0002*/ 	.short	(.L_558 - .L_557)
.L_557:
        /*0004*/ 	.word	0x00000082


	//----- nvinfo : EIATTR_KPARAM_INFO
	.align		4
.L_558:
        /*0008*/ 	.byte	0x04, 0x17
        /*000a*/ 	.short	(.L_560 - .L_559)
.L_559:
        /*000c*/ 	.word	0x00000000
        /*0010*/ 	.short	0x0000
        /*0012*/ 	.short	0x0000
        /*0014*/ 	.byte	0x00, 0xf0, 0x01, 0x2a


	//----- nvinfo : EIATTR_SPARSE_MMA_MASK
	.align		4
.L_560:
        /*0018*/ 	.byte	0x03, 0x50
        /*001a*/ 	.short	0x0000


	//----- nvinfo : EIATTR_MAXREG_COUNT
	.align		4
        /*001c*/ 	.byte	0x03, 0x1b
        /*001e*/ 	.short	0x00a8


	//----- nvinfo : EIATTR_MERCURY_ISA_VERSION
	.align		4
        /*0020*/ 	.byte	0x03, 0x5f
        /*0022*/ 	.short	0x0101


	//----- nvinfo : EIATTR_VRC_CTA_INIT_COUNT
	.align		4
        /*0024*/ 	.byte	0x02, 0x4a
	.zero		1
	.zero		1


	//----- nvinfo : EIATTR_EXIT_INSTR_OFFSETS
	.align		4
        /*0028*/ 	.byte	0x04, 0x1c
        /*002a*/ 	.short	(.L_562 - .L_561)


	//   ....[0]....
.L_561:
        /*002c*/ 	.word	0x00000010


	//----- nvinfo : EIATTR_MAX_THREADS
	.align		4
.L_562:
        /*0030*/ 	.byte	0x04, 0x05
        /*0032*/ 	.short	(.L_564 - .L_563)
.L_563:
        /*0034*/ 	.word	0x00000180
        /*0038*/ 	.word	0x00000001
        /*003c*/ 	.word	0x00000001


	//----- nvinfo : EIATTR_CBANK_PARAM_SIZE
	.align		4
.L_564:
        /*0040*/ 	.byte	0x03, 0x19
        /*0042*/ 	.short	0x0a80


	//----- nvinfo : EIATTR_PARAM_CBANK
	.align		4
        /*0044*/ 	.byte	0x04, 0x0a
        /*0046*/ 	.short	(.L_566 - .L_565)
	.align		4
.L_565:
        /*0048*/ 	.word	index@(.nv.constant0._ZN7cutlass13device_kernelIN5flash11enable_sm90INS1_16FlashAttnFwdSm90INS1_25CollectiveMainloopFwdSm90ILi2EN4cute5tupleIJNS5_1CILi1EEES8_S8_EEENS6_IJNS7_ILi64EEESA_SA_EEELi512ENS_6half_tEfNS_4arch4Sm90ELb1ELb0ELb0ELb1ELb1ELb0ELb0ELb0ELb0ELb1ELb0ELb0EEENS1_21CollectiveEpilogueFwdINS6_IJSA_NS7_ILi512EEESA_EEES9_SC_SE_Li256ELb1ELb1ELb0ELb0EEENS1_36VarlenDynamicPersistentTileSchedulerILi64ELi64ELi256ELi128ELb0ELb1ELb1ELb1ELb1ELb1EEEEEEEEEvNT_6ParamsE)
        /*004c*/ 	.short	0x0380
        /*004e*/ 	.short	0x0a80


	//----- nvinfo : EIATTR_SW_WAR
	.align		4
.L_566:
        /*0050*/ 	.byte	0x04, 0x36
        /*0052*/ 	.short	(.L_568 - .L_567)
.L_567:
        /*0054*/ 	.word	0x00000008
.L_568:


//--------------------- .nv.info._ZN7cutlass13device_kernelIN5flash11enable_sm90INS1_16FlashAttnFwdSm90INS1_25CollectiveMainloopFwdSm90ILi2EN4cute5tupleIJNS5_1CILi1EEES8_S8_EEENS6_IJNS7_ILi64EEESA_SA_EEELi512ENS_6half_tEfNS_4arch4Sm90ELb1ELb0ELb0ELb1ELb1ELb1ELb0ELb0ELb0ELb1ELb0ELb0EEENS1_21CollectiveEpilogueFwdINS6_IJSA_NS7_ILi512EEESA_EEES9_SC_SE_Li256ELb1ELb1ELb0ELb0EEENS1_36VarlenDynamicPersistentTileSchedulerILi64ELi64ELi256ELi128ELb0ELb1ELb1ELb1ELb1ELb1EEEEEEEEEvNT_6ParamsE --------------------------
	.section	.nv.info._ZN7cutlass13device_kernelIN5flash11enable_sm90INS1_16FlashAttnFwdSm90INS1_25CollectiveMainloopFwdSm90ILi2EN4cute5tupleIJNS5_1CILi1EEES8_S8_EEENS6_IJNS7_ILi64EEESA_SA_EEELi512ENS_6half_tEfNS_4arch4Sm90ELb1ELb0ELb0ELb1ELb1ELb1ELb0ELb0ELb0ELb1ELb0ELb0EEENS1_21CollectiveEpilogueFwdINS6_IJSA_NS7_ILi512EEESA_EEES9_SC_SE_Li256ELb1ELb1ELb0ELb0EEENS1_36VarlenDynamicPersistentTileSchedulerILi64ELi64ELi256ELi128ELb0ELb1ELb1ELb1ELb1ELb1EEEEEEEEEvNT_6ParamsE,"",@"SHT_CUDA_INFO"
	.sectionflags	@""
	.align	4


	//----- nvinfo : EIATTR_CUDA_API_VERSION
	.align		4
        /*0000*/ 	.byte	0x04, 0x37
        /*0002*/ 	.short	(.L_570 - .L_569)
.L_569:
        /*0004*/ 	.word	0x00000082


	//----- nvinfo : EIATTR_KPARAM_INFO
	.align		4
.L_570:
        /*0008*/ 	.byte	0x04, 0x17
        /*000a*/ 	.short	(.L_572 - .L_571)
.L_571:
        /*000c*/ 	.word	0x00000000
        /*0010*/ 	.short	0x0000
        /*0012*/ 	.short	0x0000
        /*0014*/ 	.byte	0x00, 0xf0, 0x01, 0x2a


	//----- nvinfo : EIATTR_SPARSE_MMA_MASK
	.align		4
.L_572:
        /*0018*/ 	.byte	0x03, 0x50
        /*001a*/ 	.short	0x0000


	//----- nvinfo : EIATTR_MAXREG_COUNT
	.align		4
        /*001c*/ 	.byte	0x03, 0x1b
        /*001e*/ 	.short	0x00a8


	//----- nvinfo : EIATTR_MERCURY_ISA_VERSION
	.align		4
        /*0020*/ 	.byte	0x03, 0x5f
        /*0022*/ 	.short	0x0101


	//----- nvinfo : EIATTR_VRC_CTA_INIT_COUNT
	.align		4
        /*0024*/ 	.byte	0x02, 0x4a
	.zero		1
	.zero		1


	//----- nvinfo : EIATTR_EXIT_INSTR_OFFSETS
	.align		4
        /*0028*/ 	.byte	0x04, 0x1c
        /*002a*/ 	.short	(.L_574 - .L_573)


	//   ....[0]....
.L_573:
        /*002c*/ 	.word	0x00000010


	//----- nvinfo : EIATTR_MAX_THREADS
	.align		4
.L_574:
        /*0030*/ 	.byte	0x04, 0x05
        /*0032*/ 	.short	(.L_576 - .L_575)
.L_575:
        /*0034*/ 	.word	0x00000180
        /*0038*/ 	.word	0x00000001
        /*003c*/ 	.word	0x00000001


	//----- nvinfo : EIATTR_CBANK_PARAM_SIZE
	.align		4
.L_576:
        /*0040*/ 	.byte	0x03, 0x19
        /*0042*/ 	.short	0x0a80


	//----- nvinfo : EIATTR_PARAM_CBANK
	.align		4
        /*0044*/ 	.byte	0x04, 0x0a
        /*0046*/ 	.short	(.L_578 - .L_577)
	.align		4
.L_577:
        /*0048*/ 	.word	index@(.nv.constant0._ZN7cutlass13device_kernelIN5flash11enable_sm90INS1_16FlashAttnFwdSm90INS1_25CollectiveMainloopFwdSm90ILi2EN4cute5tupleIJNS5_1CILi1EEES8_S8_EEENS6_IJNS7_ILi64EEESA_SA_EEELi512ENS_6half_tEfNS_4arch4Sm90ELb1ELb0ELb0ELb1ELb1ELb1ELb0ELb0ELb0ELb1ELb0ELb0EEENS1_21CollectiveEpilogueFwdINS6_IJSA_NS7_ILi512EEESA_EEES9_SC_SE_Li256ELb1ELb1ELb0ELb0EEENS1_36VarlenDynamicPersistentTileSchedulerILi64ELi64ELi256ELi128ELb0ELb1ELb1ELb1ELb1ELb1EEEEEEEEEvNT_6ParamsE)
        /*004c*/ 	.short	0x0380
        /*004e*/ 	.short	0x0a80


	//----- nvinfo : EIATTR_SW_WAR
	.align		4
.L_578:
        /*0050*/ 	.byte	0x04, 0x36
        /*0052*/ 	.short	(.L_580 - .L_579)
.L_579:
        /*0054*/ 	.word	0x00000008
.L_580:


//--------------------- .nv.info._ZN7cutlass13device_kernelIN5flash11enable_sm90INS1_16FlashAttnFwdSm90INS1_25CollectiveMainloopFwdSm90ILi2EN4cute5tupleIJNS5_1CILi1EEES8_S8_EEENS6_IJNS7_ILi64EEESA_SA_EEELi512ENS_6half_tEfNS_4arch4Sm90ELb1ELb0ELb0ELb1ELb1ELb0ELb1ELb0ELb0ELb1ELb0ELb0EEENS1_21CollectiveEpilogueFwdINS6_IJSA_NS7_ILi512EEESA_EEES9_SC_SE_Li256ELb1ELb1ELb0ELb0EEENS1_36VarlenDynamicPersistentTileSchedulerILi64ELi64ELi256ELi128ELb0ELb1ELb1ELb1ELb1ELb1EEEEEEEEEvNT_6ParamsE --------------------------
	.section	.nv.info._ZN7cutlass13device_kernelIN5flash11enable_sm90INS1_16FlashAttnFwdSm90INS1_25CollectiveMainloopFwdSm90ILi2EN4cute5tupleIJNS5_1CILi1EEES8_S8_EEENS6_IJNS7_ILi64EEESA_SA_EEELi512ENS_6half_tEfNS_4arch4Sm90ELb1ELb0ELb0ELb1ELb1ELb0ELb1ELb0ELb0ELb1ELb0ELb0EEENS1_21CollectiveEpilogueFwdINS6_IJSA_NS7_ILi512EEESA_EEES9_SC_SE_Li256ELb1ELb1ELb0ELb0EEENS1_36VarlenDynamicPersistentTileSchedulerILi64ELi64ELi256ELi128ELb0ELb1ELb1ELb1ELb1ELb1EEEEEEEEEvNT_6ParamsE,"",@"SHT_CUDA_INFO"
	.sectionflags	@""
	.align	4


	//----- nvinfo : EIATTR_CUDA_API_VERSION
	.align		4
        /*0000*/ 	.byte	0x04, 0x37
        /*0002*/ 	.short	(.L_582 - .L_581)
.L_581:
        /*0004*/ 	.word	0x00000082


	//----- nvinfo : EIATTR_KPARAM_INFO
	.align		4
.L_582:
        /*0008*/ 	.byte	0x04, 0x17
        /*000a*/ 	.short	(.L_584 - .L_583)
.L_583:
        /*000c*/ 	.word	0x00000000
        /*0010*/ 	.short	0x0000
        /*0012*/ 	.short	0x0000
        /*0014*/ 	.byte	0x00, 0xf0, 0x01, 0x2e


	//----- nvinfo : EIATTR_SPARSE_MMA_MASK
	.align		4
.L_584:
        /*0018*/ 	.byte	0x03, 0x50
        /*001a*/ 	.short	0x0000


	//----- nvinfo : EIATTR_MAXREG_COUNT
	.align		4
        /*001c*/ 	.byte	0x03, 0x1b
        /*001e*/ 	.short	0x00a8


	//----- nvinfo : EIATTR_MERCURY_ISA_VERSION
	.align		4
        /*0020*/ 	.byte	0x03, 0x5f
        /*0022*/ 	.short	0x0101


	//----- nvinfo : EIATTR_VRC_CTA_INIT_COUNT
	.align		4
        /*0024*/ 	.byte	0x02, 0x4a
	.zero		1
	.zero		1


	//----- nvinfo : EIATTR_EXIT_INSTR_OFFSETS
	.align		4
        /*0028*/ 	.byte	0x04, 0x1c
        /*002a*/ 	.short	(.L_586 - .L_585)


	//   ....[0]....
.L_585:
        /*002c*/ 	.word	0x00000010


	//----- nvinfo : EIATTR_MAX_THREADS
	.align		4
.L_586:
        /*0030*/ 	.byte	0x04, 0x05
        /*0032*/ 	.short	(.L_588 - .L_587)
.L_587:
        /*0034*/ 	.word	0x00000180
        /*0038*/ 	.word	0x00000001
        /*003c*/ 	.word	0x00000001


	//----- nvinfo : EIATTR_CBANK_PARAM_SIZE
	.align		4
.L_588:
        /*0040*/ 	.byte	0x03, 0x19
        /*0042*/ 	.short	0x0b80


	//----- nvinfo : EIATTR_PARAM_CBANK
	.align		4
        /*0044*/ 	.byte	0x04, 0x0a
        /*0046*/ 	.short	(.L_590 - .L_589)
	.align		4
.L_589:
        /*0048*/ 	.word	index@(.nv.constant0._ZN7cutlass13device_kernelIN5flash11enable_sm90INS1_16FlashAttnFwdSm90INS1_25CollectiveMainloopFwdSm90ILi2EN4cute5tupleIJNS5_1CILi1EEES8_S8_EEENS6_IJNS7_ILi64EEESA_SA_EEELi512ENS_6half_tEfNS_4arch4Sm90ELb1ELb0ELb0ELb1ELb1ELb0ELb1ELb0ELb0ELb1ELb0ELb0EEENS1_21CollectiveEpilogueFwdINS6_IJSA_NS7_ILi512EEESA_EEES9_SC_SE_Li256ELb1ELb1ELb0ELb0EEENS1_36VarlenDynamicPersistentTileSchedulerILi64ELi64ELi256ELi128ELb0ELb1ELb1ELb1ELb1ELb1EEEEEEEEEvNT_6ParamsE)
        /*004c*/ 	.short	0x0380
        /*004e*/ 	.short	0x0b80


	//----- nvinfo : EIATTR_SW_WAR
	.align		4
.L_590:
        /*0050*/ 	.byte	0x04, 0x36
        /*0052*/ 	.short	(.L_592 - .L_591)
.L_591:
        /*0054*/ 	.word	0x00000008
.L_592:


//--------------------- .nv.info._ZN7cutlass13device_kernelIN5flash11enable_sm90INS1_16FlashAttnFwdSm90INS1_25CollectiveMainloopFwdSm90ILi2EN4cute5tupleIJNS5_1CILi1EEES8_S8_EEENS6_IJNS7_ILi64EEESA_SA_EEELi512ENS_6half_tEfNS_4arch4Sm90ELb1ELb0ELb0ELb1ELb1ELb1ELb1ELb0ELb0ELb1ELb0ELb0EEENS1_21CollectiveEpilogueFwdINS6_IJSA_NS7_ILi512EEESA_EEES9_SC_SE_Li256ELb1ELb1ELb0ELb0EEENS1_36VarlenDynamicPersistentTileSchedulerILi64ELi64ELi256ELi128ELb0ELb1ELb1ELb1ELb1ELb1EEEEEEEEEvNT_6ParamsE --------------------------
	.section	.nv.info._ZN7cutlass13device_kernelIN5flash11enable_sm90INS1_16FlashAttnFwdSm90INS1_25CollectiveMainloopFwdSm90ILi2EN4cute5tupleIJNS5_1CILi1EEES8_S8_EEENS6_IJNS7_ILi64EEESA_SA_EEELi512ENS_6half_tEfNS_4arch4Sm90ELb1ELb0ELb0ELb1ELb1ELb1ELb1ELb0ELb0ELb1ELb0ELb0EEENS1_21CollectiveEpilogueFwdINS6_IJSA_NS7_ILi512EEESA_EEES9_SC_SE_Li256ELb1ELb1ELb0ELb0EEENS1_36VarlenDynamicPersistentTileSchedulerILi64ELi64ELi256ELi128ELb0ELb1ELb1ELb1ELb1ELb1EEEEEEEEEvNT_6ParamsE,"",@"SHT_CUDA_INFO"
	.sectionflags	@""
	.align	4


	//----- nvinfo : EIATTR_CUDA_API_VERSION
	.align		4
        /*0000*/ 	.byte	0x04, 0x37
        /*0002*/ 	.short	(.L_594 - .L_593)
.L_593:
        /*0004*/ 	.word	0x00000082


	//----- nvinfo : EIATTR_KPARAM_INFO
	.align		4
.L_594:
        /*0008*/ 	.byte	0x04, 0x17
        /*000a*/ 	.short	(.L_596 - .L_595)
.L_595:
        /*000c*/ 	.word	0x00000000
        /*0010*/ 	.short	0x0000
        /*0012*/ 	.short	0x0000
        /*0014*/ 	.byte	0x00, 0xf0, 0x01, 0x2e


	//----- nvinfo : EIATTR_SPARSE_MMA_MASK
	.align		4
.L_596:
        /*0018*/ 	.byte	0x03, 0x50
        /*001a*/ 	.short	0x0000


	//----- nvinfo : EIATTR_MAXREG_COUNT
	.align		4
        /*001c*/ 	.byte	0x03, 0x1b
        /*001e*/ 	.short	0x00a8


	//----- nvinfo : EIATTR_MERCURY_ISA_VERSION
	.align		4
        /*0020*/ 	.byte	0x03, 0x5f
        /*0022*/ 	.short	0x0101


	//----- nvinfo : EIATTR_VRC_CTA_INIT_COUNT
	.align		4
        /*0024*/ 	.byte	0x02, 0x4a
	.zero		1
	.zero		1


	//----- nvinfo : EIATTR_EXIT_INSTR_OFFSETS
	.align		4
        /*0028*/ 	.byte	0x04, 0x1c
        /*002a*/ 	.short	(.L_598 - .L_597)


	//   ....[0]....
.L_597:
        /*002c*/ 	.word	0x00000010


	//----- nvinfo : EIATTR_MAX_THREADS
	.align		4
.L_598:
        /*0030*/ 	.byte	0x04, 0x05
        /*0032*/ 	.short	(.L_600 - .L_599)
.L_599:
        /*0034*/ 	.word	0x00000180
        /*0038*/ 	.word	0x00000001
        /*003c*/ 	.word	0x00000001


	//----- nvinfo : EIATTR_CBANK_PARAM_SIZE
	.align		4
.L_600:
        /*0040*/ 	.byte	0x03, 0x19
        /*0042*/ 	.short	0x0b80


	//----- nvinfo : EIATTR_PARAM_CBANK
	.align		4
        /*0044*/ 	.byte	0x04, 0x0a
        /*0046*/ 	.short	(.L_602 - .L_601)
	.align		4
.L_601:
        /*0048*/ 	.word	index@(.nv.constant0._ZN7cutlass13device_kernelIN5flash11enable_sm90INS1_16FlashAttnFwdSm90INS1_25CollectiveMainloopFwdSm90ILi2EN4cute5tupleIJNS5_1CILi1EEES8_S8_EEENS6_IJNS7_ILi64EEESA_SA_EEELi512ENS_6half_tEfNS_4arch4Sm90ELb1ELb0ELb0ELb1ELb1ELb1ELb1ELb0ELb0ELb1ELb0ELb0EEENS1_21CollectiveEpilogueFwdINS6_IJSA_NS7_ILi512EEESA_EEES9_SC_SE_Li256ELb1ELb1ELb0ELb0EEENS1_36VarlenDynamicPersistentTileSchedulerILi64ELi64ELi256ELi128ELb0ELb1ELb1ELb1ELb1ELb1EEEEEEEEEvNT_6ParamsE)
        /*004c*/ 	.short	0x0380
        /*004e*/ 	.short	0x0b80


	//----- nvinfo : EIATTR_SW_WAR
	.align		4
.L_602:
        /*0050*/ 	.byte	0x04, 0x36
        /*0052*/ 	.short	(.L_604 - .L_603)
.L_603:
        /*0054*/ 	.word	0x00000008
.L_604:


//--------------------- .nv.info._ZN7cutlass13device_kernelIN5flash11enable_sm90INS1_16FlashAttnFwdSm90INS1_25CollectiveMainloopFwdSm90ILi2EN4cute5tupleIJNS5_1CILi1EEES8_S8_EEENS6_IJNS7_ILi128EEENS7_ILi96EEENS7_ILi64EEEEEELi256ENS_6half_tEfNS_4arch4Sm90ELb0ELb0ELb0ELb0ELb1ELb0ELb0ELb1ELb0ELb1ELb0ELb0EEENS1_21CollectiveEpilogueFwdINS6_IJSA_NS7_ILi256EEESB_EEES9_SE_SG_Li256ELb0ELb1ELb0ELb0EEENS1_29StaticPersistentTileSchedulerILb0EEEEEEEEEvNT_6ParamsE --------------------------
	.section	.nv.info._ZN7cutlass13device_kernelIN5flash11enable_sm90INS1_16FlashAttnFwdSm90INS1_25CollectiveMainloopFwdSm90ILi2EN4cute5tupleIJNS5_1CILi1EEES8_S8_EEENS6_IJNS7_ILi128EEENS7_ILi96EEENS7_ILi64EEEEEELi256ENS_6half_tEfNS_4arch4Sm90ELb0ELb0ELb0ELb0ELb1ELb0ELb0ELb1ELb0ELb1ELb0ELb0EEENS1_21CollectiveEpilogueFwdINS6_IJSA_NS7_ILi256EEESB_EEES9_SE_SG_Li256ELb0ELb1ELb0ELb0EEENS1_29StaticPersistentTileSchedulerILb0EEEEEEEEEvNT_6ParamsE,"",@"SHT_CUDA_INFO"
	.sectionflags	@""
	.align	4


	//----- nvinfo : EIATTR_CUDA_API_VERSION
	.align		4
        /*0000*/ 	.byte	0x04, 0x37
        /*0002*/ 	.short	(.L_606 - .L_605)
.L_605:
        /*0004*/ 	.word	0x00000082


	//----- nvinfo : EIATTR_KPARAM_INFO
	.align		4
.L_606:
        /*0008*/ 	.byte	0x04, 0x17
        /*000a*/ 	.short	(.L_608 - .L_607)
.L_607:
        /*000c*/ 	.word	0x00000000
        /*0010*/ 	.short	0x0000
        /*0012*/ 	.short	0x0000
        /*0014*/ 	.byte	0x00, 0xf0, 0x01, 0x28


	//----- nvinfo : EIATTR_SPARSE_MMA_MASK
	.align		4
.L_608:
        /*0018*/ 	.byte	0x03, 0x50
        /*001a*/ 	.short	0x0000


	//----- nvinfo : EIATTR_MAXREG_COUNT
	.align		4
        /*001c*/ 	.byte	0x03, 0x1b
        /*001e*/ 	.short	0x00a8


	//----- nvinfo : EIATTR_MERCURY_ISA_VERSION
	.align		4
        /*0020*/ 	.byte	0x03, 0x5f
        /*0022*/ 	.short	0x0101


	//----- nvinfo : EIATTR_VRC_CTA_INIT_COUNT
	.align		4
        /*0024*/ 	.byte	0x02, 0x4a
	.zero		1
	.zero		1


	//----- nvinfo : EIATTR_EXIT_INSTR_OFFSETS
	.align		4
        /*0028*/ 	.byte	0x04, 0x1c
        /*002a*/ 	.short	(.L_610 - .L_609)


	//   ....[0]....
.L_609:
        /*002c*/ 	.word	0x00000010


	//----- nvinfo : EIATTR_MAX_THREADS
	.align		4
.L_610:
        /*0030*/ 	.byte	0x04, 0x05
        /*0032*/ 	.short	(.L_612 - .L_611)
.L_611:
        /*0034*/ 	.word	0x00000180
        /*0038*/ 	.word	0x00000001
        /*003c*/ 	.word	0x00000001


	//----- nvinfo : EIATTR_CBANK_PARAM_SIZE
	.align		4
.L_612:
        /*0040*/ 	.byte	0x03, 0x19
        /*0042*/ 	.short	0x0a00


	//----- nvinfo : EIATTR_PARAM_CBANK
	.align		4
        /*0044*/ 	.byte	0x04, 0x0a
        /*0046*/ 	.short	(.L_614 - .L_613)
	.align		4
.L_613:
        /*0048*/ 	.word	index@(.nv.constant0._ZN7cutlass13device_kernelIN5flash11enable_sm90INS1_16FlashAttnFwdSm90INS1_25CollectiveMainloopFwdSm90ILi2EN4cute5tupleIJNS5_1CILi1EEES8_S8_EEENS6_IJNS7_ILi128EEENS7_ILi96EEENS7_ILi64EEEEEELi256ENS_6half_tEfNS_4arch4Sm90ELb0ELb0ELb0ELb0ELb1ELb0ELb0ELb1ELb0ELb1ELb0ELb0EEENS1_21CollectiveEpilogueFwdINS6_IJSA_NS7_ILi256EEESB_EEES9_SE_SG_Li256ELb0ELb1ELb0ELb0EEENS1_29StaticPersistentTileSchedulerILb0EEEEEEEEEvNT_6ParamsE)
        /*004c*/ 	.short	0x0380
        /*004e*/ 	.short	0x0a00


	//----- nvinfo : EIATTR_SW_WAR
	.align		4
.L_614:
        /*0050*/ 	.byte	0x04, 0x36
        /*0052*/ 	.short	(.L_616 - .L_615)
.L_615:
        /*0054*/ 	.word	0x00000008
.L_616:


//--------------------- .nv.info._ZN7cutlass13device_kernelIN5flash11enable_sm90INS1_16FlashAttnFwdSm90INS1_25CollectiveMainloopFwdSm90ILi2EN4cute5tupleIJNS5_1CILi1EEES8_S8_EEENS6_IJNS7_ILi128EEENS7_ILi96EEENS7_ILi64EEEEEELi256ENS_6half_tEfNS_4arch4Sm90ELb0ELb0ELb0ELb0ELb1ELb0ELb1ELb1ELb0ELb1ELb0ELb0EEENS1_21CollectiveEpilogueFwdINS6_IJSA_NS7_ILi256EEESB_EEES9_SE_SG_Li256ELb0ELb1ELb0ELb0EEENS1_29StaticPersistentTileSchedulerILb0EEEEEEEEEvNT_6ParamsE --------------------------
	.section	.nv.info._ZN7cutlass13device_kernelIN5flash11enable_sm90INS1_16FlashAttnFwdSm90INS1_25CollectiveMainloopFwdSm90ILi2EN4cute5tupleIJNS5_1CILi1EEES8_S8_EEENS6_IJNS7_ILi128EEENS7_ILi96EEENS7_ILi64EEEEEELi256ENS_6half_tEfNS_4arch4Sm90ELb0ELb0ELb0ELb0ELb1ELb0ELb1ELb1ELb0ELb1ELb0ELb0EEENS1_21CollectiveEpilogueFwdINS6_IJSA_NS7_ILi256EEESB_EEES9_SE_SG_Li256ELb0ELb1ELb0ELb0EEENS1_29StaticPersistentTileSchedulerILb0EEEEEEEEEvNT_6ParamsE,"",@"SHT_CUDA_INFO"
	.sectionflags	@""
	.align	4


	//----- nvinfo : EIATTR_CUDA_API_VERSION
	.align		4
        /*0000*/ 	.byte	0x04, 0x37
        /*0002*/ 	.short	(.L_618 - .L_617)
.L_617:
        /*0004*/ 	.word	0x00000082


	//----- nvinfo : EIATTR_KPARAM_INFO
	.align		4
.L_618:
        /*0008*/ 	.byte	0x04, 0x17
        /*000a*/ 	.short	(.L_620 - .L_619)
.L_619:
        /*000c*/ 	.word	0x00000000
        /*0010*/ 	.short	0x0000
        /*0012*/ 	.short	0x0000
        /*0014*/ 	.byte	0x00, 0xf0, 0x01, 0x2c


	//----- nvinfo : EIATTR_SPARSE_MMA_MASK
	.align		4
.L_620:
        /*0018*/ 	.byte	0x03, 0x50
        /*001a*/ 	.short	0x0000


	//----- nvinfo : EIATTR_MAXREG_COUNT
	.align		4
        /*001c*/ 	.byte	0x03, 0x1b
        /*001e*/ 	.short	0x00a8


	//----- nvinfo : EIATTR_MERCURY_ISA_VERSION
	.align		4
        /*0020*/ 	.byte	0x03, 0x5f
        /*0022*/ 	.short	0x0101


	//----- nvinfo : EIATTR_VRC_CTA_INIT_COUNT
	.align		4
        /*0024*/ 	.byte	0x02, 0x4a
	.zero		1
	.zero		1


	//----- nvinfo : EIATTR_EXIT_INSTR_OFFSETS
	.align		4
        /*0028*/ 	.byte	0x04, 0x1c
        /*002a*/ 	.short	(.L_622 - .L_621)


	//   ....[0]....
.L_621:
        /*002c*/ 	.word	0x00000010


	//----- nvinfo : EIATTR_MAX_THREADS
	.align		4
.L_622:
        /*0030*/ 	.byte	0x04, 0x05
        /*0032*/ 	.short	(.L_624 - .L_623)
.L_623:
        /*0034*/ 	.word	0x00000180
        /*0038*/ 	.word	0x00000001
        /*003c*/ 	.word	0x00000001


	//----- nvinfo : EIATTR_CBANK_PARAM_SIZE
	.align		4
.L_624:
        /*0040*/ 	.byte	0x03, 0x19
        /*0042*/ 	.short	0x0b00


	//----- nvinfo : EIATTR_PARAM_CBANK
	.align		4
        /*0044*/ 	.byte	0x04, 0x0a
        /*0046*/ 	.short	(.L_626 - .L_625)
	.align		4
.L_625:
        /*0048*/ 	.word	index@(.nv.constant0._ZN7cutlass13device_kernelIN5flash11enable_sm90INS1_16FlashAttnFwdSm90INS1_25CollectiveMainloopFwdSm90ILi2EN4cute5tupleIJNS5_1CILi1EEES8_S8_EEENS6_IJNS7_ILi128EEENS7_ILi96EEENS7_ILi64EEEEEELi256ENS_6half_tEfNS_4arch4Sm90ELb0ELb0ELb0ELb0ELb1ELb0ELb1ELb1ELb0ELb1ELb0ELb0EEENS1_21CollectiveEpilogueFwdINS6_IJSA_NS7_ILi256EEESB_EEES9_SE_SG_Li256ELb0ELb1ELb0ELb0EEENS1_29StaticPersistentTileSchedulerILb0EEEEEEEEEvNT_6ParamsE)
        /*004c*/ 	.short	0x0380
        /*004e*/ 	.short	0x0b00


	//----- nvinfo : EIATTR_SW_WAR
	.align		4
.L_626:
        /*0050*/ 	.byte	0x04, 0x36
        /*0052*/ 	.short	(.L_628 - .L_627)
.L_627:
        /*0054*/ 	.word	0x00000008
.L_628:


//--------------------- .nv.info._ZN7cutlass13device_kernelIN5flash11enable_sm90INS1_16FlashAttnFwdSm90INS1_25CollectiveMainloopFwdSm90ILi2EN4cute5tupleIJNS5_1CILi1EEES8_S8_EEENS6_IJNS7_ILi128EEENS7_ILi96EEENS7_ILi64EEEEEELi256ENS_6half_tEfNS_4arch4Sm90ELb0ELb0ELb0ELb1ELb1ELb0ELb0ELb1ELb0ELb1ELb0ELb0EEENS1_21CollectiveEpilogueFwdINS6_IJSA_NS7_ILi256EEESB_EEES9_SE_SG_Li256ELb1ELb1ELb0ELb0EEENS1_36VarlenDynamicPersistentTileSchedulerILi128ELi96ELi256ELi128ELb0ELb1ELb1ELb0ELb1ELb1EEEEEEEEEvNT_6ParamsE --------------------------
	.section	.nv.info._ZN7cutlass13device_kernelIN5flash11enable_sm90INS1_16FlashAttnFwdSm90INS1_25CollectiveMainloopFwdSm90ILi2EN4cute5tupleIJNS5_1CILi1EEES8_S8_EEENS6_IJNS7_ILi128EEENS7_ILi96EEENS7_ILi64EEEEEELi256ENS_6half_tEfNS_4arch4Sm90ELb0ELb0ELb0ELb1ELb1ELb0ELb0ELb1ELb0ELb1ELb0ELb0EEENS1_21CollectiveEpilogueFwdINS6_IJSA_NS7_ILi256EEESB_EEES9_SE_SG_Li256ELb1ELb1ELb0ELb0EEENS1_36VarlenDynamicPersistentTileSchedulerILi128ELi96ELi256ELi128ELb0ELb1ELb1ELb0ELb1ELb1EEEEEEEEEvNT_6ParamsE,"",@"SHT_CUDA_INFO"
	.sectionflags	@""
	.align	4


	//----- nvinfo : EIATTR_CUDA_API_VERSION
	.align		4
        /*0000*/ 	.byte	0x04, 0x37
        /*0002*/ 	.short	(.L_630 - .L_629)
.L_629:
        /*0004*/ 	.word	0x00000082


	//----- nvinfo : EIATTR_KPARAM_INFO
	.align		4
.L_630:
        /*0008*/ 	.byte	0x04, 0x17
        /*000a*/ 	.short	(.L_632 - .L_631)
.L_631:
        /*000c*/ 	.word	0x00000000
        /*0010*/ 	.short	0x0000
        /*0012*/ 	.short	0x0000
        /*0014*/ 	.byte	0x00, 0xf0, 0x01, 0x2a


	//----- nvinfo : EIATTR_SPARSE_MMA_MASK
	.align		4
.L_632:
        /*0018*/ 	.byte	0x03, 0x50
        /*001a*/ 	.short	0x0000


	//----- nvinfo : EIATTR_MAXREG_COUNT
	.align		4
        /*001c*/ 	.byte	0x03, 0x1b
        /*001e*/ 	.short	0x00a8


	//----- nvinfo : EIATTR_MERCURY_ISA_VERSION
	.align		4
        /*0020*/ 	.byte	0x03, 0x5f
        /*0022*/ 	.short	0x0101


	//----- nvinfo : EIATTR_VRC_CTA_INIT_COUNT
	.align		4
        /*0024*/ 	.byte	0x02, 0x4a
	.zero		1
	.zero		1


	//----- nvinfo : EIATTR_EXIT_INSTR_OFFSETS
	.align		4
        /*0028*/ 	.byte	0x04, 0x1c
        /*002a*/ 	.short	(.L_634 - .L_633)


	//   ....[0]....
.L_633:
        /*002c*/ 	.word	0x00000010


	//----- nvinfo : EIATTR_MAX_THREADS
	.align		4
.L_634:
        /*0030*/ 	.byte	0x04, 0x05
        /*0032*/ 	.short	(.L_636 - .L_635)
.L_635:
        /*0034*/ 	.word	0x00000180
        /*0038*/ 	.word	0x00000001
        /*003c*/ 	.word	0x00000001


	//----- nvinfo : EIATTR_CBANK_PARAM_SIZE
	.align		4
.L_636:
        /*0040*/ 	.byte	0x03, 0x19
        /*0042*/ 	.short	0x0a80


	//----- nvinfo : EIATTR_PARAM_CBANK
	.align		4
        /*0044*/ 	.byte	0x04, 0x0a
        /*0046*/ 	.short	(.L_638 - .L_637)
	.align		4
.L_637:
        /*0048*/ 	.word	index@(.nv.constant0._ZN7cutlass13device_kernelIN5flash11enable_sm90INS1_16FlashAttnFwdSm90INS1_25CollectiveMainloopFwdSm90ILi2EN4cute5tupleIJNS5_1CILi1EEES8_S8_EEENS6_IJNS7_ILi128EEENS7_ILi96EEENS7_ILi64EEEEEELi256ENS_6half_tEfNS_4arch4Sm90ELb0ELb0ELb0ELb1ELb1ELb0ELb0ELb1ELb0ELb1ELb0ELb0EEENS1_21CollectiveEpilogueFwdINS6_IJSA_NS7_ILi256EEESB_EEES9_SE_SG_Li256ELb1ELb1ELb0ELb0EEENS1_36VarlenDynamicPersistentTileSchedulerILi128ELi96ELi256ELi128ELb0ELb1ELb1ELb0ELb1ELb1EEEEEEEEEvNT_6ParamsE)
        /*004c*/ 	.short	0x0380
        /*004e*/ 	.short	0x0a80


	//----- nvinfo : EIATTR_SW_WAR
	.align		4
.L_638:
        /*0050*/ 	.byte	0x04, 0x36
        /*0052*/ 	.short	(.L_640 - .L_639)
.L_639:
        /*0054*/ 	.word	0x00000008
.L_640:


//--------------------- .nv.info._ZN7cutlass13device_kernelIN5flash11enable_sm90INS1_16FlashAttnFwdSm90INS1_25CollectiveMainloopFwdSm90ILi2EN4cute5tupleIJNS5_1CILi1EEES8_S8_EEENS6_IJNS7_ILi128EEENS7_ILi96EEENS7_ILi64EEEEEELi256ENS_6half_tEfNS_4arch4Sm90ELb0ELb0ELb0ELb1ELb1ELb1ELb0ELb1ELb0ELb1ELb0ELb0EEENS1_21CollectiveEpilogueFwdINS6_IJSA_NS7_ILi256EEESB_EEES9_SE_SG_Li256ELb1ELb1ELb0ELb0EEENS1_36VarlenDynamicPersistentTileSchedulerILi128ELi96ELi256ELi128ELb0ELb1ELb1ELb0ELb1ELb1EEEEEEEEEvNT_6ParamsE --------------------------
	.section	.nv.info._ZN7cutlass13device_kernelIN5flash11enable_sm90INS1_16FlashAttnFwdSm90INS1_25CollectiveMainloopFwdSm90ILi2EN4cute5tupleIJNS5_1CILi1EEES8_S8_EEENS6_IJNS7_ILi128EEENS7_ILi96EEENS7_ILi64EEEEEELi256ENS_6half_tEfNS_4arch4Sm90ELb0ELb0ELb0ELb1ELb1ELb1ELb0ELb1ELb0ELb1ELb0ELb0EEENS1_21CollectiveEpilogueFwdINS6_IJSA_NS7_ILi256EEESB_EEES9_SE_SG_Li256ELb1ELb1ELb0ELb0EEENS1_36VarlenDynamicPersistentTileSchedulerILi128ELi96ELi256ELi128ELb0ELb1ELb1ELb0ELb1ELb1EEEEEEEEEvNT_6ParamsE,"",@"SHT_CUDA_INFO"
	.sectionflags	@""
	.align	4


	//----- nvinfo : EIATTR_CUDA_API_VERSION
	.align		4
        /*0000*/ 	.byte	0x04, 0x37
        /*0002*/ 	.short	(.L_642 - .L_641)
.L_641:
        /*0004*/ 	.word	0x00000082


	//----- nvinfo : EIATTR_KPARAM_INFO
	.align		4
.L_642:
        /*0008*/ 	.byte	0x04, 0x17
        /*000a*/ 	.short	(.L_644 - .L_643)
.L_643:
        /*000c*/ 	.word	0x00000000
        /*0010*/ 	.short	0x0000
        /*0012*/ 	.short	0x0000
        /*0014*/ 	.byte	0x00, 0xf0, 0x01, 0x2a


	//----- nvinfo : EIATTR_SPARSE_MMA_MASK
	.align		4
.L_644:
        /*0018*/ 	.byte	0x03, 0x50
        /*001a*/ 	.short	0x0000


	//----- nvinfo : EIATTR_MAXREG_COUNT
	.align		4
        /*001c*/ 	.byte	0x03, 0x1b
        /*001e*/ 	.short	0x00a8


	//----- nvinfo : EIATTR_MERCURY_ISA_VERSION
	.align		4
        /*0020*/ 	.byte	0x03, 0x5f
        /*0022*/ 	.short	0x0101


	//----- nvinfo : EIATTR_VRC_CTA_INIT_COUNT
	.align		4
        /*0024*/ 	.byte	0x02, 0x4a
	.zero		1
	.zero		1


	//----- nvinfo : EIATTR_EXIT_INSTR_OFFSETS
	.align		4
        /*0028*/ 	.byte	0x04, 0x1c
        /*002a*/ 	.short	(.L_646 - .L_645)


	//   ....[0]....
.L_645:
        /*002c*/ 	.word	0x00000010


	//----- nvinfo : EIATTR_MAX_THREADS
	.align		4
.L_646:
        /*0030*/ 	.byte	0x04, 0x05
        /*0032*/ 	.short	(.L_648 - .L_647)
.L_647:
        /*0034*/ 	.word	0x00000180
        /*0038*/ 	.word	0x00000001
        /*003c*/ 	.word	0x00000001


	//----- nvinfo : EIATTR_CBANK_PARAM_SIZE
	.align		4
.L_648:
        /*0040*/ 	.byte	0x03, 0x19
        /*0042*/ 	.short	0x0a80


	//----- nvinfo : EIATTR_PARAM_CBANK
	.align		4
        /*0044*/ 	.byte	0x04, 0x0a
        /*0046*/ 	.short	(.L_650 - .L_649)
	.align		4
.L_649:
        /*0048*/ 	.word	index@(.nv.constant0._ZN7cutlass13device_kernelIN5flash11enable_sm90INS1_16FlashAttnFwdSm90INS1_25CollectiveMainloopFwdSm90ILi2EN4cute5tupleIJNS5_1CILi1EEES8_S8_EEENS6_IJNS7_ILi128EEENS7_ILi96EEENS7_ILi64EEEEEELi256ENS_6half_tEfNS_4arch4Sm90ELb0ELb0ELb0ELb1ELb1ELb1ELb0ELb1ELb0ELb1ELb0ELb0EEENS1_21CollectiveEpilogueFwdINS6_IJSA_NS7_ILi256EEESB_EEES9_SE_SG_Li256ELb1ELb1ELb0ELb0EEENS1_36VarlenDynamicPersistentTileSchedulerILi128ELi96ELi256ELi128ELb0ELb1ELb1ELb0ELb1ELb1EEEEEEEEEvNT_6ParamsE)
        /*004c*/ 	.short	0x0380
        /*004e*/ 	.short	0x0a80


	//----- nvinfo : EIATTR_SW_WAR
	.align		4
.L_650:
        /*0050*/ 	.byte	0x04, 0x36
        /*0052*/ 	.short	(.L_652 - .L_651)
.L_651:
        /*0054*/ 	.word	0x00000008
.L_652:


//--------------------- .nv.info._ZN7cutlass13device_kernelIN5flash11enable_sm90INS1_16FlashAttnFwdSm90INS1_25CollectiveMainloopFwdSm90ILi2EN4cute5tupleIJNS5_1CILi1EEES8_S8_EEENS6_IJNS7_ILi128EEENS7_ILi96EEENS7_ILi64EEEEEELi256ENS_6half_tEfNS_4arch4Sm90ELb0ELb0ELb0ELb1ELb1ELb0ELb1ELb1ELb0ELb1ELb0ELb0EEENS1_21CollectiveEpilogueFwdINS6_IJSA_NS7_ILi256EEESB_EEES9_SE_SG_Li256ELb1ELb1ELb0ELb0EEENS1_36VarlenDynamicPersistentTileSchedulerILi128ELi96ELi256ELi128ELb0ELb1ELb1ELb0ELb1ELb1EEEEEEEEEvNT_6ParamsE --------------------------
	.section	.nv.info._ZN7cutlass13device_kernelIN5flash11enable_sm90INS1_16FlashAttnFwdSm90INS1_25CollectiveMainloopFwdSm90ILi2EN4cute5tupleIJNS5_1CILi1EEES8_S8_EEENS6_IJNS7_ILi128EEENS7_ILi96EEENS7_ILi64EEEEEELi256ENS_6half_tEfNS_4arch4Sm90ELb0ELb0ELb0ELb1ELb1ELb0ELb1ELb1ELb0ELb1ELb0ELb0EEENS1_21CollectiveEpilogueFwdINS6_IJSA_NS7_ILi256EEESB_EEES9_SE_SG_Li256ELb1ELb1ELb0ELb0EEENS1_36VarlenDynamicPersistentTileSchedulerILi128ELi96ELi256ELi128ELb0ELb1ELb1ELb0ELb1ELb1EEEEEEEEEvNT_6ParamsE,"",@"SHT_CUDA_INFO"
	.sectionflags	@""
	.align	4


	//----- nvinfo : EIATTR_CUDA_API_VERSION
	.align		4
        /*0000*/ 	.byte	0x04, 0x37
        /*0002*/ 	.short	(.L_654 - .L_653)
.L_653:
        /*0004*/ 	.word	0x00000082


	//----- nvinfo : EIATTR_KPARAM_INFO
	.align		4
.L_654:
        /*0008*/ 	.byte	0x04, 0x17
        /*000a*/ 	.short	(.L_656 - .L_655)
.L_655:
        /*000c*/ 	.word	0x00000000
        /*0010*/ 	.short	0x0000
        /*0012*/ 	.short	0x0000
        /*0014*/ 	.byte	0x00, 0xf0, 0x01, 0x2e


	//----- nvinfo : EIATTR_SPARSE_MMA_MASK
	.align		4
.L_656:
        /*0018*/ 	.byte	0x03, 0x50
        /*001a*/ 	.short	0x0000


	//----- nvinfo : EIATTR_MAXREG_COUNT
	.align		4
        /*001c*/ 	.byte	0x03, 0x1b
        /*001e*/ 	.short	0x00a8


	//----- nvinfo : EIATTR_MERCURY_ISA_VERSION
	.align		4
        /*0020*/ 	.byte	0x03, 0x5f
        /*0022*/ 	.short	0x0101


	//----- nvinfo : EIATTR_VRC_CTA_INIT_COUNT
	.align		4
        /*0024*/ 	.byte	0x02, 0x4a
	.zero		1
	.zero		1


	//----- nvinfo : EIATTR_EXIT_INSTR_OFFSETS
	.align		4
        /*0028*/ 	.byte	0x04, 0x1c
        /*002a*/ 	.short	(.L_658 - .L_657)


	//   ....[0]....
.L_657:
        /*002c*/ 	.word	0x00000010


	//----- nvinfo : EIATTR_MAX_THREADS
	.align		4
.L_658:
        /*0030*/ 	.byte	0x04, 0x05
        /*0032*/ 	.short	(.L_660 - .L_659)
.L_659:
        /*0034*/ 	.word	0x00000180
        /*0038*/ 	.word	0x00000001
        /*003c*/ 	.word	0x00000001


	//----- nvinfo : EIATTR_CBANK_PARAM_SIZE
	.align		4
.L_660:
        /*0040*/ 	.byte	0x03, 0x19
        /*0042*/ 	.short	0x0b80


	//----- nvinfo : EIATTR_PARAM_CBANK
	.align		4
        /*0044*/ 	.byte	0x04, 0x0a
        /*0046*/ 	.short	(.L_662 - .L_661)
	.align		4
.L_661:
        /*0048*/ 	.word	index@(.nv.constant0._ZN7cutlass13device_kernelIN5flash11enable_sm90INS1_16FlashAttnFwdSm90INS1_25CollectiveMainloopFwdSm90ILi2EN4cute5tupleIJNS5_1CILi1EEES8_S8_EEENS6_IJNS7_ILi128EEENS7_ILi96EEENS7_ILi64EEEEEELi256ENS_6half_tEfNS_4arch4Sm90ELb0ELb0ELb0ELb1ELb1ELb0ELb1ELb1ELb0ELb1ELb0ELb0EEENS1_21CollectiveEpilogueFwdINS6_IJSA_NS7_ILi256EEESB_EEES9_SE_SG_Li256ELb1ELb1ELb0ELb0EEENS1_36VarlenDynamicPersistentTileSchedulerILi128ELi96ELi256ELi128ELb0ELb1ELb1ELb0ELb1ELb1EEEEEEEEEvNT_6ParamsE)
        /*004c*/ 	.short	0x0380
        /*004e*/ 	.short	0x0b80


	//----- nvinfo : EIATTR_SW_WAR
	.align		4
.L_662:
        /*0050*/ 	.byte	0x04, 0x36
        /*0052*/ 	.short	(.L_664 - .L_663)
.L_663:
        /*0054*/ 	.word	0x00000008
.L_664:


//--------------------- .nv.info._ZN7cutlass13device_kernelIN5flash11enable_sm90INS1_16FlashAttnFwdSm90INS1_25CollectiveMainloopFwdSm90ILi2EN4cute5tupleIJNS5_1CILi1EEES8_S8_EEENS6_IJNS7_ILi128EEENS7_ILi96EEENS7_ILi64EEEEEELi256ENS_6half_tEfNS_4arch4Sm90ELb0ELb0ELb0ELb1ELb1ELb1ELb1ELb1ELb0ELb1ELb0ELb0EEENS1_21CollectiveEpilogueFwdINS6_IJSA_NS7_ILi256EEESB_EEES9_SE_SG_Li256ELb1ELb1ELb0ELb0EEENS1_36VarlenDynamicPersistentTileSchedulerILi128ELi96ELi256ELi128ELb0ELb1ELb1ELb0ELb1ELb1EEEEEEEEEvNT_6ParamsE --------------------------
	.section	.nv.info._ZN7cutlass13device_kernelIN5flash11enable_sm90INS1_16FlashAttnFwdSm90INS1_25CollectiveMainloopFwdSm90ILi2EN4cute5tupleIJNS5_1CILi1EEES8_S8_EEENS6_IJNS7_ILi128EEENS7_ILi96EEENS7_ILi64EEEEEELi256ENS_6half_tEfNS_4arch4Sm90ELb0ELb0ELb0ELb1ELb1ELb1ELb1ELb1ELb0ELb1ELb0ELb0EEENS1_21CollectiveEpilogueFwdINS6_IJSA_NS7_ILi256EEESB_EEES9_SE_SG_Li256ELb1ELb1ELb0ELb0EEENS1_36VarlenDynamicPersistentTileSchedulerILi128ELi96ELi256ELi128ELb0ELb1ELb1ELb0ELb1ELb1EEEEEEEEEvNT_6ParamsE,"",@"SHT_CUDA_INFO"
	.sectionflags	@""
	.align	4


	//----- nvinfo : EIATTR_CUDA_API_VERSION
	.align		4
        /*0000*/ 	.byte	0x04, 0x37
        /*0002*/ 	.short	(.L_666 - .L_665)
.L_665:
        /*0004*/ 	.word	0x00000082


	//----- nvinfo : EIATTR_KPARAM_INFO
	.align		4
.L_666:
        /*0008*/ 	.byte	0x04, 0x17
        /*000a*/ 	.short	(.L_668 - .L_667)
.L_667:
        /*000c*/ 	.word	0x00000000
        /*0010*/ 	.short	0x0000
        /*0012*/ 	.short	0x0000
        /*0014*/ 	.byte	0x00, 0xf0, 0x01, 0x2e


	//----- nvinfo : EIATTR_SPARSE_MMA_MASK
	.align		4
.L_668:
        /*0018*/ 	.byte	0x03, 0x50
        /*001a*/ 	.short	0x0000


	//----- nvinfo : EIATTR_MAXREG_COUNT
	.align		4
        /*001c*/ 	.byte	0x03, 0x1b
        /*001e*/ 	.short	0x00a8


	//----- nvinfo : EIATTR_MERCURY_ISA_VERSION
	.align		4
        /*0020*/ 	.byte	0x03, 0x5f
        /*0022*/ 	.short	0x0101


	//----- nvinfo : EIATTR_VRC_CTA_INIT_COUNT
	.align		4
        /*0024*/ 	.byte	0x02, 0x4a
	.zero		1
	.zero		1


	//----- nvinfo : EIATTR_EXIT_INSTR_OFFSETS
	.align		4
        /*0028*/ 	.byte	0x04, 0x1c
        /*002a*/ 	.short	(.L_670 - .L_669)


	//   ....[0]....
.L_669:
        /*002c*/ 	.word	0x00000010


	//----- nvinfo : EIATTR_MAX_THREADS
	.align		4
.L_670:
        /*0030*/ 	.byte	0x04, 0x05
        /*0032*/ 	.short	(.L_672 - .L_671)
.L_671:
        /*0034*/ 	.word	0x00000180
        /*0038*/ 	.word	0x00000001
        /*003c*/ 	.word	0x00000001


	//----- nvinfo : EIATTR_CBANK_PARAM_SIZE
	.align		4
.L_672:
        /*0040*/ 	.byte	0x03, 0x19
        /*0042*/ 	.short	0x0b80


	//----- nvinfo : EIATTR_PARAM_CBANK
	.align		4
        /*0044*/ 	.byte	0x04, 0x0a
        /*0046*/ 	.short	(.L_674 - .L_673)
	.align		4
.L_673:
        /*0048*/ 	.word	index@(.nv.constant0._ZN7cutlass13device_kernelIN5flash11enable_sm90INS1_16FlashAttnFwdSm90INS1_25CollectiveMainloopFwdSm90ILi2EN4cute5tupleIJNS5_1CILi1EEES8_S8_EEENS6_IJNS7_ILi128EEENS7_ILi96EEENS7_ILi64EEEEEELi256ENS_6half_tEfNS_4arch4Sm90ELb0ELb0ELb0ELb1ELb1ELb1ELb1ELb1ELb0ELb1ELb0ELb0EEENS1_21CollectiveEpilogueFwdINS6_IJSA_NS7_ILi256EEESB_EEES9_SE_SG_Li256ELb1ELb1ELb0ELb0EEENS1_36VarlenDynamicPersistentTileSchedulerILi128ELi96ELi256ELi128ELb0ELb1ELb1ELb0ELb1ELb1EEEEEEEEEvNT_6ParamsE)
        /*004c*/ 	.short	0x0380
        /*004e*/ 	.short	0x0b80


	//----- nvinfo : EIATTR_SW_WAR
	.align		4
.L_674:
        /*0050*/ 	.byte	0x04, 0x36
        /*0052*/ 	.short	(.L_676 - .L_675)
.L_675:
        /*0054*/ 	.word	0x00000008
.L_676:


//--------------------- .nv.info._ZN7cutlass13device_kernelIN5flash11enable_sm90INS1_16FlashAttnFwdSm90INS1_25CollectiveMainloopFwdSm90ILi2EN4cute5tupleIJNS5_1CILi1EEES8_S8_EEENS6_IJNS7_ILi128EEENS7_ILi96EEENS7_ILi64EEEEEELi256ENS_6half_tEfNS_4arch4Sm90ELb0ELb1ELb0ELb0ELb1ELb0ELb0ELb1ELb0ELb1ELb0ELb0EEENS1_21CollectiveEpilogueFwdINS6_IJSA_NS7_ILi256EEESB_EEES9_SE_SG_Li256ELb0ELb1ELb0ELb0EEENS1_30DynamicPersistentTileSchedulerILi256ELi128ELb0ELb1ELb1EEEEEEEEEvNT_6ParamsE --------------------------
	.section	.nv.info._ZN7cutlass13device_kernelIN5flash11enable_sm90INS1_16FlashAttnFwdSm90INS1_25CollectiveMainloopFwdSm90ILi2EN4cute5tupleIJNS5_1CILi1EEES8_S8_EEENS6_IJNS7_ILi128EEENS7_ILi96EEENS7_ILi64EEEEEELi256ENS_6half_tEfNS_4arch4Sm90ELb0ELb1ELb0ELb0ELb1ELb0ELb0ELb1ELb0ELb1ELb0ELb0EEENS1_21CollectiveEpilogueFwdINS6_IJSA_NS7_ILi256EEESB_EEES9_SE_SG_Li256ELb0ELb1ELb0ELb0EEENS1_30DynamicPersistentTileSchedulerILi256ELi128ELb0ELb1ELb1EEEEEEEEEvNT_6ParamsE,"",@"SHT_CUDA_INFO"
	.sectionflags	@""
	.align	4


	//----- nvinfo : EIATTR_CUDA_API_VERSION
	.align		4
        /*0000*/ 	.byte	0x04, 0x37
        /*0002*/ 	.short	(.L_678 - .L_677)
.L_677:
        /*0004*/ 	.word	0x00000082


	//----- nvinfo : EIATTR_KPARAM_INFO
	.align		4
.L_678:
        /*0008*/ 	.byte	0x04, 0x17
        /*000a*/ 	.short	(.L_680 - .L_679)
.L_679:
        /*000c*/ 	.word	0x00000000
        /*0010*/ 	.short	0x0000
        /*0012*/ 	.short	0x0000
        /*0014*/ 	.byte	0x00, 0xf0, 0x01, 0x2a


	//----- nvinfo : EIATTR_SPARSE_MMA_MASK
	.align		4
.L_680:
        /*0018*/ 	.byte	0x03, 0x50
        /*001a*/ 	.short	0x0000


	//----- nvinfo : EIATTR_MAXREG_COUNT
	.align		4
        /*001c*/ 	.byte	0x03, 0x1b
        /*001e*/ 	.short	0x00a8


	//----- nvinfo : EIATTR_MERCURY_ISA_VERSION
	.align		4
        /*0020*/ 	.byte	0x03, 0x5f
        /*0022*/ 	.short	0x0101


	//----- nvinfo : EIATTR_VRC_CTA_INIT_COUNT
	.align		4
        /*0024*/ 	.byte	0x02, 0x4a
	.zero		1
	.zero		1


	//----- nvinfo : EIATTR_EXIT_INSTR_OFFSETS
	.align		4
        /*0028*/ 	.byte	0x04, 0x1c
        /*002a*/ 	.short	(.L_682 - .L_681)


	//   ....[0]....
.L_681:
        /*002c*/ 	.word	0x00000010


	//----- nvinfo : EIATTR_MAX_THREADS
	.align		4
.L_682:
        /*0030*/ 	.byte	0x04, 0x05
        /*0032*/ 	.short	(.L_684 - .L_683)
.L_683:
        /*0034*/ 	.word	0x00000180
        /*0038*/ 	.word	0x00000001
        /*003c*/ 	.word	0x00000001


	//----- nvinfo : EIATTR_CBANK_PARAM_SIZE
	.align		4
.L_684:
        /*0040*/ 	.byte	0x03, 0x19
        /*0042*/ 	.short	0x0a80


	//----- nvinfo : EIATTR_PARAM_CBANK
	.align		4
        /*0044*/ 	.byte	0x04, 0x0a
        /*0046*/ 	.short	(.L_686 - .L_685)
	.align		4
.L_685:
        /*0048*/ 	.word	index@(.nv.constant0._ZN7cutlass13device_kernelIN5flash11enable_sm90INS1_16FlashAttnFwdSm90INS1_25CollectiveMainloopFwdSm90ILi2EN4cute5tupleIJNS5_1CILi1EEES8_S8_EEENS6_IJNS7_ILi128EEENS7_ILi96EEENS7_ILi64EEEEEELi256ENS_6half_tEfNS_4arch4Sm90ELb0ELb1ELb0ELb0ELb1ELb0ELb0ELb1ELb0ELb1ELb0ELb0EEENS1_21CollectiveEpilogueFwdINS6_IJSA_NS7_ILi256EEESB_EEES9_SE_SG_Li256ELb0ELb1ELb0ELb0EEENS1_30DynamicPersistentTileSchedulerILi256ELi128ELb0ELb1ELb1EEEEEEEEEvNT_6ParamsE)
        /*004c*/ 	.short	0x0380
        /*004e*/ 	.short	0x0a80


	//----- nvinfo : EIATTR_SW_WAR
	.align		4
.L_686:
        /*0050*/ 	.byte	0x04, 0x36
        /*0052*/ 	.short	(.L_688 - .L_687)
.L_687:
        /*0054*/ 	.word	0x00000008
.L_688:


//--------------------- .nv.info._ZN7cutlass13device_kernelIN5flash11enable_sm90INS1_16FlashAttnFwdSm90INS1_25CollectiveMainloopFwdSm90ILi2EN4cute5tupleIJNS5_1CILi1EEES8_S8_EEENS6_IJNS7_ILi128EEENS7_ILi96EEENS7_ILi64EEEEEELi256ENS_6half_tEfNS_4arch4Sm90ELb0ELb1ELb0ELb0ELb1ELb0ELb1ELb1ELb0ELb1ELb0ELb0EEENS1_21CollectiveEpilogueFwdINS6_IJSA_NS7_ILi256EEESB_EEES9_SE_SG_Li256ELb0ELb1ELb0ELb0EEENS1_30DynamicPersistentTileSchedulerILi256ELi128ELb0ELb1ELb1EEEEEEEEEvNT_6ParamsE --------------------------
	.section	.nv.info._ZN7cutlass13device_kernelIN5flash11enable_sm90INS1_16FlashAttnFwdSm90INS1_25CollectiveMainloopFwdSm90ILi2EN4cute5tupleIJNS5_1CILi1EEES8_S8_EEENS6_IJNS7_ILi128EEENS7_ILi96EEENS7_ILi64EEEEEELi256ENS_6half_tEfNS_4arch4Sm90ELb0ELb1ELb0ELb0ELb1ELb0ELb1ELb1ELb0ELb1ELb0ELb0EEENS1_21CollectiveEpilogueFwdINS6_IJSA_NS7_ILi256EEESB_EEES9_SE_SG_Li256ELb0ELb1ELb0ELb0EEENS1_30DynamicPersistentTileSchedulerILi256ELi128ELb0ELb1ELb1EEEEEEEEEvNT_6ParamsE,"",@"SHT_CUDA_INFO"
	.sectionflags	@""
	.align	4


	//----- nvinfo : EIATTR_CUDA_API_VERSION
	.align		4
        /*0000*/ 	.byte	0x04, 0x37
        /*0002*/ 	.short	(.L_690 - .L_689)
.L_689:
        /*0004*/ 	.word	0x00000082


	//----- nvinfo : EIATTR_KPARAM_INFO
	.align		4
.L_690:
        /*0008*/ 	.byte	0x04, 0x17
        /*000a*/ 	.short	(.L_692 - .L_691)
.L_691:
        /*000c*/ 	.word	0x00000000
        /*0010*/ 	.short	0x0000
        /*0012*/ 	.short	0x0000
        /*0014*/ 	.byte	0x00, 0xf0, 0x01, 0x2e


	//----- nvinfo : EIATTR_SPARSE_MMA_MASK
	.align		4
.L_692:
        /*0018*/ 	.byte	0x03, 0x50
        /*001a*/ 	.short	0x0000


	//----- nvinfo : EIATTR_MAXREG_COUNT
	.align		4
        /*001c*/ 	.byte	0x03, 0x1b
        /*001e*/ 	.short	0x00a8


	//----- nvinfo : EIATTR_MERCURY_ISA_VERSION
	.align		4
        /*0020*/ 	.byte	0x03, 0x5f
        /*0022*/ 	.short	0x0101


	//----- nvinfo : EIATTR_VRC_CTA_INIT_COUNT
	.align		4
        /*0024*/ 	.byte	0x02, 0x4a
	.zero		1
	.zero		1


	//----- nvinfo : EIATTR_EXIT_INSTR_OFFSETS
	.align		4
        /*0028*/ 	.byte	0x04, 0x1c
        /*002a*/ 	.short	(.L_694 - .L_693)


	//   ....[0]....
.L_693:
        /*002c*/ 	.word	0x00000010


	//----- nvinfo : EIATTR_MAX_THREADS
	.align		4
.L_694:
        /*0030*/ 	.byte	0x04, 0x05
        /*0032*/ 	.short	(.L_696 - .L_695)
.L_695:
        /*0034*/ 	.word	0x00000180
        /*0038*/ 	.word	0x00000001
        /*003c*/ 	.word	0x00000001


	//----- nvinfo : EIATTR_CBANK_PARAM_SIZE
	.align		4
.L_696:
        /*0040*/ 	.byte	0x03, 0x19
        /*0042*/ 	.short	0x0b80


	//----- nvinfo : EIATTR_PARAM_CBANK
	.align		4
        /*0044*/ 	.byte	0x04, 0x0a
        /*0046*/ 	.short	(.L_698 - .L_697)
	.align		4
.L_697:
        /*0048*/ 	.word	index@(.nv.constant0._ZN7cutlass13device_kernelIN5flash11enable_sm90INS1_16FlashAttnFwdSm90INS1_25CollectiveMainloopFwdSm90ILi2EN4cute5tupleIJNS5_1CILi1EEES8_S8_EEENS6_IJNS7_ILi128EEENS7_ILi96EEENS7_ILi64EEEEEELi256ENS_6half_tEfNS_4arch4Sm90ELb0ELb1ELb0ELb0ELb1ELb0ELb1ELb1ELb0ELb1ELb0ELb0EEENS1_21CollectiveEpilogueFwdINS6_IJSA_NS7_ILi256EEESB_EEES9_SE_SG_Li256ELb0ELb1ELb0ELb0EEENS1_30DynamicPersistentTileSchedulerILi256ELi128ELb0ELb1ELb1EEEEEEEEEvNT_6ParamsE)
        /*004c*/ 	.short	0x0380
        /*004e*/ 	.short	0x0b80


	//----- nvinfo : EIATTR_SW_WAR
	.align		4
.L_698:
        /*0050*/ 	.byte	0x04, 0x36
        /*0052*/ 	.short	(.L_700 - .L_699)
.L_699:
        /*0054*/ 	.word	0x00000008
.L_700:


//--------------------- .nv.info._ZN7cutlass13device_kernelIN5flash11enable_sm90INS1_16FlashAttnFwdSm90INS1_25CollectiveMainloopFwdSm90ILi2EN4cute5tupleIJNS5_1CILi1EEES8_S8_EEENS6_IJNS7_ILi128EEENS7_ILi96EEENS7_ILi64EEEEEELi256ENS_6half_tEfNS_4arch4Sm90ELb0ELb1ELb0ELb1ELb1ELb0ELb0ELb1ELb0ELb1ELb0ELb0EEENS1_21CollectiveEpilogueFwdINS6_IJSA_NS7_ILi256EEESB_EEES9_SE_SG_Li256ELb1ELb1ELb0ELb0EEENS1_36VarlenDynamicPersistentTileSchedulerILi128ELi96ELi256ELi128ELb0ELb1ELb1ELb1ELb0ELb1EEEEEEEEEvNT_6ParamsE --------------------------
	.section	.nv.info._ZN7cutlass13device_kernelIN5flash11enable_sm90INS1_16FlashAttnFwdSm90INS1_25CollectiveMainloopFwdSm90ILi2EN4cute5tupleIJNS5_1CILi1EEES8_S8_EEENS6_IJNS7_ILi128EEENS7_ILi96EEENS7_ILi64EEEEEELi256ENS_6half_tEfNS_4arch4Sm90ELb0ELb1ELb0ELb1ELb1ELb0ELb0ELb1ELb0ELb1ELb0ELb0EEENS1_21CollectiveEpilogueFwdINS6_IJSA_NS7_ILi256EEESB_EEES9_SE_SG_Li256ELb1ELb1ELb0ELb0EEENS1_36VarlenDynamicPersistentTileSchedulerILi128ELi96ELi256ELi128ELb0ELb1ELb1ELb1ELb0ELb1EEEEEEEEEvNT_6ParamsE,"",@"SHT_CUDA_INFO"
	.sectionflags	@""
	.align	4


	//----- nvinfo : EIATTR_CUDA_API_VERSION
	.align		4
        /*0000*/ 	.byte	0x04, 0x37
        /*0002*/ 	.short	(.L_702 - .L_701)
.L_701:
        /*0004*/ 	.word	0x00000082


	//----- nvinfo : EIATTR_KPARAM_INFO
	.align		4
.L_702:
        /*0008*/ 	.byte	0x04, 0x17
        /*000a*/ 	.short	(.L_704 - .L_703)
.L_703:
        /*000c*/ 	.word	0x00000000
        /*0010*/ 	.short	0x0000
        /*0012*/ 	.short	0x0000
        /*0014*/ 	.byte	0x00, 0xf0, 0x01, 0x2a


	//----- nvinfo : EIATTR_SPARSE_MMA_MASK
	.align		4
.L_704:
        /*0018*/ 	.byte	0x03, 0x50
        /*001a*/ 	.short	0x0000


	//----- nvinfo : EIATTR_MAXREG_COUNT
	.align		4
        /*001c*/ 	.byte	0x03, 0x1b
        /*001e*/ 	.short	0x00a8


	//----- nvinfo : EIATTR_MERCURY_ISA_VERSION
	.align		4
        /*0020*/ 	.byte	0x03, 0x5f
        /*0022*/ 	.short	0x0101


	//----- nvinfo : EIATTR_VRC_CTA_INIT_COUNT
	.align		4
        /*0024*/ 	.byte	0x02, 0x4a
	.zero		1
	.zero		1


	//----- nvinfo : EIATTR_EXIT_INSTR_OFFSETS
	.align		4
        /*0028*/ 	.byte	0x04, 0x1c
        /*002a*/ 	.short	(.L_706 - .L_705)


	//   ....[0]....
.L_705:
        /*002c*/ 	.word	0x00000010


	//----- nvinfo : EIATTR_MAX_THREADS
	.align		4
.L_706:
        /*0030*/ 	.byte	0x04, 0x05
        /*0032*/ 	.short	(.L_708 - .L_707)
.L_707:
        /*0034*/ 	.word	0x00000180
        /*0038*/ 	.word	0x00000001
        /*003c*/ 	.word	0x00000001


	//----- nvinfo : EIATTR_CBANK_PARAM_SIZE
	.align		4
.L_708:
        /*0040*/ 	.byte	0x03, 0x19
        /*0042*/ 	.short	0x0a80


	//----- nvinfo : EIATTR_PARAM_CBANK
	.align		4
        /*0044*/ 	.byte	0x04, 0x0a
        /*0046*/ 	.short	(.L_710 - .L_709)
	.align		4
.L_709:
        /*0048*/ 	.word	index@(.nv.constant0._ZN7cutlass13device_kernelIN5flash11enable_sm90INS1_16FlashAttnFwdSm90INS1_25CollectiveMainloopFwdSm90ILi2EN4cute5tupleIJNS5_1CILi1EEES8_S8_EEENS6_IJNS7_ILi128EEENS7_ILi96EEENS7_ILi64EEEEEELi256ENS_6half_tEfNS_4arch4Sm90ELb0ELb1ELb0ELb1ELb1ELb0ELb0ELb1ELb0ELb1ELb0ELb0EEENS1_21CollectiveEpilogueFwdINS6_IJSA_NS7_ILi256EEESB_EEES9_SE_SG_Li256ELb1ELb1ELb0ELb0EEENS1_36VarlenDynamicPersistentTileSchedulerILi128ELi96ELi256ELi128ELb0ELb1ELb1ELb1ELb0ELb1EEEEEEEEEvNT_6ParamsE)
        /*004c*/ 	.short	0x0380
        /*004e*/ 	.short	0x0a80


	//----- nvinfo : EIATTR_SW_WAR
	.align		4
.L_710:
        /*0050*/ 	.byte	0x04, 0x36
        /*0052*/ 	.short	(.L_712 - .L_711)
.L_711:
        /*0054*/ 	.word	0x00000008
.L_712:


//--------------------- .nv.info._ZN7cutlass13device_kernelIN5flash11enable_sm90INS1_16FlashAttnFwdSm90INS1_25CollectiveMainloopFwdSm90ILi2EN4cute5tupleIJNS5_1CILi1EEES8_S8_EEENS6_IJNS7_ILi128EEENS7_ILi96EEENS7_ILi64EEEEEELi256ENS_6half_tEfNS_4arch4Sm90ELb0ELb1ELb0ELb1ELb1ELb1ELb0ELb1ELb0ELb1ELb0ELb0EEENS1_21CollectiveEpilogueFwdINS6_IJSA_NS7_ILi256EEESB_EEES9_SE_SG_Li256ELb1ELb1ELb0ELb0EEENS1_36VarlenDynamicPersistentTileSchedulerILi128ELi96ELi256ELi128ELb0ELb1ELb1ELb1ELb0ELb1EEEEEEEEEvNT_6ParamsE --------------------------
	.section	.nv.info._ZN7cutlass13device_kernelIN5flash11enable_sm90INS1_16FlashAttnFwdSm90INS1_25CollectiveMainloopFwdSm90ILi2EN4cute5tupleIJNS5_1CILi1EEES8_S8_EEENS6_IJNS7_ILi128EEENS7_ILi96EEENS7_ILi64EEEEEELi256ENS_6half_tEfNS_4arch4Sm90ELb0ELb1ELb0ELb1ELb1ELb1ELb0ELb1ELb0ELb1ELb0ELb0EEENS1_21CollectiveEpilogueFwdINS6_IJSA_NS7_ILi256EEESB_EEES9_SE_SG_Li256ELb1ELb1ELb0ELb0EEENS1_36VarlenDynamicPersistentTileSchedulerILi128ELi96ELi256ELi128ELb0ELb1ELb1ELb1ELb0ELb1EEEEEEEEEvNT_6ParamsE,"",@"SHT_CUDA_INFO"
	.sectionflags	@""
	.align	4


	//----- nvinfo : EIATTR_CUDA_API_VERSION
	.align		4
        /*0000*/ 	.byte	0x04, 0x37
        /*0002*/ 	.short	(.L_714 - .L_713)
.L_713:
        /*0004*/ 	.word	0x00000082


	//----- nvinfo : EIATTR_KPARAM_INFO
	.align		4
.L_714:
        /*0008*/ 	.byte	0x04, 0x17
        /*000a*/ 	.short	(.L_716 - .L_715)
.L_715:
        /*000c*/ 	.word	0x00000000
        /*0010*/ 	.short	0x0000
        /*0012*/ 	.short	0x0000
        /*0014*/ 	.byte	0x00, 0xf0, 0x01, 0x2a


	//----- nvinfo : EIATTR_SPARSE_MMA_MASK
	.align		4
.L_716:
        /*0018*/ 	.byte	0x03, 0x50
        /*001a*/ 	.short	0x0000


	//----- nvinfo : EIATTR_MAXREG_COUNT
	.align		4
        /*001c*/ 	.byte	0x03, 0x1b
        /*001e*/ 	.short	0x00a8


	//----- nvinfo : EIATTR_MERCURY_ISA_VERSION
	.align		4
        /*0020*/ 	.byte	0x03, 0x5f
        /*0022*/ 	.short	0x0101


	//----- nvinfo : EIATTR_VRC_CTA_INIT_COUNT
	.align		4
        /*0024*/ 	.byte	0x02, 0x4a
	.zero		1
	.zero		1


	//----- nvinfo : EIATTR_EXIT_INSTR_OFFSETS
	.align		4
        /*0028*/ 	.byte	0x04, 0x1c
        /*002a*/ 	.short	(.L_718 - .L_717)


	//   ....[0]....
.L_717:
        /*002c*/ 	.word	0x00000010


	//----- nvinfo : EIATTR_MAX_THREADS
	.align		4
.L_718:
        /*0030*/ 	.byte	0x04, 0x05
        /*0032*/ 	.short	(.L_720 - .L_719)
.L_719:
        /*0034*/ 	.word	0x00000180
        /*0038*/ 	.word	0x00000001
        /*003c*/ 	.word	0x00000001


	//----- nvinfo : EIATTR_CBANK_PARAM_SIZE
	.align		4
.L_720:
        /*0040*/ 	.byte	0x03, 0x19
        /*0042*/ 	.short	0x0a80


	//----- nvinfo : EIATTR_PARAM_CBANK
	.align		4
        /*0044*/ 	.byte	0x04, 0x0a
        /*0046*/ 	.short	(.L_722 - .L_721)
	.align		4
.L_721:
        /*0048*/ 	.word	index@(.nv.constant0._ZN7cutlass13device_kernelIN5flash11enable_sm90INS1_16FlashAttnFwdSm90INS1_25CollectiveMainloopFwdSm90ILi2EN4cute5tupleIJNS5_1CILi1EEES8_S8_EEENS6_IJNS7_ILi128EEENS7_ILi96EEENS7_ILi64EEEEEELi256ENS_6half_tEfNS_4arch4Sm90ELb0ELb1ELb0ELb1ELb1ELb1ELb0ELb1ELb0ELb1ELb0ELb0EEENS1_21CollectiveEpilogueFwdINS6_IJSA_NS7_ILi256EEESB_EEES9_SE_SG_Li256ELb1ELb1ELb0ELb0EEENS1_36VarlenDynamicPersistentTileSchedulerILi128ELi96ELi256ELi128ELb0ELb1ELb1ELb1ELb0ELb1EEEEEEEEEvNT_6ParamsE)
        /*004c*/ 	.short	0x0380
        /*004e*/ 	.short	0x0a80


	//----- nvinfo : EIATTR_SW_WAR
	.align		4
.L_722:
        /*0050*/ 	.byte	0x04, 0x36
        /*0052*/ 	.short	(.L_724 - .L_723)
.L_723:
        /*0054*/ 	.word	0x00000008
.L_724:


//--------------------- .nv.info._ZN7cutlass13device_kernelIN5flash11enable_sm90INS1_16FlashAttnFwdSm90INS1_25CollectiveMainloopFwdSm90ILi2EN4cute5tupleIJNS5_1CILi1EEES8_S8_EEENS6_IJNS7_ILi128EEENS7_ILi96EEENS7_ILi64EEEEEELi256ENS_6half_tEfNS_4arch4Sm90ELb0ELb1ELb0ELb1ELb1ELb0ELb1ELb1ELb0ELb1ELb0ELb0EEENS1_21CollectiveEpilogueFwdINS6_IJSA_NS7_ILi256EEESB_EEES9_SE_SG_Li256ELb1ELb1ELb0ELb0EEENS1_36VarlenDynamicPersistentTileSchedulerILi128ELi96ELi256ELi128ELb0ELb1ELb1ELb1ELb0ELb1EEEEEEEEEvNT_6ParamsE --------------------------
	.section	.nv.info._ZN7cutlass13device_kernelIN5flash11enable_sm90INS1_16FlashAttnFwdSm90INS1_25CollectiveMainloopFwdSm90ILi2EN4cute5tupleIJNS5_1CILi1EEES8_S8_EEENS6_IJNS7_ILi128EEENS7_ILi96EEENS7_ILi64EEEEEELi256ENS_6half_tEfNS_4arch4Sm90ELb0ELb1ELb0ELb1ELb1ELb0ELb1ELb1ELb0ELb1ELb0ELb0EEENS1_21CollectiveEpilogueFwdINS6_IJSA_NS7_ILi256EEESB_EEES9_SE_SG_Li256ELb1ELb1ELb0ELb0EEENS1_36VarlenDynamicPersistentTileSchedulerILi128ELi96ELi256ELi128ELb0ELb1ELb1ELb1ELb0ELb1EEEEEEEEEvNT_6ParamsE,"",@"SHT_CUDA_INFO"
	.sectionflags	@""
	.align	4


	//----- nvinfo : EIATTR_CUDA_API_VERSION
	.align		4
        /*0000*/ 	.byte	0x04, 0x37
        /*0002*/ 	.short	(.L_726 - .L_725)
.L_725:
        /*0004*/ 	.word	0x00000082


	//----- nvinfo : EIATTR_KPARAM_INFO
	.align		4
.L_726:
        /*0008*/ 	.byte	0x04, 0x17
        /*000a*/ 	.short	(.L_728 - .L_727)
.L_727:
        /*000c*/ 	.word	0x00000000
        /*0010*/ 	.short	0x0000
        /*0012*/ 	.short	0x0000
        /*0014*/ 	.byte	0x00, 0xf0, 0x01, 0x2e


	//----- nvinfo : EIATTR_SPARSE_MMA_MASK
	.align		4
.L_728:
        /*0018*/ 	.byte	0x03, 0x50
        /*001a*/ 	.short	0x0000


	//----- nvinfo : EIATTR_MAXREG_COUNT
	.align		4
        /*001c*/ 	.byte	0x03, 0x1b
        /*001e*/ 	.short	0x00a8


	//----- nvinfo : EIATTR_MERCURY_ISA_VERSION
	.align		4
        /*0020*/ 	.byte	0x03, 0x5f
        /*0022*/ 	.short	0x0101


	//----- nvinfo : EIATTR_VRC_CTA_INIT_COUNT
	.align		4
        /*0024*/ 	.byte	0x02, 0x4a
	.zero		1
	.zero		1


	//----- nvinfo : EIATTR_EXIT_INSTR_OFFSETS
	.align		4
        /*0028*/ 	.byte	0x04, 0x1c
        /*002a*/ 	.short	(.L_730 - .L_729)


	//   ....[0]....
.L_729:
        /*002c*/ 	.word	0x00000010


	//----- nvinfo : EIATTR_MAX_THREADS
	.align		4
.L_730:
        /*0030*/ 	.byte	0x04, 0x05
        /*0032*/ 	.short	(.L_732 - .L_731)
.L_731:
        /*0034*/ 	.word	0x00000180
        /*0038*/ 	.word	0x00000001
        /*003c*/ 	.word	0x00000001


	//----- nvinfo : EIATTR_CBANK_PARAM_SIZE
	.align		4
.L_732:
        /*0040*/ 	.byte	0x03, 0x19
        /*0042*/ 	.short	0x0b80


	//----- nvinfo : EIATTR_PARAM_CBANK
	.align		4
        /*0044*/ 	.byte	0x04, 0x0a
        /*0046*/ 	.short	(.L_734 - .L_733)
	.align		4
.L_733:
        /*0048*/ 	.word	index@(.nv.constant0._ZN7cutlass13device_kernelIN5flash11enable_sm90INS1_16FlashAttnFwdSm90INS1_25CollectiveMainloopFwdSm90ILi2EN4cute5tupleIJNS5_1CILi1EEES8_S8_EEENS6_IJNS7_ILi128EEENS7_ILi96EEENS7_ILi64EEEEEELi256ENS_6half_tEfNS_4arch4Sm90ELb0ELb1ELb0ELb1ELb1ELb0ELb1ELb1ELb0ELb1ELb0ELb0EEENS1_21CollectiveEpilogueFwdINS6_IJSA_NS7_ILi256EEESB_EEES9_SE_SG_Li256ELb1ELb1ELb0ELb0EEENS1_36VarlenDynamicPersistentTileSchedulerILi128ELi96ELi256ELi128ELb0ELb1ELb1ELb1ELb0ELb1EEEEEEEEEvNT_6ParamsE)
        /*004c*/ 	.short	0x0380
        /*004e*/ 	.short	0x0b80


	//----- nvinfo : EIATTR_SW_WAR
	.align		4
.L_734:
        /*0050*/ 	.byte	0x04, 0x36
        /*0052*/ 	.short	(.L_736 - .L_735)
.L_735:
        /*0054*/ 	.word	0x00000008
.L_736:


//--------------------- .nv.info._ZN7cutlass13device_kernelIN5flash11enable_sm90INS1_16FlashAttnFwdSm90INS1_25CollectiveMainloopFwdSm90ILi2EN4cute5tupleIJNS5_1CILi1EEES8_S8_EEENS6_IJNS7_ILi128EEENS7_ILi96EEENS7_ILi64EEEEEELi256ENS_6half_tEfNS_4arch4Sm90ELb0ELb1ELb0ELb1ELb1ELb1ELb1ELb1ELb0ELb1ELb0ELb0EEENS1_21CollectiveEpilogueFwdINS6_IJSA_NS7_ILi256EEESB_EEES9_SE_SG_Li256ELb1ELb1ELb0ELb0EEENS1_36VarlenDynamicPersistentTileSchedulerILi128ELi96ELi256ELi128ELb0ELb1ELb1ELb1ELb0ELb1EEEEEEEEEvNT_6ParamsE --------------------------
	.section	.nv.info._ZN7cutlass13device_kernelIN5flash11enable_sm90INS1_16FlashAttnFwdSm90INS1_25CollectiveMainloopFwdSm90ILi2EN4cute5tupleIJNS5_1CILi1EEES8_S8_EEENS6_IJNS7_ILi128EEENS7_ILi96EEENS7_ILi64EEEEEELi256ENS_6half_tEfNS_4arch4Sm90ELb0ELb1ELb0ELb1ELb1ELb1ELb1ELb1ELb0ELb1ELb0ELb0EEENS1_21CollectiveEpilogueFwdINS6_IJSA_NS7_ILi256EEESB_EEES9_SE_SG_Li256ELb1ELb1ELb0ELb0EEENS1_36VarlenDynamicPersistentTileSchedulerILi128ELi96ELi256ELi128ELb0ELb1ELb1ELb1ELb0ELb1EEEEEEEEEvNT_6ParamsE,"",@"SHT_CUDA_INFO"
	.sectionflags	@""
	.align	4


	//----- nvinfo : EIATTR_CUDA_API_VERSION
	.align		4
        /*0000*/ 	.byte	0x04, 0x37
        /*0002*/ 	.short	(.L_738 - .L_737)
.L_737:
        /*0004*/ 	.word	0x00000082


	//----- nvinfo : EIATTR_KPARAM_INFO
	.align		4
.L_738:
        /*0008*/ 	.byte	0x04, 0x17
        /*000a*/ 	.short	(.L_740 - .L_739)
.L_739:
        /*000c*/ 	.word	0x00000000
        /*0010*/ 	.short	0x0000
        /*0012*/ 	.short	0x0000
        /*0014*/ 	.byte	0x00, 0xf0, 0x01, 0x2e


	//----- nvinfo : EIATTR_SPARSE_MMA_MASK
	.align		4
.L_740:
        /*0018*/ 	.byte	0x03, 0x50
        /*001a*/ 	.short	0x0000


	//----- nvinfo : EIATTR_MAXREG_COUNT
	.align		4
        /*001c*/ 	.byte	0x03, 0x1b
        /*001e*/ 	.short	0x00a8


	//----- nvinfo : EIATTR_MERCURY_ISA_VERSION
	.align		4
        /*0020*/ 	.byte	0x03, 0x5f
        /*0022*/ 	.short	0x0101


	//----- nvinfo : EIATTR_VRC_CTA_INIT_COUNT
	.align		4
        /*0024*/ 	.byte	0x02, 0x4a
	.zero		1
	.zero		1


	//----- nvinfo : EIATTR_EXIT_INSTR_OFFSETS
	.align		4
        /*0028*/ 	.byte	0x04, 0x1c
        /*002a*/ 	.short	(.L_742 - .L_741)


	//   ....[0]....
.L_741:
        /*002c*/ 	.word	0x00000010


	//----- nvinfo : EIATTR_MAX_THREADS
	.align		4
.L_742:
        /*0030*/ 	.byte	0x04, 0x05
        /*0032*/ 	.short	(.L_744 - .L_743)
.L_743:
        /*0034*/ 	.word	0x00000180
        /*0038*/ 	.word	0x00000001
        /*003c*/ 	.word	0x00000001


	//----- nvinfo : EIATTR_CBANK_PARAM_SIZE
	.align		4
.L_744:
        /*0040*/ 	.byte	0x03, 0x19
        /*0042*/ 	.short	0x0b80


	//----- nvinfo : EIATTR_PARAM_CBANK
	.align		4
        /*0044*/ 	.byte	0x04, 0x0a
        /*0046*/ 	.short	(.L_746 - .L_745)
	.align		4
.L_745:
        /*0048*/ 	.word	index@(.nv.constant0._ZN7cutlass13device_kernelIN5flash11enable_sm90INS1_16FlashAttnFwdSm90INS1_25CollectiveMainloopFwdSm90ILi2EN4cute5tupleIJNS5_1CILi1EEES8_S8_EEENS6_IJNS7_ILi128EEENS7_ILi96EEENS7_ILi64EEEEEELi256ENS_6half_tEfNS_4arch4Sm90ELb0ELb1ELb0ELb1ELb1ELb1ELb1ELb1ELb0ELb1ELb0ELb0EEENS1_21CollectiveEpilogueFwdINS6_IJSA_NS7_ILi256EEESB_EEES9_SE_SG_Li256ELb1ELb1ELb0ELb0EEENS1_36VarlenDynamicPersistentTileSchedulerILi128ELi96ELi256ELi128ELb0ELb1ELb1ELb1ELb0ELb1EEEEEEEEEvNT_6ParamsE)
        /*004c*/ 	.short	0x0380
        /*004e*/ 	.short	0x0b80


	//----- nvinfo : EIATTR_SW_WAR
	.align		4
.L_746:
        /*0050*/ 	.byte	0x04, 0x36
        /*0052*/ 	.short	(.L_748 - .L_747)
.L_747:
        /*0054*/ 	.word	0x00000008
.L_748:


//--------------------- .nv.info._ZN7cutlass13device_kernelIN5flash11enable_sm90INS1_16FlashAttnFwdSm90INS1_25CollectiveMainloopFwdSm90ILi2EN4cute5tupleIJNS5_1CILi1EEES8_S8_EEENS6_IJNS7_ILi128EEENS7_ILi96EEENS7_ILi64EEEEEELi256ENS_6half_tEfNS_4arch4Sm90ELb1ELb0ELb0ELb0ELb1ELb0ELb0ELb1ELb0ELb1ELb0ELb0EEENS1_21CollectiveEpilogueFwdINS6_IJSA_NS7_ILi256EEESB_EEES9_SE_SG_Li256ELb0ELb1ELb0ELb0EEENS1_30DynamicPersistentTileSchedulerILi256ELi128ELb0ELb1ELb1EEEEEEEEEvNT_6ParamsE --------------------------
	.section	.nv.info._ZN7cutlass13device_kernelIN5flash11enable_sm90INS1_16FlashAttnFwdSm90INS1_25CollectiveMainloopFwdSm90ILi2EN4cute5tupleIJNS5_1CILi1EEES8_S8_EEENS6_IJNS7_ILi128EEENS7_ILi96EEENS7_ILi64EEEEEELi256ENS_6half_tEfNS_4arch4Sm90ELb1ELb0ELb0ELb0ELb1ELb0ELb0ELb1ELb0ELb1ELb0ELb0EEENS1_21CollectiveEpilogueFwdINS6_IJSA_NS7_ILi256EEESB_EEES9_SE_SG_Li256ELb0ELb1ELb0ELb0EEENS1_30DynamicPersistentTileSchedulerILi256ELi128ELb0ELb1ELb1EEEEEEEEEvNT_6ParamsE,"",@"SHT_CUDA_INFO"
	.sectionflags	@""
	.align	4


	//----- nvinfo : EIATTR_CUDA_API_VERSION
	.align		4
        /*0000*/ 	.byte	0x04, 0x37
        /*0002*/ 	.short	(.L_750 - .L_749)
.L_749:
        /*0004*/ 	.word	0x00000082


	//----- nvinfo : EIATTR_KPARAM_INFO
	.align		4
.L_750:
        /*0008*/ 	.byte	0x04, 0x17
        /*000a*/ 	.short	(.L_752 - .L_751)
.L_751:
        /*000c*/ 	.word	0x00000000
        /*0010*/ 	.short	0x0000
        /*0012*/ 	.short	0x0000
        /*0014*/ 	.byte	0x00, 0xf0, 0x01, 0x2a


	//----- nvinfo : EIATTR_SPARSE_MMA_MASK
	.align		4
.L_752:
        /*0018*/ 	.byte	0x03, 0x50
        /*001a*/ 	.short	0x0000


	//----- nvinfo : EIATTR_MAXREG_COUNT
	.align		4
        /*001c*/ 	.byte	0x03, 0x1b
        /*001e*/ 	.short	0x00a8


	//----- nvinfo : EIATTR_MERCURY_ISA_VERSION
	.align		4
        /*0020*/ 	.byte	0x03, 0x5f
        /*0022*/ 	.short	0x0101


	//----- nvinfo : EIATTR_VRC_CTA_INIT_COUNT
	.align		4
        /*0024*/ 	.byte	0x02, 0x4a
	.zero		1
	.zero		1


	//----- nvinfo : EIATTR_EXIT_INSTR_OFFSETS
	.align		4
        /*0028*/ 	.byte	0x04, 0x1c
        /*002a*/ 	.short	(.L_754 - .L_753)


	//   ....[0]....
.L_753:
        /*002c*/ 	.word	0x00000010


	//----- nvinfo : EIATTR_MAX_THREADS
	.align		4
.L_754:
        /*0030*/ 	.byte	0x04, 0x05
        /*0032*/ 	.short	(.L_756 - .L_755)
.L_755:
        /*0034*/ 	.word	0x00000180
        /*0038*/ 	.word	0x00000001
        /*003c*/ 	.word	0x00000001


	//----- nvinfo : EIATTR_CBANK_PARAM_SIZE
	.align		4
.L_756:
        /*0040*/ 	.byte	0x03, 0x19
        /*0042*/ 	.short	0x0a80


	//----- nvinfo : EIATTR_PARAM_CBANK
	.align		4
        /*0044*/ 	.byte	0x04, 0x0a
        /*0046*/ 	.short	(.L_758 - .L_757)
	.align		4
.L_757:
        /*0048*/ 	.word	index@(.nv.constant0._ZN7cutlass13device_kernelIN5flash11enable_sm90INS1_16FlashAttnFwdSm90INS1_25CollectiveMainloopFwdSm90ILi2EN4cute5tupleIJNS5_1CILi1EEES8_S8_EEENS6_IJNS7_ILi128EEENS7_ILi96EEENS7_ILi64EEEEEELi256ENS_6half_tEfNS_4arch4Sm90ELb1ELb0ELb0ELb0ELb1ELb0ELb0ELb1ELb0ELb1ELb0ELb0EEENS1_21CollectiveEpilogueFwdINS6_IJSA_NS7_ILi256EEESB_EEES9_SE_SG_Li256ELb0ELb1ELb0ELb0EEENS1_30DynamicPersistentTileSchedulerILi256ELi128ELb0ELb1ELb1EEEEEEEEEvNT_6ParamsE)
        /*004c*/ 	.short	0x0380
        /*004e*/ 	.short	0x0a80


	//----- nvinfo : EIATTR_SW_WAR
	.align		4
.L_758:
        /*0050*/ 	.byte	0x04, 0x36
        /*0052*/ 	.short	(.L_760 - .L_759)
.L_759:
        /*0054*/ 	.word	0x00000008
.L_760:


//--------------------- .nv.info._ZN7cutlass13device_kernelIN5flash11enable_sm90INS1_16FlashAttnFwdSm90INS1_25CollectiveMainloopFwdSm90ILi2EN4cute5tupleIJNS5_1CILi1EEES8_S8_EEENS6_IJNS7_ILi128EEENS7_ILi96EEENS7_ILi64EEEEEELi256ENS_6half_tEfNS_4arch4Sm90ELb1ELb0ELb0ELb0ELb1ELb0ELb1ELb1ELb0ELb1ELb0ELb0EEENS1_21CollectiveEpilogueFwdINS6_IJSA_NS7_ILi256EEESB_EEES9_SE_SG_Li256ELb0ELb1ELb0ELb0EEENS1_30DynamicPersistentTileSchedulerILi256ELi128ELb0ELb1ELb1EEEEEEEEEvNT_6ParamsE --------------------------
	.section	.nv.info._ZN7cutlass13device_kernelIN5flash11enable_sm90INS1_16FlashAttnFwdSm90INS1_25CollectiveMainloopFwdSm90ILi2EN4cute5tupleIJNS5_1CILi1EEES8_S8_EEENS6_IJNS7_ILi128EEENS7_ILi96EEENS7_ILi64EEEEEELi256ENS_6half_tEfNS_4arch4Sm90ELb1ELb0ELb0ELb0ELb1ELb0ELb1ELb1ELb0ELb1ELb0ELb0EEENS1_21CollectiveEpilogueFwdINS6_IJSA_NS7_ILi256EEESB_EEES9_SE_SG_Li256ELb0ELb1ELb0ELb0EEENS1_30DynamicPersistentTileSchedulerILi256ELi128ELb0ELb1ELb1EEEEEEEEEvNT_6ParamsE,"",@"SHT_CUDA_INFO"
	.sectionflags	@""
	.align	4


	//----- nvinfo : EIATTR_CUDA_API_VERSION
	.align		4
        /*0000*/ 	.byte	0x04, 0x37
        /*0002*/ 	.short	(.L_762 - .L_761)
.L_761:
        /*0004*/ 	.word	0x00000082


	//----- nvinfo : EIATTR_KPARAM_INFO
	.align		4
.L_762:
        /*0008*/ 	.byte	0x04, 0x17
        /*000a*/ 	.short	(.L_764 - .L_763)
.L_763:
        /*000c*/ 	.word	0x00000000
        /*0010*/ 	.short	0x0000
        /*0012*/ 	.short	0x0000
        /*0014*/ 	.byte	0x00, 0xf0, 0x01, 0x2e


	//----- nvinfo : EIATTR_SPARSE_MMA_MASK
	.align		4
.L_764:
        /*0018*/ 	.byte	0x03, 0x50
        /*001a*/ 	.short	0x0000


	//----- nvinfo : EIATTR_MAXREG_COUNT
	.align		4
        /*001c*/ 	.byte	0x03, 0x1b
        /*001e*/ 	.short	0x00a8


	//----- nvinfo : EIATTR_MERCURY_ISA_VERSION
	.align		4
        /*0020*/ 	.byte	0x03, 0x5f
        /*0022*/ 	.short	0x0101


	//----- nvinfo : EIATTR_VRC_CTA_INIT_COUNT
	.align		4
        /*0024*/ 	.byte	0x02, 0x4a
	.zero		1
	.zero		1


	//----- nvinfo : EIATTR_EXIT_INSTR_OFFSETS
	.align		4
        /*0028*/ 	.byte	0x04, 0x1c
        /*002a*/ 	.short	(.L_766 - .L_765)


	//   ....[0]....
.L_765:
        /*002c*/ 	.word	0x00000010


	//----- nvinfo : EIATTR_MAX_THREADS
	.align		4
.L_766:
        /*0030*/ 	.byte	0x04, 0x05
        /*0032*/ 	.short	(.L_768 - .L_767)
.L_767:
        /*0034*/ 	.word	0x00000180
        /*0038*/ 	.word	0x00000001
        /*003c*/ 	.word	0x00000001


	//----- nvinfo : EIATTR_CBANK_PARAM_SIZE
	.align		4
.L_768:
        /*0040*/ 	.byte	0x03, 0x19
        /*0042*/ 	.short	0x0b80


	//----- nvinfo : EIATTR_PARAM_CBANK
	.align		4
        /*0044*/ 	.byte	0x04, 0x0a
        /*0046*/ 	.short	(.L_770 - .L_769)
	.align		4
.L_769:
        /*0048*/ 	.word	index@(.nv.constant0._ZN7cutlass13device_kernelIN5flash11enable_sm90INS1_16FlashAttnFwdSm90INS1_25CollectiveMainloopFwdSm90ILi2EN4cute5tupleIJNS5_1CILi1EEES8_S8_EEENS6_IJNS7_ILi128EEENS7_ILi96EEENS7_ILi64EEEEEELi256ENS_6half_tEfNS_4arch4Sm90ELb1ELb0ELb0ELb0ELb1ELb0ELb1ELb1ELb0ELb1ELb0ELb0EEENS1_21CollectiveEpilogueFwdINS6_IJSA_NS7_ILi256EEESB_EEES9_SE_SG_Li256ELb0ELb1ELb0ELb0EEENS1_30DynamicPersistentTileSchedulerILi256ELi128ELb0ELb1ELb1EEEEEEEEEvNT_6ParamsE)
        /*004c*/ 	.short	0x0380
        /*004e*/ 	.short	0x0b80


	//----- nvinfo : EIATTR_SW_WAR
	.align		4
.L_770:
        /*0050*/ 	.byte	0x04, 0x36
        /*0052*/ 	.short	(.L_772 - .L_771)
.L_771:
        /*0054*/ 	.word	0x00000008
.L_772:


//--------------------- .nv.info._ZN7cutlass13device_kernelIN5flash11enable_sm90INS1_16FlashAttnFwdSm90INS1_25CollectiveMainloopFwdSm90ILi2EN4cute5tupleIJNS5_1CILi1EEES8_S8_EEENS6_IJNS7_ILi128EEENS7_ILi96EEENS7_ILi64EEEEEELi256ENS_6half_tEfNS_4arch4Sm90ELb1ELb0ELb0ELb1ELb1ELb0ELb0ELb1ELb0ELb1ELb0ELb0EEENS1_21CollectiveEpilogueFwdINS6_IJSA_NS7_ILi256EEESB_EEES9_SE_SG_Li256ELb1ELb1ELb0ELb0EEENS1_36VarlenDynamicPersistentTileSchedulerILi128ELi96ELi256ELi128ELb0ELb1ELb1ELb1ELb1ELb1EEEEEEEEEvNT_6ParamsE --------------------------
	.section	.nv.info._ZN7cutlass13device_kernelIN5flash11enable_sm90INS1_16FlashAttnFwdSm90INS1_25CollectiveMainloopFwdSm90ILi2EN4cute5tupleIJNS5_1CILi1EEES8_S8_EEENS6_IJNS7_ILi128EEENS7_ILi96EEENS7_ILi64EEEEEELi256ENS_6half_tEfNS_4arch4Sm90ELb1ELb0ELb0ELb1ELb1ELb0ELb0ELb1ELb0ELb1ELb0ELb0EEENS1_21CollectiveEpilogueFwdINS6_IJSA_NS7_ILi256EEESB_EEES9_SE_SG_Li256ELb1ELb1ELb0ELb0EEENS1_36VarlenDynamicPersistentTileSchedulerILi128ELi96ELi256ELi128ELb0ELb1ELb1ELb1ELb1ELb1EEEEEEEEEvNT_6ParamsE,"",@"SHT_CUDA_INFO"
	.sectionflags	@""
	.align	4


	//----- nvinfo : EIATTR_CUDA_API_VERSION
	.align		4
        /*0000*/ 	.byte	0x04, 0x37
        /*0002*/ 	.short	(.L_774 - .L_773)
.L_773:
        /*0004*/ 	.word	0x00000082


	//----- nvinfo : EIATTR_KPARAM_INFO
	.align		4
.L_774:
        /*0008*/ 	.byte	0x04, 0x17
        /*000a*/ 	.short	(.L_776 - .L_775)
.L_775:
        /*000c*/ 	.word	0x00000000
        /*0010*/ 	.short	0x0000
        /*0012*/ 	.short	0x0000
        /*0014*/ 	.byte	0x00, 0xf0, 0x01, 0x2a


	//----- nvinfo : EIATTR_SPARSE_MMA_MASK
	.align		4
.L_776:
        /*0018*/ 	.byte	0x03, 0x50
        /*001a*/ 	.short	0x0000


	//----- nvinfo : EIATTR_MAXREG_COUNT
	.align		4
        /*001c*/ 	.byte	0x03, 0x1b
        /*001e*/ 	.short	0x00a8


	//----- nvinfo : EIATTR_MERCURY_ISA_VERSION
	.align		4
        /*0020*/ 	.byte	0x03, 0x5f
        /*0022*/ 	.short	0x0101


	//----- nvinfo : EIATTR_VRC_CTA_INIT_COUNT
	.align		4
        /*0024*/ 	.byte	0x02, 0x4a
	.zero		1
	.zero		1


	//----- nvinfo : EIATTR_EXIT_INSTR_OFFSETS
	.align		4
        /*0028*/ 	.byte	0x04, 0x1c
        /*002a*/ 	.short	(.L_778 - .L_777)


	//   ....[0]....
.L_777:
        /*002c*/ 	.word	0x00000010


	//----- nvinfo : EIATTR_MAX_THREADS
	.align		4
.L_778:
        /*0030*/ 	.byte	0x04, 0x05
        /*0032*/ 	.short	(.L_780 - .L_779)
.L_779:
        /*0034*/ 	.word	0x00000180
        /*0038*/ 	.word	0x00000001
        /*003c*/ 	.word	0x00000001


	//----- nvinfo : EIATTR_CBANK_PARAM_SIZE
	.align		4
.L_780:
        /*0040*/ 	.byte	0x03, 0x19
        /*0042*/ 	.short	0x0a80


	//----- nvinfo : EIATTR_PARAM_CBANK
	.align		4
        /*0044*/ 	.byte	0x04, 0x0a
        /*0046*/ 	.short	(.L_782 - .L_781)
	.align		4
.L_781:
        /*0048*/ 	.word	index@(.nv.constant0._ZN7cutlass13device_kernelIN5flash11enable_sm90INS1_16FlashAttnFwdSm90INS1_25CollectiveMainloopFwdSm90ILi2EN4cute5tupleIJNS5_1CILi1EEES8_S8_EEENS6_IJNS7_ILi128EEENS7_ILi96EEENS7_ILi64EEEEEELi256ENS_6half_tEfNS_4arch4Sm90ELb1ELb0ELb0ELb1ELb1ELb0ELb0ELb1ELb0ELb1ELb0ELb0EEENS1_21CollectiveEpilogueFwdINS6_IJSA_NS7_ILi256EEESB_EEES9_SE_SG_Li256ELb1ELb1ELb0ELb0EEENS1_36VarlenDynamicPersistentTileSchedulerILi128ELi96ELi256ELi128ELb0ELb1ELb1ELb1ELb1ELb1EEEEEEEEEvNT_6ParamsE)
        /*004c*/ 	.short	0x0380
        /*004e*/ 	.short	0x0a80


	//----- nvinfo : EIATTR_SW_WAR
	.align		4
.L_782:
        /*0050*/ 	.byte	0x04, 0x36
        /*0052*/ 	.short	(.L_784 - .L_783)
.L_783:
        /*0054*/ 	.word	0x00000008
.L_784:


//--------------------- .nv.info._ZN7cutlass13device_kernelIN5flash11enable_sm90INS1_16FlashAttnFwdSm90INS1_25CollectiveMainloopFwdSm90ILi2EN4cute5tupleIJNS5_1CILi1EEES8_S8_EEENS6_IJNS7_ILi128EEENS7_ILi96EEENS7_ILi64EEEEEELi256ENS_6half_tEfNS_4arch4Sm90ELb1ELb0ELb0ELb1ELb1ELb1ELb0ELb1ELb0ELb1ELb0ELb0EEENS1_21CollectiveEpilogueFwdINS6_IJSA_NS7_ILi256EEESB_EEES9_SE_SG_Li256ELb1ELb1ELb0ELb0EEENS1_36VarlenDynamicPersistentTileSchedulerILi128ELi96ELi256ELi128ELb0ELb1ELb1ELb1ELb1ELb1EEEEEEEEEvNT_6ParamsE --------------------------
	.section	.nv.info._ZN7cutlass13device_kernelIN5flash11enable_sm90INS1_16FlashAttnFwdSm90INS1_25CollectiveMainloopFwdSm90ILi2EN4cute5tupleIJNS5_1CILi1EEES8_S8_EEENS6_IJNS7_ILi128EEENS7_ILi96EEENS7_ILi64EEEEEELi256ENS_6half_tEfNS_4arch4Sm90ELb1ELb0ELb0ELb1ELb1ELb1ELb0ELb1ELb0ELb1ELb0ELb0EEENS1_21CollectiveEpilogueFwdINS6_IJSA_NS7_ILi256EEESB_EEES9_SE_SG_Li256ELb1ELb1ELb0ELb0EEENS1_36VarlenDynamicPersistentTileSchedulerILi128ELi96ELi256ELi128ELb0ELb1ELb1ELb1ELb1ELb1EEEEEEEEEvNT_6ParamsE,"",@"SHT_CUDA_INFO"
	.sectionflags	@""
	.align	4


	//----- nvinfo : EIATTR_CUDA_API_VERSION
	.align		4
        /*0000*/ 	.byte	0x04, 0x37
        /*0002*/ 	.short	(.L_786 - .L_785)
.L_785:
        /*0004*/ 	.word	0x00000082


	//----- nvinfo : EIATTR_KPARAM_INFO
	.align		4
.L_786:
        /*0008*/ 	.byte	0x04, 0x17
        /*000a*/ 	.short	(.L_788 - .L_787)
.L_787:
        /*000c*/ 	.word	0x00000000
        /*0010*/ 	.short	0x0000
        /*0012*/ 	.short	0x0000
        /*0014*/ 	.byte	0x00, 0xf0, 0x01, 0x2a


	//----- nvinfo : EIATTR_SPARSE_MMA_MASK
	.align		4
.L_788:
        /*0018*/ 	.byte	0x03, 0x50
        /*001a*/ 	.short	0x0000


	//----- nvinfo : EIATTR_MAXREG_COUNT
	.align		4
        /*001c*/ 	.byte	0x03, 0x1b
        /*001e*/ 	.short	0x00a8


	//----- nvinfo : EIATTR_MERCURY_ISA_VERSION
	.align		4
        /*0020*/ 	.byte	0x03, 0x5f
        /*0022*/ 	.short	0x0101


	//----- nvinfo : EIATTR_VRC_CTA_INIT_COUNT
	.align		4
        /*0024*/ 	.byte	0x02, 0x4a
	.zero		1
	.zero		1


	//----- nvinfo : EIATTR_EXIT_INSTR_OFFSETS
	.align		4
        /*0028*/ 	.byte	0x04, 0x1c
        /*002a*/ 	.short	(.L_790 - .L_789)


	//   ....[0]....
.L_789:
        /*002c*/ 	.word	0x00000010


	//----- nvinfo : EIATTR_MAX_THREADS
	.align		4
.L_790:
        /*0030*/ 	.byte	0x04, 0x05
        /*0032*/ 	.short	(.L_792 - .L_791)
.L_791:
        /*0034*/ 	.word	0x00000180
        /*0038*/ 	.word	0x00000001
        /*003c*/ 	.word	0x00000001


	//----- nvinfo : EIATTR_CBANK_PARAM_SIZE
	.align		4
.L_792:
        /*0040*/ 	.byte	0x03, 0x19
        /*0042*/ 	.short	0x0a80


	//----- nvinfo : EIATTR_PARAM_CBANK
	.align		4
        /*0044*/ 	.byte	0x04, 0x0a
        /*0046*/ 	.short	(.L_794 - .L_793)
	.align		4
.L_793:
        /*0048*/ 	.word	index@(.nv.constant0._ZN7cutlass13device_kernelIN5flash11enable_sm90INS1_16FlashAttnFwdSm90INS1_25CollectiveMainloopFwdSm90ILi2EN4cute5tupleIJNS5_1CILi1EEES8_S8_EEENS6_IJNS7_ILi128EEENS7_ILi96EEENS7_ILi64EEEEEELi256ENS_6half_tEfNS_4arch4Sm90ELb1ELb0ELb0ELb1ELb1ELb1ELb0ELb1ELb0ELb1ELb0ELb0EEENS1_21CollectiveEpilogueFwdINS6_IJSA_NS7_ILi256EEESB_EEES9_SE_SG_Li256ELb1ELb1ELb0ELb0EEENS1_36VarlenDynamicPersistentTileSchedulerILi128ELi96ELi256ELi128ELb0ELb1ELb1ELb1ELb1ELb1EEEEEEEEEvNT_6ParamsE)
        /*004c*/ 	.short	0x0380
        /*004e*/ 	.short	0x0a80


	//----- nvinfo : EIATTR_SW_WAR
	.align		4
.L_794:
        /*0050*/ 	.byte	0x04, 0x36
        /*0052*/ 	.short	(.L_796 - .L_795)
.L_795:
        /*0054*/ 	.word	0x00000008
.L_796:


//--------------------- .nv.info._ZN7cutlass13device_kernelIN5flash11enable_sm90INS1_16FlashAttnFwdSm90INS1_25CollectiveMainloopFwdSm90ILi2EN4cute5tupleIJNS5_1CILi1EEES8_S8_EEENS6_IJNS7_ILi128EEENS7_ILi96EEENS7_ILi64EEEEEELi256ENS_6half_tEfNS_4arch4Sm90ELb1ELb0ELb0ELb1ELb1ELb0ELb1ELb1ELb0ELb1ELb0ELb0EEENS1_21CollectiveEpilogueFwdINS6_IJSA_NS7_ILi256EEESB_EEES9_SE_SG_Li256ELb1ELb1ELb0ELb0EEENS1_36VarlenDynamicPersistentTileSchedulerILi128ELi96ELi256ELi128ELb0ELb1ELb1ELb1ELb1ELb1EEEEEEEEEvNT_6ParamsE --------------------------
	.section	.nv.info._ZN7cutlass13device_kernelIN5flash11enable_sm90INS1_16FlashAttnFwdSm90INS1_25CollectiveMainloopFwdSm90ILi2EN4cute5tupleIJNS5_1CILi1EEES8_S8_EEENS6_IJNS7_ILi128EEENS7_ILi96EEENS7_ILi64EEEEEELi256ENS_6half_tEfNS_4arch4Sm90ELb1ELb0ELb0ELb1ELb1ELb0ELb1ELb1ELb0ELb1ELb0ELb0EEENS1_21CollectiveEpilogueFwdINS6_IJSA_NS7_ILi256EEESB_EEES9_SE_SG_Li256ELb1ELb1ELb0ELb0EEENS1_36VarlenDynamicPersistentTileSchedulerILi128ELi96ELi256ELi128ELb0ELb1ELb1ELb1ELb1ELb1EEEEEEEEEvNT_6ParamsE,"",@"SHT_CUDA_INFO"
	.sectionflags	@""
	.align	4


	//----- nvinfo : EIATTR_CUDA_API_VERSION
	.align		4
        /*0000*/ 	.byte	0x04, 0x37
        /*0002*/ 	.short	(.L_798 - .L_797)
.L_797:
        /*0004*/ 	.word	0x00000082


	//----- nvinfo : EIATTR_KPARAM_INFO
	.align		4
.L_798:
        /*0008*/ 	.byte	0x04, 0x17
        /*000a*/ 	.short	(.L_800 - .L_799)
.L_799:
        /*000c*/ 	.word	0x00000000
        /*0010*/ 	.short	0x0000
        /*0012*/ 	.short	0x0000
        /*0014*/ 	.byte	0x00, 0xf0, 0x01, 0x2e


	//----- nvinfo : EIATTR_SPARSE_MMA_MASK
	.align		4
.L_800:
        /*0018*/ 	.byte	0x03, 0x50
        /*001a*/ 	.short	0x0000


	//----- nvinfo : EIATTR_MAXREG_COUNT
	.align		4
        /*001c*/ 	.byte	0x03, 0x1b
        /*001e*/ 	.short	0x00a8


	//----- nvinfo : EIATTR_MERCURY_ISA_VERSION
	.align		4
        /*0020*/ 	.byte	0x03, 0x5f
        /*0022*/ 	.short	0x0101


	//----- nvinfo : EIATTR_VRC_CTA_INIT_COUNT
	.align		4
        /*0024*/ 	.byte	0x02, 0x4a
	.zero		1
	.zero		1


	//----- nvinfo : EIATTR_EXIT_INSTR_OFFSETS
	.align		4
        /*0028*/ 	.byte	0x04, 0x1c
        /*002a*/ 	.short	(.L_802 - .L_801)


	//   ....[0]....
.L_801:
        /*002c*/ 	.word	0x00000010


	//----- nvinfo : EIATTR_MAX_THREADS
	.align		4
.L_802:
        /*0030*/ 	.byte	0x04, 0x05
        /*0032*/ 	.short	(.L_804 - .L_803)
.L_803:
        /*0034*/ 	.word	0x00000180
        /*0038*/ 	.word	0x00000001
        /*003c*/ 	.word	0x00000001


	//----- nvinfo : EIATTR_CBANK_PARAM_SIZE
	.align		4
.L_804:
        /*0040*/ 	.byte	0x03, 0x19
        /*0042*/ 	.short	0x0b80


	//----- nvinfo : EIATTR_PARAM_CBANK
	.align		4
        /*0044*/ 	.byte	0x04, 0x0a
        /*0046*/ 	.short	(.L_806 - .L_805)
	.align		4
.L_805:
        /*0048*/ 	.word	index@(.nv.constant0._ZN7cutlass13device_kernelIN5flash11enable_sm90INS1_16FlashAttnFwdSm90INS1_25CollectiveMainloopFwdSm90ILi2EN4cute5tupleIJNS5_1CILi1EEES8_S8_EEENS6_IJNS7_ILi128EEENS7_ILi96EEENS7_ILi64EEEEEELi256ENS_6half_tEfNS_4arch4Sm90ELb1ELb0ELb0ELb1ELb1ELb0ELb1ELb1ELb0ELb1ELb0ELb0EEENS1_21CollectiveEpilogueFwdINS6_IJSA_NS7_ILi256EEESB_EEES9_SE_SG_Li256ELb1ELb1ELb0ELb0EEENS1_36VarlenDynamicPersistentTileSchedulerILi128ELi96ELi256ELi128ELb0ELb1ELb1ELb1ELb1ELb1EEEEEEEEEvNT_6ParamsE)
        /*004c*/ 	.short	0x0380
        /*004e*/ 	.short	0x0b80


	//----- nvinfo : EIATTR_SW_WAR
	.align		4
.L_806:
        /*0050*/ 	.byte	0x04, 0x36
        /*0052*/ 	.short	(.L_808 - .L_807)
.L_807:
        /*0054*/ 	.word	0x00000008
.L_808:


//--------------------- .nv.info._ZN7cutlass13device_kernelIN5flash11enable_sm90INS1_16FlashAttnFwdSm90INS1_25CollectiveMainloopFwdSm90ILi2EN4cute5tupleIJNS5_1CILi1EEES8_S8_EEENS6_IJNS7_ILi128EEENS7_ILi96EEENS7_ILi64EEEEEELi256ENS_6half_tEfNS_4arch4Sm90ELb1ELb0ELb0ELb1ELb1ELb1ELb1ELb1ELb0ELb1ELb0ELb0EEENS1_21CollectiveEpilogueFwdINS6_IJSA_NS7_ILi256EEESB_EEES9_SE_SG_Li256ELb1ELb1ELb0ELb0EEENS1_36VarlenDynamicPersistentTileSchedulerILi128ELi96ELi256ELi128ELb0ELb1ELb1ELb1ELb1ELb1EEEEEEEEEvNT_6ParamsE --------------------------
	.section	.nv.info._ZN7cutlass13device_kernelIN5flash11enable_sm90INS1_16FlashAttnFwdSm90INS1_25CollectiveMainloopFwdSm90ILi2EN4cute5tupleIJNS5_1CILi1EEES8_S8_EEENS6_IJNS7_ILi128EEENS7_ILi96EEENS7_ILi64EEEEEELi256ENS_6half_tEfNS_4arch4Sm90ELb1ELb0ELb0ELb1ELb1ELb1ELb1ELb1ELb0ELb1ELb0ELb0EEENS1_21CollectiveEpilogueFwdINS6_IJSA_NS7_ILi256EEESB_EEES9_SE_SG_Li256ELb1ELb1ELb0ELb0EEENS1_36VarlenDynamicPersistentTileSchedulerILi128ELi96ELi256ELi128ELb0ELb1ELb1ELb1ELb1ELb1EEEEEEEEEvNT_6ParamsE,"",@"SHT_CUDA_INFO"
	.sectionflags	@""
	.align	4


	//----- nvinfo : EIATTR_CUDA_API_VERSION
	.align		4
        /*0000*/ 	.byte	0x04, 0x37
        /*0002*/ 	.short	(.L_810 - .L_809)
.L_809:
        /*0004*/ 	.word	0x00000082


	//----- nvinfo : EIATTR_KPARAM_INFO
	.align		4
.L_810:
        /*0008*/ 	.byte	0x04, 0x17
        /*000a*/ 	.short	(.L_812 - .L_811)
.L_811:
        /*000c*/ 	.word	0x00000000
        /*0010*/ 	.short	0x0000
        /*0012*/ 	.short	0x0000
        /*0014*/ 	.byte	0x00, 0xf0, 0x01, 0x2e


	//----- nvinfo : EIATTR_SPARSE_MMA_MASK
	.align		4
.L_812:
        /*0018*/ 	.byte	0x03, 0x50
        /*001a*/ 	.short	0x0000


	//----- nvinfo : EIATTR_MAXREG_COUNT
	.align		4
        /*001c*/ 	.byte	0x03, 0x1b
        /*001e*/ 	.short	0x00a8


	//----- nvinfo : EIATTR_MERCURY_ISA_VERSION
	.align		4
        /*0020*/ 	.byte	0x03, 0x5f
        /*0022*/ 	.short	0x0101


	//----- nvinfo : EIATTR_VRC_CTA_INIT_COUNT
	.align		4
        /*0024*/ 	.byte	0x02, 0x4a
	.zero		1
	.zero		1


	//----- nvinfo : EIATTR_EXIT_INSTR_OFFSETS
	.align		4
        /*0028*/ 	.byte	0x04, 0x1c
        /*002a*/ 	.short	(.L_814 - .L_813)


	//   ....[0]....
.L_813:
        /*002c*/ 	.word	0x00000010


	//----- nvinfo : EIATTR_MAX_THREADS
	.align		4
.L_814:
        /*0030*/ 	.byte	0x04, 0x05
        /*0032*/ 	.short	(.L_816 - .L_815)
.L_815:
        /*0034*/ 	.word	0x00000180
        /*0038*/ 	.word	0x00000001
        /*003c*/ 	.word	0x00000001


	//----- nvinfo : EIATTR_CBANK_PARAM_SIZE
	.align		4
.L_816:
        /*0040*/ 	.byte	0x03, 0x19
        /*0042*/ 	.short	0x0b80


	//----- nvinfo : EIATTR_PARAM_CBANK
	.align		4
        /*0044*/ 	.byte	0x04, 0x0a
        /*0046*/ 	.short	(.L_818 - .L_817)
	.align		4
.L_817:
        /*0048*/ 	.word	index@(.nv.constant0._ZN7cutlass13device_kernelIN5flash11enable_sm90INS1_16FlashAttnFwdSm90INS1_25CollectiveMainloopFwdSm90ILi2EN4cute5tupleIJNS5_1CILi1EEES8_S8_EEENS6_IJNS7_ILi128EEENS7_ILi96EEENS7_ILi64EEEEEELi256ENS_6half_tEfNS_4arch4Sm90ELb1ELb0ELb0ELb1ELb1ELb1ELb1ELb1ELb0ELb1ELb0ELb0EEENS1_21CollectiveEpilogueFwdINS6_IJSA_NS7_ILi256EEESB_EEES9_SE_SG_Li256ELb1ELb1ELb0ELb0EEENS1_36VarlenDynamicPersistentTileSchedulerILi128ELi96ELi256ELi128ELb0ELb1ELb1ELb1ELb1ELb1EEEEEEEEEvNT_6ParamsE)
        /*004c*/ 	.short	0x0380
        /*004e*/ 	.short	0x0b80


	//----- nvinfo : EIATTR_SW_WAR
	.align		4
.L_818:
        /*0050*/ 	.byte	0x04, 0x36
        /*0052*/ 	.short	(.L_820 - .L_819)
.L_819:
        /*0054*/ 	.word	0x00000008
.L_820:


//--------------------- .nv.callgraph             --------------------------
	.section	.nv.callgraph,"",@"SHT_CUDA_CALLGRAPH"
	.align	4
	.sectionentsize	8
	.align		4
        /*0000*/ 	.word	0x00000000
	.align		4
        /*0004*/ 	.word	0xffffffff
	.align		4
        /*0008*/ 	.word	0x00000000
	.align		4
        /*000c*/ 	.word	0xfffffffe
	.align		4
        /*0010*/ 	.word	0x00000000
	.align		4
        /*0014*/ 	.word	0xfffffffd
	.align		4
        /*0018*/ 	.word	0x00000000
	.align		4
        /*001c*/ 	.word	0xfffffffc


//--------------------- .nv.constant4             --------------------------
	.section	.nv.constant4,"a",@progbits
	.align	8
	.align		8
.nv.constant4:
        /*0000*/ 	.dword	_ZN73_INTERNAL_956f4187_37_flash_fwd_hdimdiff_fp16_paged_sm90_cu_49158569_36574cuda3std3__45__cpo5beginE
	.align		8
        /*0008*/ 	.dword	_ZN73_INTERNAL_956f4187_37_flash_fwd_hdimdiff_fp16_paged_sm90_cu_49158569_36574cuda3std3__45__cpo3endE
	.align		8
        /*0010*/ 	.dword	_ZN73_INTERNAL_956f4187_37_flash_fwd_hdimdiff_fp16_paged_sm90_cu_49158569_36574cuda3std3__45__cpo6cbeginE
	.align		8
        /*0018*/ 	.dword	_ZN73_INTERNAL_956f4187_37_flash_fwd_hdimdiff_fp16_paged_sm90_cu_49158569_36574cuda3std3__45__cpo4cendE
	.align		8
        /*0020*/ 	.dword	_ZN73_INTERNAL_956f4187_37_flash_fwd_hdimdiff_fp16_paged_sm90_cu_49158569_36574cuda3std3__475_GLOBAL__N__956f4187_37_flash_fwd_hdimdiff_fp16_paged_sm90_cu_49158569_36576ignoreE
	.align		8
        /*0028*/ 	.dword	_ZN73_INTERNAL_956f4187_37_flash_fwd_hdimdiff_fp16_paged_sm90_cu_49158569_36574cuda3std3__419piecewise_constructE
	.align		8
        /*0030*/ 	.dword	_ZN73_INTERNAL_956f4187_37_flash_fwd_hdimdiff_fp16_paged_sm90_cu_49158569_36574cuda3std3__48in_placeE
	.align		8
        /*0038*/ 	.dword	_ZN73_INTERNAL_956f4187_37_flash_fwd_hdimdiff_fp16_paged_sm90_cu_49158569_36574cuda3std6ranges3__45__cpo4swapE
	.align		8
        /*0040*/ 	.dword	_ZN73_INTERNAL_956f4187_37_flash_fwd_hdimdiff_fp16_paged_sm90_cu_49158569_36574cuda3std6ranges3__45__cpo9iter_moveE
	.align		8
        /*0048*/ 	.dword	_ZN73_INTERNAL_956f4187_37_flash_fwd_hdimdiff_fp16_paged_sm90_cu_49158569_36574cute7productE
	.align		8
        /*0050*/ 	.dword	_ZN73_INTERNAL_956f4187_37_flash_fwd_hdimdiff_fp16_paged_sm90_cu_49158569_36574cute1_E


//--------------------- .text._ZN7cutlass13device_kernelIN5flash11enable_sm90INS1_16FlashAttnFwdSm90INS1_25CollectiveMainloopFwdSm90ILi2EN4cute5tupleIJNS5_1CILi1EEES8_S8_EEENS6_IJNS7_ILi128EEENS7_ILi96EEENS7_ILi192EEEEEELi128ENS_6half_tEfNS_4arch4Sm90ELb0ELb0ELb0ELb0ELb1ELb0ELb0ELb1ELb1ELb1ELb0ELb0EEENS1_21CollectiveEpilogueFwdINS6_IJSA_SA_SB_EEES9_SE_SG_Li256ELb0ELb1ELb0ELb0EEENS1_29StaticPersistentTileSchedulerILb0EEEEEEEEEvNT_6ParamsE --------------------------
	.section	.text._ZN7cutlass13device_kernelIN5flash11enable_sm90INS1_16FlashAttnFwdSm90INS1_25CollectiveMainloopFwdSm90ILi2EN4cute5tupleIJNS5_1CILi1EEES8_S8_EEENS6_IJNS7_ILi128EEENS7_ILi96EEENS7_ILi192EEEEEELi128ENS_6half_tEfNS_4arch4Sm90ELb0ELb0ELb0ELb0ELb1ELb0ELb0ELb1ELb1ELb1ELb0ELb0EEENS1_21CollectiveEpilogueFwdINS6_IJSA_SA_SB_EEES9_SE_SG_Li256ELb0ELb1ELb0ELb0EEENS1_29StaticPersistentTileSchedulerILb0EEEEEEEEEvNT_6ParamsE,"ax",@progbits
	.align	128
.text._ZN7cutlass13device_kernelIN5flash11enable_sm90INS1_16FlashAttnFwdSm90INS1_25CollectiveMainloopFwdSm90ILi2EN4cute5tupleIJNS5_1CILi1EEES8_S8_EEENS6_IJNS7_ILi128EEENS7_ILi96EEENS7_ILi192EEEEEELi128ENS_6half_tEfNS_4arch4Sm90ELb0ELb0ELb0ELb0ELb1ELb0ELb0ELb1ELb1ELb1ELb0ELb0EEENS1_21CollectiveEpilogueFwdINS6_IJSA_SA_SB_EEES9_SE_SG_Li256ELb0ELb1ELb0ELb0EEENS1_29StaticPersistentTileSchedulerILb0EEEEEEEEEvNT_6ParamsE:
        .type           _ZN7cutlass13device_kernelIN5flash11enable_sm90INS1_16FlashAttnFwdSm90INS1_25CollectiveMainloopFwdSm90ILi2EN4cute5tupleIJNS5_1CILi1EEES8_S8_EEENS6_IJNS7_ILi128EEENS7_ILi96EEENS7_ILi192EEEEEELi128ENS_6half_tEfNS_4arch4Sm90ELb0ELb0ELb0ELb0ELb1ELb0ELb0ELb1ELb1ELb1ELb0ELb0EEENS1_21CollectiveEpilogueFwdINS6_IJSA_SA_SB_EEES9_SE_SG_Li256ELb0ELb1ELb0ELb0EEENS1_29StaticPersistentTileSchedulerILb0EEEEEEEEEvNT_6ParamsE,@function
        .size           _ZN7cutlass13device_kernelIN5flash11enable_sm90INS1_16FlashAttnFwdSm90INS1_25CollectiveMainloopFwdSm90ILi2EN4cute5tupleIJNS5_1CILi1EEES8_S8_EEENS6_IJNS7_ILi128EEENS7_ILi96EEENS7_ILi192EEEEEELi128ENS_6half_tEfNS_4arch4Sm90ELb0ELb0ELb0ELb0ELb1ELb0ELb0ELb1ELb1ELb1ELb0ELb0EEENS1_21CollectiveEpilogueFwdINS6_IJSA_SA_SB_EEES9_SE_SG_Li256ELb0ELb1ELb0ELb0EEENS1_29StaticPersistentTileSchedulerILb0EEEEEEEEEvNT_6ParamsE,(.L_x_45 - _ZN7cutlass13device_kernelIN5flash11enable_sm90INS1_16FlashAttnFwdSm90INS1_25CollectiveMainloopFwdSm90ILi2EN4cute5tupleIJNS5_1CILi1EEES8_S8_EEENS6_IJNS7_ILi128EEENS7_ILi96EEENS7_ILi192EEEEEELi128ENS_6half_tEfNS_4arch4Sm90ELb0ELb0ELb0ELb0ELb1ELb0ELb0ELb1ELb1ELb1ELb0ELb0EEENS1_21CollectiveEpilogueFwdINS6_IJSA_SA_SB_EEES9_SE_SG_Li256ELb0ELb1ELb0ELb0EEENS1_29StaticPersistentTileSchedulerILb0EEEEEEEEEvNT_6ParamsE)
        .other          _ZN7cutlass13device_kernelIN5flash11enable_sm90INS1_16FlashAttnFwdSm90INS1_25CollectiveMainloopFwdSm90ILi2EN4cute5tupleIJNS5_1CILi1EEES8_S8_EEENS6_IJNS7_ILi128EEENS7_ILi96EEENS7_ILi192EEEEEELi128ENS_6half_tEfNS_4arch4Sm90ELb0ELb0ELb0ELb0ELb1ELb0ELb0ELb1ELb1ELb1ELb0ELb0EEENS1_21CollectiveEpilogueFwdINS6_IJSA_SA_SB_EEES9_SE_SG_Li256ELb0ELb1ELb0ELb0EEENS1_29StaticPersistentTileSchedulerILb0EEEEEEEEEvNT_6ParamsE,@"STO_CUDA_ENTRY STV_DEFAULT"
_ZN7cutlass13device_kernelIN5flash11enable_sm90INS1_16FlashAttnFwdSm90INS1_25CollectiveMainloopFwdSm90ILi2EN4cute5tupleIJNS5_1CILi1EEES8_S8_EEENS6_IJNS7_ILi128EEENS7_ILi96EEENS7_ILi192EEEEEELi128ENS_6half_tEfNS_4arch4Sm90ELb0ELb0ELb0ELb0ELb1ELb0ELb0ELb1ELb1ELb1ELb0ELb0EEENS1_21CollectiveEpilogueFwdINS6_IJSA_SA_SB_EEES9_SE_SG_Li256ELb0ELb1ELb0ELb0EEENS1_29StaticPersistentTileSchedulerILb0EEEEEEEEEvNT_6ParamsE:
[----:B------:R-:W-:Y:S01]  /*0000*/  LDC R1, c[0x0][0x37c] ;  /* 0x0000df00ff017b82 */ /* 0x000fe20000000800 */
[----:B------:R-:W-:Y:S05]  /*0010*/  EXIT ;  /* 0x000000000000794d */ /* 0x000fea0003800000 */
.L_x_0:
[----:B------:R-:W-:-:S00]  /*0020*/  BRA `(.L_x_0) ;  /* 0xfffffffc00fc7947 */ /* 0x000fc0000383ffff */
[----:B------:R-:W-:-:S00]  /*0030*/  NOP ;  /* 0x0000000000007918 */ /* 0x000fc00000000000 */
        /* <DEDUP_REMOVED lines=12> */
.L_x_45:


//--------------------- .text._ZN7cutlass13device_kernelIN5flash11enable_sm90INS1_16FlashAttnFwdSm90INS1_25CollectiveMainloopFwdSm90ILi2EN4cute5tupleIJNS5_1CILi1EEES8_S8_EEENS6_IJNS7_ILi128EEENS7_ILi96EEENS7_ILi192EEEEEELi128ENS_6half_tEfNS_4arch4Sm90ELb0ELb0ELb0ELb1ELb1ELb0ELb0ELb1ELb1ELb1ELb0ELb0EEENS1_21CollectiveEpilogueFwdINS6_IJSA_SA_SB_EEES9_SE_SG_Li256ELb1ELb1ELb0ELb0EEENS1_36VarlenDynamicPersistentTileSchedulerILi128ELi96ELi256ELi128ELb0ELb1ELb1ELb0ELb1ELb1EEEEEEEEEvNT_6ParamsE --------------------------
	.section	.text._ZN7cutlass13device_kernelIN5flash11enable_sm90INS1_16FlashAttnFwdSm90INS1_25CollectiveMainloopFwdSm90ILi2EN4cute5tupleIJNS5_1CILi1EEES8_S8_EEENS6_IJNS7_ILi128EEENS7_ILi96EEENS7_ILi192EEEEEELi128ENS_6half_tEfNS_4arch4Sm90ELb0ELb0ELb0ELb1ELb1ELb0ELb0ELb1ELb1ELb1ELb0ELb0EEENS1_21CollectiveEpilogueFwdINS6_IJSA_SA_SB_EEES9_SE_SG_Li256ELb1ELb1ELb0ELb0EEENS1_36VarlenDynamicPersistentTileSchedulerILi128ELi96ELi256ELi128ELb0ELb1ELb1ELb0ELb1ELb1EEEEEEEEEvNT_6ParamsE,"ax",@progbits
	.align	128
.text._ZN7cutlass13device_kernelIN5flash11enable_sm90INS1_16FlashAttnFwdSm90INS1_25CollectiveMainloopFwdSm90ILi2EN4cute5tupleIJNS5_1CILi1EEES8_S8_EEENS6_IJNS7_ILi128EEENS7_ILi96EEENS7_ILi192EEEEEELi128ENS_6half_tEfNS_4arch4Sm90ELb0ELb0ELb0ELb1ELb1ELb0ELb0ELb1ELb1ELb1ELb0ELb0EEENS1_21CollectiveEpilogueFwdINS6_IJSA_SA_SB_EEES9_SE_SG_Li256ELb1ELb1ELb0ELb0EEENS1_36VarlenDynamicPersistentTileSchedulerILi128ELi96ELi256ELi128ELb0ELb1ELb1ELb0ELb1ELb1EEEEEEEEEvNT_6ParamsE:
        .type           _ZN7cutlass13device_kernelIN5flash11enable_sm90INS1_16FlashAttnFwdSm90INS1_25CollectiveMainloopFwdSm90ILi2EN4cute5tupleIJNS5_1CILi1EEES8_S8_EEENS6_IJNS7_ILi128EEENS7_ILi96EEENS7_ILi192EEEEEELi128ENS_6half_tEfNS_4arch4Sm90ELb0ELb0ELb0ELb1ELb1ELb0ELb0ELb1ELb1ELb1ELb0ELb0EEENS1_21CollectiveEpilogueFwdINS6_IJSA_SA_SB_EEES9_SE_SG_Li256ELb1ELb1ELb0ELb0EEENS1_36VarlenDynamicPersistentTileSchedulerILi128ELi96ELi256ELi128ELb0ELb1ELb1ELb0ELb1ELb1EEEEEEEEEvNT_6ParamsE,@function
        .size           _ZN7cutlass13device_kernelIN5flash11enable_sm90INS1_16FlashAttnFwdSm90INS1_25CollectiveMainloopFwdSm90ILi2EN4cute5tupleIJNS5_1CILi1EEES8_S8_EEENS6_IJNS7_ILi128EEENS7_ILi96EEENS7_ILi192EEEEEELi128ENS_6half_tEfNS_4arch4Sm90ELb0ELb0ELb0ELb1ELb1ELb0ELb0ELb1ELb1ELb1ELb0ELb0EEENS1_21CollectiveEpilogueFwdINS6_IJSA_SA_SB_EEES9_SE_SG_Li256ELb1ELb1ELb0ELb0EEENS1_36VarlenDynamicPersistentTileSchedulerILi128ELi96ELi256ELi128ELb0ELb1ELb1ELb0ELb1ELb1EEEEEEEEEvNT_6ParamsE,(.L_x_46 - _ZN7cutlass13device_kernelIN5flash11enable_sm90INS1_16FlashAttnFwdSm90INS1_25CollectiveMainloopFwdSm90ILi2EN4cute5tupleIJNS5_1CILi1EEES8_S8_EEENS6_IJNS7_ILi128EEENS7_ILi96EEENS7_ILi192EEEEEELi128ENS_6half_tEfNS_4arch4Sm90ELb0ELb0ELb0ELb1ELb1ELb0ELb0ELb1ELb1ELb1ELb0ELb0EEENS1_21CollectiveEpilogueFwdINS6_IJSA_SA_SB_EEES9_SE_SG_Li256ELb1ELb1ELb0ELb0EEENS1_36VarlenDynamicPersistentTileSchedulerILi128ELi96ELi256ELi128ELb0ELb1ELb1ELb0ELb1ELb1EEEEEEEEEvNT_6ParamsE)
        .other          _ZN7cutlass13device_kernelIN5flash11enable_sm90INS1_16FlashAttnFwdSm90INS1_25CollectiveMainloopFwdSm90ILi2EN4cute5tupleIJNS5_1CILi1EEES8_S8_EEENS6_IJNS7_ILi128EEENS7_ILi96EEENS7_ILi192EEEEEELi128ENS_6half_tEfNS_4arch4Sm90ELb0ELb0ELb0ELb1ELb1ELb0ELb0ELb1ELb1ELb1ELb0ELb0EEENS1_21CollectiveEpilogueFwdINS6_IJSA_SA_SB_EEES9_SE_SG_Li256ELb1ELb1ELb0ELb0EEENS1_36VarlenDynamicPersistentTileSchedulerILi128ELi96ELi256ELi128ELb0ELb1ELb1ELb0ELb1ELb1EEEEEEEEEvNT_6ParamsE,@"STO_CUDA_ENTRY STV_DEFAULT"
_ZN7cutlass13device_kernelIN5flash11enable_sm90INS1_16FlashAttnFwdSm90INS1_25CollectiveMainloopFwdSm90ILi2EN4cute5tupleIJNS5_1CILi1EEES8_S8_EEENS6_IJNS7_ILi128EEENS7_ILi96EEENS7_ILi192EEEEEELi128ENS_6half_tEfNS_4arch4Sm90ELb0ELb0ELb0ELb1ELb1ELb0ELb0ELb1ELb1ELb1ELb0ELb0EEENS1_21CollectiveEpilogueFwdINS6_IJSA_SA_SB_EEES9_SE_SG_Li256ELb1ELb1ELb0ELb0EEENS1_36VarlenDynamicPersistentTileSchedulerILi128ELi96ELi256ELi128ELb0ELb1ELb1ELb0ELb1ELb1EEEEEEEEEvNT_6ParamsE:
[----:B------:R-:W-:Y:S01]  /*0000*/  LDC R1, c[0x0][0x37c] ;  /* 0x0000df00ff017b82 */ /* 0x000fe20000000800 */
[----:B------:R-:W-:Y:S05]  /*0010*/  EXIT ;  /* 0x000000000000794d */ /* 0x000fea0003800000 */
.L_x_1:
        /* <DEDUP_REMOVED lines=14> */
.L_x_46:


//--------------------- .text._ZN7cutlass13device_kernelIN5flash11enable_sm90INS1_16FlashAttnFwdSm90INS1_25CollectiveMainloopFwdSm90ILi2EN4cute5tupleIJNS5_1CILi1EEES8_S8_EEENS6_IJNS7_ILi128EEENS7_ILi96EEENS7_ILi192EEEEEELi128ENS_6half_tEfNS_4arch4Sm90ELb0ELb0ELb0ELb1ELb1ELb1ELb0ELb1ELb1ELb1ELb0ELb0EEENS1_21CollectiveEpilogueFwdINS6_IJSA_SA_SB_EEES9_SE_SG_Li256ELb1ELb1ELb0ELb0EEENS1_36VarlenDynamicPersistentTileSchedulerILi128ELi96ELi256ELi128ELb0ELb1ELb1ELb0ELb1ELb1EEEEEEEEEvNT_6ParamsE --------------------------
	.section	.text._ZN7cutlass13device_kernelIN5flash11enable_sm90INS1_16FlashAttnFwdSm90INS1_25CollectiveMainloopFwdSm90ILi2EN4cute5tupleIJNS5_1CILi1EEES8_S8_EEENS6_IJNS7_ILi128EEENS7_ILi96EEENS7_ILi192EEEEEELi128ENS_6half_tEfNS_4arch4Sm90ELb0ELb0ELb0ELb1ELb1ELb1ELb0ELb1ELb1ELb1ELb0ELb0EEENS1_21CollectiveEpilogueFwdINS6_IJSA_SA_SB_EEES9_SE_SG_Li256ELb1ELb1ELb0ELb0EEENS1_36VarlenDynamicPersistentTileSchedulerILi128ELi96ELi256ELi128ELb0ELb1ELb1ELb0ELb1ELb1EEEEEEEEEvNT_6ParamsE,"ax",@progbits
	.align	128
.text._ZN7cutlass13device_kernelIN5flash11enable_sm90INS1_16FlashAttnFwdSm90INS1_25CollectiveMainloopFwdSm90ILi2EN4cute5tupleIJNS5_1CILi1EEES8_S8_EEENS6_IJNS7_ILi128EEENS7_ILi96EEENS7_ILi192EEEEEELi128ENS_6half_tEfNS_4arch4Sm90ELb0ELb0ELb0ELb1ELb1ELb1ELb0ELb1ELb1ELb1ELb0ELb0EEENS1_21CollectiveEpilogueFwdINS6_IJSA_SA_SB_EEES9_SE_SG_Li256ELb1ELb1ELb0ELb0EEENS1_36VarlenDynamicPersistentTileSchedulerILi128ELi96ELi256ELi128ELb0ELb1ELb1ELb0ELb1ELb1EEEEEEEEEvNT_6ParamsE:
        .type           _ZN7cutlass13device_kernelIN5flash11enable_sm90INS1_16FlashAttnFwdSm90INS1_25CollectiveMainloopFwdSm90ILi2EN4cute5tupleIJNS5_1CILi1EEES8_S8_EEENS6_IJNS7_ILi128EEENS7_ILi96EEENS7_ILi192EEEEEELi128ENS_6half_tEfNS_4arch4Sm90ELb0ELb0ELb0ELb1ELb1ELb1ELb0ELb1ELb1ELb1ELb0ELb0EEENS1_21CollectiveEpilogueFwdINS6_IJSA_SA_SB_EEES9_SE_SG_Li256ELb1ELb1ELb0ELb0EEENS1_36VarlenDynamicPersistentTileSchedulerILi128ELi96ELi256ELi128ELb0ELb1ELb1ELb0ELb1ELb1EEEEEEEEEvNT_6ParamsE,@function
        .size           _ZN7cutlass13device_kernelIN5flash11enable_sm90INS1_16FlashAttnFwdSm90INS1_25CollectiveMainloopFwdSm90ILi2EN4cute5tupleIJNS5_1CILi1EEES8_S8_EEENS6_IJNS7_ILi128EEENS7_ILi96EEENS7_ILi192EEEEEELi128ENS_6half_tEfNS_4arch4Sm90ELb0ELb0ELb0ELb1ELb1ELb1ELb0ELb1ELb1ELb1ELb0ELb0EEENS1_21CollectiveEpilogueFwdINS6_IJSA_SA_SB_EEES9_SE_SG_Li256ELb1ELb1ELb0ELb0EEENS1_36VarlenDynamicPersistentTileSchedulerILi128ELi96ELi256ELi128ELb0ELb1ELb1ELb0ELb1ELb1EEEEEEEEEvNT_6ParamsE,(.L_x_47 - _ZN7cutlass13device_kernelIN5flash11enable_sm90INS1_16FlashAttnFwdSm90INS1_25CollectiveMainloopFwdSm90ILi2EN4cute5tupleIJNS5_1CILi1EEES8_S8_EEENS6_IJNS7_ILi128EEENS7_ILi96EEENS7_ILi192EEEEEELi128ENS_6half_tEfNS_4arch4Sm90ELb0ELb0ELb0ELb1ELb1ELb1ELb0ELb1ELb1ELb1ELb0ELb0EEENS1_21CollectiveEpilogueFwdINS6_IJSA_SA_SB_EEES9_SE_SG_Li256ELb1ELb1ELb0ELb0EEENS1_36VarlenDynamicPersistentTileSchedulerILi128ELi96ELi256ELi128ELb0ELb1ELb1ELb0ELb1ELb1EEEEEEEEEvNT_6ParamsE)
        .other          _ZN7cutlass13device_kernelIN5flash11enable_sm90INS1_16FlashAttnFwdSm90INS1_25CollectiveMainloopFwdSm90ILi2EN4cute5tupleIJNS5_1CILi1EEES8_S8_EEENS6_IJNS7_ILi128EEENS7_ILi96EEENS7_ILi192EEEEEELi128ENS_6half_tEfNS_4arch4Sm90ELb0ELb0ELb0ELb1ELb1ELb1ELb0ELb1ELb1ELb1ELb0ELb0EEENS1_21CollectiveEpilogueFwdINS6_IJSA_SA_SB_EEES9_SE_SG_Li256ELb1ELb1ELb0ELb0EEENS1_36VarlenDynamicPersistentTileSchedulerILi128ELi96ELi256ELi128ELb0ELb1ELb1ELb0ELb1ELb1EEEEEEEEEvNT_6ParamsE,@"STO_CUDA_ENTRY STV_DEFAULT"
_ZN7cutlass13device_kernelIN5flash11enable_sm90INS1_16FlashAttnFwdSm90INS1_25CollectiveMainloopFwdSm90ILi2EN4cute5tupleIJNS5_1CILi1EEES8_S8_EEENS6_IJNS7_ILi128EEENS7_ILi96EEENS7_ILi192EEEEEELi128ENS_6half_tEfNS_4arch4Sm90ELb0ELb0ELb0ELb1ELb1ELb1ELb0ELb1ELb1ELb1ELb0ELb0EEENS1_21CollectiveEpilogueFwdINS6_IJSA_SA_SB_EEES9_SE_SG_Li256ELb1ELb1ELb0ELb0EEENS1_36VarlenDynamicPersistentTileSchedulerILi128ELi96ELi256ELi128ELb0ELb1ELb1ELb0ELb1ELb1EEEEEEEEEvNT_6ParamsE:
[----:B------:R-:W-:Y:S01]  /*0000*/  LDC R1, c[0x0][0x37c] ;  /* 0x0000df00ff017b82 */ /* 0x000fe20000000800 */
[----:B------:R-:W-:Y:S05]  /*0010*/  EXIT ;  /* 0x000000000000794d */ /* 0x000fea0003800000 */
.L_x_2:
        /* <DEDUP_REMOVED lines=14> */
.L_x_47:


//--------------------- .text._ZN7cutlass13device_kernelIN5flash11enable_sm90INS1_16FlashAttnFwdSm90INS1_25CollectiveMainloopFwdSm90ILi2EN4cute5tupleIJNS5_1CILi1EEES8_S8_EEENS6_IJNS7_ILi128EEENS7_ILi96EEENS7_ILi192EEEEEELi128ENS_6half_tEfNS_4arch4Sm90ELb0ELb1ELb0ELb0ELb1ELb0ELb0ELb1ELb1ELb1ELb0ELb0EEENS1_21CollectiveEpilogueFwdINS6_IJSA_SA_SB_EEES9_SE_SG_Li256ELb0ELb1ELb0ELb0EEENS1_30DynamicPersistentTileSchedulerILi256ELi128ELb0ELb1ELb1EEEEEEEEEvNT_6ParamsE --------------------------
	.section	.text._ZN7cutlass13device_kernelIN5flash11enable_sm90INS1_16FlashAttnFwdSm90INS1_25CollectiveMainloopFwdSm90ILi2EN4cute5tupleIJNS5_1CILi1EEES8_S8_EEENS6_IJNS7_ILi128EEENS7_ILi96EEENS7_ILi192EEEEEELi128ENS_6half_tEfNS_4arch4Sm90ELb0ELb1ELb0ELb0ELb1ELb0ELb0ELb1ELb1ELb1ELb0ELb0EEENS1_21CollectiveEpilogueFwdINS6_IJSA_SA_SB_EEES9_SE_SG_Li256ELb0ELb1ELb0ELb0EEENS1_30DynamicPersistentTileSchedulerILi256ELi128ELb0ELb1ELb1EEEEEEEEEvNT_6ParamsE,"ax",@progbits
	.align	128
.text._ZN7cutlass13device_kernelIN5flash11enable_sm90INS1_16FlashAttnFwdSm90INS1_25CollectiveMainloopFwdSm90ILi2EN4cute5tupleIJNS5_1CILi1EEES8_S8_EEENS6_IJNS7_ILi128EEENS7_ILi96EEENS7_ILi192EEEEEELi128ENS_6half_tEfNS_4arch4Sm90ELb0ELb1ELb0ELb0ELb1ELb0ELb0ELb1ELb1ELb1ELb0ELb0EEENS1_21CollectiveEpilogueFwdINS6_IJSA_SA_SB_EEES9_SE_SG_Li256ELb0ELb1ELb0ELb0EEENS1_30DynamicPersistentTileSchedulerILi256ELi128ELb0ELb1ELb1EEEEEEEEEvNT_6ParamsE:
        .type           _ZN7cutlass13device_kernelIN5flash11enable_sm90INS1_16FlashAttnFwdSm90INS1_25CollectiveMainloopFwdSm90ILi2EN4cute5tupleIJNS5_1CILi1EEES8_S8_EEENS6_IJNS7_ILi128EEENS7_ILi96EEENS7_ILi192EEEEEELi128ENS_6half_tEfNS_4arch4Sm90ELb0ELb1ELb0ELb0ELb1ELb0ELb0ELb1ELb1ELb1ELb0ELb0EEENS1_21CollectiveEpilogueFwdINS6_IJSA_SA_SB_EEES9_SE_SG_Li256ELb0ELb1ELb0ELb0EEENS1_30DynamicPersistentTileSchedulerILi256ELi128ELb0ELb1ELb1EEEEEEEEEvNT_6ParamsE,@function
        .size           _ZN7cutlass13device_kernelIN5flash11enable_sm90INS1_16FlashAttnFwdSm90INS1_25CollectiveMainloopFwdSm90ILi2EN4cute5tupleIJNS5_1CILi1EEES8_S8_EEENS6_IJNS7_ILi128EEENS7_ILi96EEENS7_ILi192EEEEEELi128ENS_6half_tEfNS_4arch4Sm90ELb0ELb1ELb0ELb0ELb1ELb0ELb0ELb1ELb1ELb1ELb0ELb0EEENS1_21CollectiveEpilogueFwdINS6_IJSA_SA_SB_EEES9_SE_SG_Li256ELb0ELb1ELb0ELb0EEENS1_30DynamicPersistentTileSchedulerILi256ELi128ELb0ELb1ELb1EEEEEEEEEvNT_6ParamsE,(.L_x_48 - _ZN7cutlass13device_kernelIN5flash11enable_sm90INS1_16FlashAttnFwdSm90INS1_25CollectiveMainloopFwdSm90ILi2EN4cute5tupleIJNS5_1CILi1EEES8_S8_EEENS6_IJNS7_ILi128EEENS7_ILi96EEENS7_ILi192EEEEEELi128ENS_6half_tEfNS_4arch4Sm90ELb0ELb1ELb0ELb0ELb1ELb0ELb0ELb1ELb1ELb1ELb0ELb0EEENS1_21CollectiveEpilogueFwdINS6_IJSA_SA_SB_EEES9_SE_SG_Li256ELb0ELb1ELb0ELb0EEENS1_30DynamicPersistentTileSchedulerILi256ELi128ELb0ELb1ELb1EEEEEEEEEvNT_6ParamsE)
        .other          _ZN7cutlass13device_kernelIN5flash11enable_sm90INS1_16FlashAttnFwdSm90INS1_25CollectiveMainloopFwdSm90ILi2EN4cute5tupleIJNS5_1CILi1EEES8_S8_EEENS6_IJNS7_ILi128EEENS7_ILi96EEENS7_ILi192EEEEEELi128ENS_6half_tEfNS_4arch4Sm90ELb0ELb1ELb0ELb0ELb1ELb0ELb0ELb1ELb1ELb1ELb0ELb0EEENS1_21CollectiveEpilogueFwdINS6_IJSA_SA_SB_EEES9_SE_SG_Li256ELb0ELb1ELb0ELb0EEENS1_30DynamicPersistentTileSchedulerILi256ELi128ELb0ELb1ELb1EEEEEEEEEvNT_6ParamsE,@"STO_CUDA_ENTRY STV_DEFAULT"
_ZN7cutlass13device_kernelIN5flash11enable_sm90INS1_16FlashAttnFwdSm90INS1_25CollectiveMainloopFwdSm90ILi2EN4cute5tupleIJNS5_1CILi1EEES8_S8_EEENS6_IJNS7_ILi128EEENS7_ILi96EEENS7_ILi192EEEEEELi128ENS_6half_tEfNS_4arch4Sm90ELb0ELb1ELb0ELb0ELb1ELb0ELb0ELb1ELb1ELb1ELb0ELb0EEENS1_21CollectiveEpilogueFwdINS6_IJSA_SA_SB_EEES9_SE_SG_Li256ELb0ELb1ELb0ELb0EEENS1_30DynamicPersistentTileSchedulerILi256ELi128ELb0ELb1ELb1EEEEEEEEEvNT_6ParamsE:
[----:B------:R-:W-:Y:S01]  /*0000*/  LDC R1, c[0x0][0x37c] ;  /* 0x0000df00ff017b82 */ /* 0x000fe20000000800 */
[----:B------:R-:W-:Y:S05]  /*0010*/  EXIT ;  /* 0x000000000000794d */ /* 0x000fea0003800000 */
.L_x_3:
        /* <DEDUP_REMOVED lines=14> */
.L_x_48:


//--------------------- .text._ZN7cutlass13device_kernelIN5flash11enable_sm90INS1_16FlashAttnFwdSm90INS1_25CollectiveMainloopFwdSm90ILi2EN4cute5tupleIJNS5_1CILi1EEES8_S8_EEENS6_IJNS7_ILi128EEENS7_ILi96EEENS7_ILi192EEEEEELi128ENS_6half_tEfNS_4arch4Sm90ELb0ELb1ELb0ELb1ELb1ELb0ELb0ELb1ELb1ELb1ELb0ELb0EEENS1_21CollectiveEpilogueFwdINS6_IJSA_SA_SB_EEES9_SE_SG_Li256ELb1ELb1ELb0ELb0EEENS1_36VarlenDynamicPersistentTileSchedulerILi128ELi96ELi256ELi128ELb0ELb1ELb1ELb1ELb0ELb1EEEEEEEEEvNT_6ParamsE --------------------------
	.section	.text._ZN7cutlass13device_kernelIN5flash11enable_sm90INS1_16FlashAttnFwdSm90INS1_25CollectiveMainloopFwdSm90ILi2EN4cute5tupleIJNS5_1CILi1EEES8_S8_EEENS6_IJNS7_ILi128EEENS7_ILi96EEENS7_ILi192EEEEEELi128ENS_6half_tEfNS_4arch4Sm90ELb0ELb1ELb0ELb1ELb1ELb0ELb0ELb1ELb1ELb1ELb0ELb0EEENS1_21CollectiveEpilogueFwdINS6_IJSA_SA_SB_EEES9_SE_SG_Li256ELb1ELb1ELb0ELb0EEENS1_36VarlenDynamicPersistentTileSchedulerILi128ELi96ELi256ELi128ELb0ELb1ELb1ELb1ELb0ELb1EEEEEEEEEvNT_6ParamsE,"ax",@progbits
	.align	128
.text._ZN7cutlass13device_kernelIN5flash11enable_sm90INS1_16FlashAttnFwdSm90INS1_25CollectiveMainloopFwdSm90ILi2EN4cute5tupleIJNS5_1CILi1EEES8_S8_EEENS6_IJNS7_ILi128EEENS7_ILi96EEENS7_ILi192EEEEEELi128ENS_6half_tEfNS_4arch4Sm90ELb0ELb1ELb0ELb1ELb1ELb0ELb0ELb1ELb1ELb1ELb0ELb0EEENS1_21CollectiveEpilogueFwdINS6_IJSA_SA_SB_EEES9_SE_SG_Li256ELb1ELb1ELb0ELb0EEENS1_36VarlenDynamicPersistentTileSchedulerILi128ELi96ELi256ELi128ELb0ELb1ELb1ELb1ELb0ELb1EEEEEEEEEvNT_6ParamsE:
        .type           _ZN7cutlass13device_kernelIN5flash11enable_sm90INS1_16FlashAttnFwdSm90INS1_25CollectiveMainloopFwdSm90ILi2EN4cute5tupleIJNS5_1CILi1EEES8_S8_EEENS6_IJNS7_ILi128EEENS7_ILi96EEENS7_ILi192EEEEEELi128ENS_6half_tEfNS_4arch4Sm90ELb0ELb1ELb0ELb1ELb1ELb0ELb0ELb1ELb1ELb1ELb0ELb0EEENS1_21CollectiveEpilogueFwdINS6_IJSA_SA_SB_EEES9_SE_SG_Li256ELb1ELb1ELb0ELb0EEENS1_36VarlenDynamicPersistentTileSchedulerILi128ELi96ELi256ELi128ELb0ELb1ELb1ELb1ELb0ELb1EEEEEEEEEvNT_6ParamsE,@function
        .size           _ZN7cutlass13device_kernelIN5flash11enable_sm90INS1_16FlashAttnFwdSm90INS1_25CollectiveMainloopFwdSm90ILi2EN4cute5tupleIJNS5_1CILi1EEES8_S8_EEENS6_IJNS7_ILi128EEENS7_ILi96EEENS7_ILi192EEEEEELi128ENS_6half_tEfNS_4arch4Sm90ELb0ELb1ELb0ELb1ELb1ELb0ELb0ELb1ELb1ELb1ELb0ELb0EEENS1_21CollectiveEpilogueFwdINS6_IJSA_SA_SB_EEES9_SE_SG_Li256ELb1ELb1ELb0ELb0EEENS1_36VarlenDynamicPersistentTileSchedulerILi128ELi96ELi256ELi128ELb0ELb1ELb1ELb1ELb0ELb1EEEEEEEEEvNT_6ParamsE,(.L_x_49 - _ZN7cutlass13device_kernelIN5flash11enable_sm90INS1_16FlashAttnFwdSm90INS1_25CollectiveMainloopFwdSm90ILi2EN4cute5tupleIJNS5_1CILi1EEES8_S8_EEENS6_IJNS7_ILi128EEENS7_ILi96EEENS7_ILi192EEEEEELi128ENS_6half_tEfNS_4arch4Sm90ELb0ELb1ELb0ELb1ELb1ELb0ELb0ELb1ELb1ELb1ELb0ELb0EEENS1_21CollectiveEpilogueFwdINS6_IJSA_SA_SB_EEES9_SE_SG_Li256ELb1ELb1ELb0ELb0EEENS1_36VarlenDynamicPersistentTileSchedulerILi128ELi96ELi256ELi128ELb0ELb1ELb1ELb1ELb0ELb1EEEEEEEEEvNT_6ParamsE)
        .other          _ZN7cutlass13device_kernelIN5flash11enable_sm90INS1_16FlashAttnFwdSm90INS1_25CollectiveMainloopFwdSm90ILi2EN4cute5tupleIJNS5_1CILi1EEES8_S8_EEENS6_IJNS7_ILi128EEENS7_ILi96EEENS7_ILi192EEEEEELi128ENS_6half_tEfNS_4arch4Sm90ELb0ELb1ELb0ELb1ELb1ELb0ELb0ELb1ELb1ELb1ELb0ELb0EEENS1_21CollectiveEpilogueFwdINS6_IJSA_SA_SB_EEES9_SE_SG_Li256ELb1ELb1ELb0ELb0EEENS1_36VarlenDynamicPersistentTileSchedulerILi128ELi96ELi256ELi128ELb0ELb1ELb1ELb1ELb0ELb1EEEEEEEEEvNT_6ParamsE,@"STO_CUDA_ENTRY STV_DEFAULT"
_ZN7cutlass13device_kernelIN5flash11enable_sm90INS1_16FlashAttnFwdSm90INS1_25CollectiveMainloopFwdSm90ILi2EN4cute5tupleIJNS5_1CILi1EEES8_S8_EEENS6_IJNS7_ILi128EEENS7_ILi96EEENS7_ILi192EEEEEELi128ENS_6half_tEfNS_4arch4Sm90ELb0ELb1ELb0ELb1ELb1ELb0ELb0ELb1ELb1ELb1ELb0ELb0EEENS1_21CollectiveEpilogueFwdINS6_IJSA_SA_SB_EEES9_SE_SG_Li256ELb1ELb1ELb0ELb0EEENS1_36VarlenDynamicPersistentTileSchedulerILi128ELi96ELi256ELi128ELb0ELb1ELb1ELb1ELb0ELb1EEEEEEEEEvNT_6ParamsE:
[----:B------:R-:W-:Y:S01]  /*0000*/  LDC R1, c[0x0][0x37c] ;  /* 0x0000df00ff017b82 */ /* 0x000fe20000000800 */
[----:B------:R-:W-:Y:S05]  /*0010*/  EXIT ;  /* 0x000000000000794d */ /* 0x000fea0003800000 */
.L_x_4:
        /* <DEDUP_REMOVED lines=14> */
.L_x_49:


//--------------------- .text._ZN7cutlass13device_kernelIN5flash11enable_sm90INS1_16FlashAttnFwdSm90INS1_25CollectiveMainloopFwdSm90ILi2EN4cute5tupleIJNS5_1CILi1EEES8_S8_EEENS6_IJNS7_ILi128EEENS7_ILi96EEENS7_ILi192EEEEEELi128ENS_6half_tEfNS_4arch4Sm90ELb0ELb1ELb0ELb1ELb1ELb1ELb0ELb1ELb1ELb1ELb0ELb0EEENS1_21CollectiveEpilogueFwdINS6_IJSA_SA_SB_EEES9_SE_SG_Li256ELb1ELb1ELb0ELb0EEENS1_36VarlenDynamicPersistentTileSchedulerILi128ELi96ELi256ELi128ELb0ELb1ELb1ELb1ELb0ELb1EEEEEEEEEvNT_6ParamsE --------------------------
	.section	.text._ZN7cutlass13device_kernelIN5flash11enable_sm90INS1_16FlashAttnFwdSm90INS1_25CollectiveMainloopFwdSm90ILi2EN4cute5tupleIJNS5_1CILi1EEES8_S8_EEENS6_IJNS7_ILi128EEENS7_ILi96EEENS7_ILi192EEEEEELi128ENS_6half_tEfNS_4arch4Sm90ELb0ELb1ELb0ELb1ELb1ELb1ELb0ELb1ELb1ELb1ELb0ELb0EEENS1_21CollectiveEpilogueFwdINS6_IJSA_SA_SB_EEES9_SE_SG_Li256ELb1ELb1ELb0ELb0EEENS1_36VarlenDynamicPersistentTileSchedulerILi128ELi96ELi256ELi128ELb0ELb1ELb1ELb1ELb0ELb1EEEEEEEEEvNT_6ParamsE,"ax",@progbits
	.align	128
.text._ZN7cutlass13device_kernelIN5flash11enable_sm90INS1_16FlashAttnFwdSm90INS1_25CollectiveMainloopFwdSm90ILi2EN4cute5tupleIJNS5_1CILi1EEES8_S8_EEENS6_IJNS7_ILi128EEENS7_ILi96EEENS7_ILi192EEEEEELi128ENS_6half_tEfNS_4arch4Sm90ELb0ELb1ELb0ELb1ELb1ELb1ELb0ELb1ELb1ELb1ELb0ELb0EEENS1_21CollectiveEpilogueFwdINS6_IJSA_SA_SB_EEES9_SE_SG_Li256ELb1ELb1ELb0ELb0EEENS1_36VarlenDynamicPersistentTileSchedulerILi128ELi96ELi256ELi128ELb0ELb1ELb1ELb1ELb0ELb1EEEEEEEEEvNT_6ParamsE:
        .type           _ZN7cutlass13device_kernelIN5flash11enable_sm90INS1_16FlashAttnFwdSm90INS1_25CollectiveMainloopFwdSm90ILi2EN4cute5tupleIJNS5_1CILi1EEES8_S8_EEENS6_IJNS7_ILi128EEENS7_ILi96EEENS7_ILi192EEEEEELi128ENS_6half_tEfNS_4arch4Sm90ELb0ELb1ELb0ELb1ELb1ELb1ELb0ELb1ELb1ELb1ELb0ELb0EEENS1_21CollectiveEpilogueFwdINS6_IJSA_SA_SB_EEES9_SE_SG_Li256ELb1ELb1ELb0ELb0EEENS1_36VarlenDynamicPersistentTileSchedulerILi128ELi96ELi256ELi128ELb0ELb1ELb1ELb1ELb0ELb1EEEEEEEEEvNT_6ParamsE,@function
        .size           _ZN7cutlass13device_kernelIN5flash11enable_sm90INS1_16FlashAttnFwdSm90INS1_25CollectiveMainloopFwdSm90ILi2EN4cute5tupleIJNS5_1CILi1EEES8_S8_EEENS6_IJNS7_ILi128EEENS7_ILi96EEENS7_ILi192EEEEEELi128ENS_6half_tEfNS_4arch4Sm90ELb0ELb1ELb0ELb1ELb1ELb1ELb0ELb1ELb1ELb1ELb0ELb0EEENS1_21CollectiveEpilogueFwdINS6_IJSA_SA_SB_EEES9_SE_SG_Li256ELb1ELb1ELb0ELb0EEENS1_36VarlenDynamicPersistentTileSchedulerILi128ELi96ELi256ELi128ELb0ELb1ELb1ELb1ELb0ELb1EEEEEEEEEvNT_6ParamsE,(.L_x_50 - _ZN7cutlass13device_kernelIN5flash11enable_sm90INS1_16FlashAttnFwdSm90INS1_25CollectiveMainloopFwdSm90ILi2EN4cute5tupleIJNS5_1CILi1EEES8_S8_EEENS6_IJNS7_ILi128EEENS7_ILi96EEENS7_ILi192EEEEEELi128ENS_6half_tEfNS_4arch4Sm90ELb0ELb1ELb0ELb1ELb1ELb1ELb0ELb1ELb1ELb1ELb0ELb0EEENS1_21CollectiveEpilogueFwdINS6_IJSA_SA_SB_EEES9_SE_SG_Li256ELb1ELb1ELb0ELb0EEENS1_36VarlenDynamicPersistentTileSchedulerILi128ELi96ELi256ELi128ELb0ELb1ELb1ELb1ELb0ELb1EEEEEEEEEvNT_6ParamsE)
        .other          _ZN7cutlass13device_kernelIN5flash11enable_sm90INS1_16FlashAttnFwdSm90INS1_25CollectiveMainloopFwdSm90ILi2EN4cute5tupleIJNS5_1CILi1EEES8_S8_EEENS6_IJNS7_ILi128EEENS7_ILi96EEENS7_ILi192EEEEEELi128ENS_6half_tEfNS_4arch4Sm90ELb0ELb1ELb0ELb1ELb1ELb1ELb0ELb1ELb1ELb1ELb0ELb0EEENS1_21CollectiveEpilogueFwdINS6_IJSA_SA_SB_EEES9_SE_SG_Li256ELb1ELb1ELb0ELb0EEENS1_36VarlenDynamicPersistentTileSchedulerILi128ELi96ELi256ELi128ELb0ELb1ELb1ELb1ELb0ELb1EEEEEEEEEvNT_6ParamsE,@"STO_CUDA_ENTRY STV_DEFAULT"
_ZN7cutlass13device_kernelIN5flash11enable_sm90INS1_16FlashAttnFwdSm90INS1_25CollectiveMainloopFwdSm90ILi2EN4cute5tupleIJNS5_1CILi1EEES8_S8_EEENS6_IJNS7_ILi128EEENS7_ILi96EEENS7_ILi192EEEEEELi128ENS_6half_tEfNS_4arch4Sm90ELb0ELb1ELb0ELb1ELb1ELb1ELb0ELb1ELb1ELb1ELb0ELb0EEENS1_21CollectiveEpilogueFwdINS6_IJSA_SA_SB_EEES9_SE_SG_Li256ELb1ELb1ELb0ELb0EEENS1_36VarlenDynamicPersistentTileSchedulerILi128ELi96ELi256ELi128ELb0ELb1ELb1ELb1ELb0ELb1EEEEEEEEEvNT_6ParamsE:
[----:B------:R-:W-:Y:S01]  /*0000*/  LDC R1, c[0x0][0x37c] ;  /* 0x0000df00ff017b82 */ /* 0x000fe20000000800 */
[----:B------:R-:W-:Y:S05]  /*0010*/  EXIT ;  /* 0x000000000000794d */ /* 0x000fea0003800000 */
.L_x_5:
        /* <DEDUP_REMOVED lines=14> */
.L_x_50:


//--------------------- .text._ZN7cutlass13device_kernelIN5flash11enable_sm90INS1_16FlashAttnFwdSm90INS1_25CollectiveMainloopFwdSm90ILi2EN4cute5tupleIJNS5_1CILi1EEES8_S8_EEENS6_IJNS7_ILi128EEENS7_ILi96EEENS7_ILi192EEEEEELi128ENS_6half_tEfNS_4arch4Sm90ELb1ELb0ELb0ELb0ELb1ELb0ELb0ELb1ELb1ELb1ELb0ELb0EEENS1_21CollectiveEpilogueFwdINS6_IJSA_SA_SB_EEES9_SE_SG_Li256ELb0ELb1ELb0ELb0EEENS1_30DynamicPersistentTileSchedulerILi256ELi128ELb0ELb1ELb1EEEEEEEEEvNT_6ParamsE --------------------------
	.section	.text._ZN7cutlass13device_kernelIN5flash11enable_sm90INS1_16FlashAttnFwdSm90INS1_25CollectiveMainloopFwdSm90ILi2EN4cute5tupleIJNS5_1CILi1EEES8_S8_EEENS6_IJNS7_ILi128EEENS7_ILi96EEENS7_ILi192EEEEEELi128ENS_6half_tEfNS_4arch4Sm90ELb1ELb0ELb0ELb0ELb1ELb0ELb0ELb1ELb1ELb1ELb0ELb0EEENS1_21CollectiveEpilogueFwdINS6_IJSA_SA_SB_EEES9_SE_SG_Li256ELb0ELb1ELb0ELb0EEENS1_30DynamicPersistentTileSchedulerILi256ELi128ELb0ELb1ELb1EEEEEEEEEvNT_6ParamsE,"ax",@progbits
	.align	128
.text._ZN7cutlass13device_kernelIN5flash11enable_sm90INS1_16FlashAttnFwdSm90INS1_25CollectiveMainloopFwdSm90ILi2EN4cute5tupleIJNS5_1CILi1EEES8_S8_EEENS6_IJNS7_ILi128EEENS7_ILi96EEENS7_ILi192EEEEEELi128ENS_6half_tEfNS_4arch4Sm90ELb1ELb0ELb0ELb0ELb1ELb0ELb0ELb1ELb1ELb1ELb0ELb0EEENS1_21CollectiveEpilogueFwdINS6_IJSA_SA_SB_EEES9_SE_SG_Li256ELb0ELb1ELb0ELb0EEENS1_30DynamicPersistentTileSchedulerILi256ELi128ELb0ELb1ELb1EEEEEEEEEvNT_6ParamsE:
        .type           _ZN7cutlass13device_kernelIN5flash11enable_sm90INS1_16FlashAttnFwdSm90INS1_25CollectiveMainloopFwdSm90ILi2EN4cute5tupleIJNS5_1CILi1EEES8_S8_EEENS6_IJNS7_ILi128EEENS7_ILi96EEENS7_ILi192EEEEEELi128ENS_6half_tEfNS_4arch4Sm90ELb1ELb0ELb0ELb0ELb1ELb0ELb0ELb1ELb1ELb1ELb0ELb0EEENS1_21CollectiveEpilogueFwdINS6_IJSA_SA_SB_EEES9_SE_SG_Li256ELb0ELb1ELb0ELb0EEENS1_30DynamicPersistentTileSchedulerILi256ELi128ELb0ELb1ELb1EEEEEEEEEvNT_6ParamsE,@function
        .size           _ZN7cutlass13device_kernelIN5flash11enable_sm90INS1_16FlashAttnFwdSm90INS1_25CollectiveMainloopFwdSm90ILi2EN4cute5tupleIJNS5_1CILi1EEES8_S8_EEENS6_IJNS7_ILi128EEENS7_ILi96EEENS7_ILi192EEEEEELi128ENS_6half_tEfNS_4arch4Sm90ELb1ELb0ELb0ELb0ELb1ELb0ELb0ELb1ELb1ELb1ELb0ELb0EEENS1_21CollectiveEpilogueFwdINS6_IJSA_SA_SB_EEES9_SE_SG_Li256ELb0ELb1ELb0ELb0EEENS1_30DynamicPersistentTileSchedulerILi256ELi128ELb0ELb1ELb1EEEEEEEEEvNT_6ParamsE,(.L_x_51 - _ZN7cutlass13device_kernelIN5flash11enable_sm90INS1_16FlashAttnFwdSm90INS1_25CollectiveMainloopFwdSm90ILi2EN4cute5tupleIJNS5_1CILi1EEES8_S8_EEENS6_IJNS7_ILi128EEENS7_ILi96EEENS7_ILi192EEEEEELi128ENS_6half_tEfNS_4arch4Sm90ELb1ELb0ELb0ELb0ELb1ELb0ELb0ELb1ELb1ELb1ELb0ELb0EEENS1_21CollectiveEpilogueFwdINS6_IJSA_SA_SB_EEES9_SE_SG_Li256ELb0ELb1ELb0ELb0EEENS1_30DynamicPersistentTileSchedulerILi256ELi128ELb0ELb1ELb1EEEEEEEEEvNT_6ParamsE)
        .other          _ZN7cutlass13device_kernelIN5flash11enable_sm90INS1_16FlashAttnFwdSm90INS1_25CollectiveMainloopFwdSm90ILi2EN4cute5tupleIJNS5_1CILi1EEES8_S8_EEENS6_IJNS7_ILi128EEENS7_ILi96EEENS7_ILi192EEEEEELi128ENS_6half_tEfNS_4arch4Sm90ELb1ELb0ELb0ELb0ELb1ELb0ELb0ELb1ELb1ELb1ELb0ELb0EEENS1_21CollectiveEpilogueFwdINS6_IJSA_SA_SB_EEES9_SE_SG_Li256ELb0ELb1ELb0ELb0EEENS1_30DynamicPersistentTileSchedulerILi256ELi128ELb0ELb1ELb1EEEEEEEEEvNT_6ParamsE,@"STO_CUDA_ENTRY STV_DEFAULT"
_ZN7cutlass13device_kernelIN5flash11enable_sm90INS1_16FlashAttnFwdSm90INS1_25CollectiveMainloopFwdSm90ILi2EN4cute5tupleIJNS5_1CILi1EEES8_S8_EEENS6_IJNS7_ILi128EEENS7_ILi96EEENS7_ILi192EEEEEELi128ENS_6half_tEfNS_4arch4Sm90ELb1ELb0ELb0ELb0ELb1ELb0ELb0ELb1ELb1ELb1ELb0ELb0EEENS1_21CollectiveEpilogueFwdINS6_IJSA_SA_SB_EEES9_SE_SG_Li256ELb0ELb1ELb0ELb0EEENS1_30DynamicPersistentTileSchedulerILi256ELi128ELb0ELb1ELb1EEEEEEEEEvNT_6ParamsE:
[----:B------:R-:W-:Y:S01]  /*0000*/  LDC R1, c[0x0][0x37c] ;  /* 0x0000df00ff017b82 */ /* 0x000fe20000000800 */
[----:B------:R-:W-:Y:S05]  /*0010*/  EXIT ;  /* 0x000000000000794d */ /* 0x000fea0003800000 */
.L_x_6:
        /* <DEDUP_REMOVED lines=14> */
.L_x_51:


//--------------------- .text._ZN7cutlass13device_kernelIN5flash11enable_sm90INS1_16FlashAttnFwdSm90INS1_25CollectiveMainloopFwdSm90ILi2EN4cute5tupleIJNS5_1CILi1EEES8_S8_EEENS6_IJNS7_ILi128EEENS7_ILi96EEENS7_ILi192EEEEEELi128ENS_6half_tEfNS_4arch4Sm90ELb1ELb0ELb0ELb1ELb1ELb0ELb0ELb1ELb1ELb1ELb0ELb0EEENS1_21CollectiveEpilogueFwdINS6_IJSA_SA_SB_EEES9_SE_SG_Li256ELb1ELb1ELb0ELb0EEENS1_36VarlenDynamicPersistentTileSchedulerILi128ELi96ELi256ELi128ELb0ELb1ELb1ELb1ELb1ELb1EEEEEEEEEvNT_6ParamsE --------------------------
	.section	.text._ZN7cutlass13device_kernelIN5flash11enable_sm90INS1_16FlashAttnFwdSm90INS1_25CollectiveMainloopFwdSm90ILi2EN4cute5tupleIJNS5_1CILi1EEES8_S8_EEENS6_IJNS7_ILi128EEENS7_ILi96EEENS7_ILi192EEEEEELi128ENS_6half_tEfNS_4arch4Sm90ELb1ELb0ELb0ELb1ELb1ELb0ELb0ELb1ELb1ELb1ELb0ELb0EEENS1_21CollectiveEpilogueFwdINS6_IJSA_SA_SB_EEES9_SE_SG_Li256ELb1ELb1ELb0ELb0EEENS1_36VarlenDynamicPersistentTileSchedulerILi128ELi96ELi256ELi128ELb0ELb1ELb1ELb1ELb1ELb1EEEEEEEEEvNT_6ParamsE,"ax",@progbits
	.align	128
.text._ZN7cutlass13device_kernelIN5flash11enable_sm90INS1_16FlashAttnFwdSm90INS1_25CollectiveMainloopFwdSm90ILi2EN4cute5tupleIJNS5_1CILi1EEES8_S8_EEENS6_IJNS7_ILi128EEENS7_ILi96EEENS7_ILi192EEEEEELi128ENS_6half_tEfNS_4arch4Sm90ELb1ELb0ELb0ELb1ELb1ELb0ELb0ELb1ELb1ELb1ELb0ELb0EEENS1_21CollectiveEpilogueFwdINS6_IJSA_SA_SB_EEES9_SE_SG_Li256ELb1ELb1ELb0ELb0EEENS1_36VarlenDynamicPersistentTileSchedulerILi128ELi96ELi256ELi128ELb0ELb1ELb1ELb1ELb1ELb1EEEEEEEEEvNT_6ParamsE:
        .type           _ZN7cutlass13device_kernelIN5flash11enable_sm90INS1_16FlashAttnFwdSm90INS1_25CollectiveMainloopFwdSm90ILi2EN4cute5tupleIJNS5_1CILi1EEES8_S8_EEENS6_IJNS7_ILi128EEENS7_ILi96EEENS7_ILi192EEEEEELi128ENS_6half_tEfNS_4arch4Sm90ELb1ELb0ELb0ELb1ELb1ELb0ELb0ELb1ELb1ELb1ELb0ELb0EEENS1_21CollectiveEpilogueFwdINS6_IJSA_SA_SB_EEES9_SE_SG_Li256ELb1ELb1ELb0ELb0EEENS1_36VarlenDynamicPersistentTileSchedulerILi128ELi96ELi256ELi128ELb0ELb1ELb1ELb1ELb1ELb1EEEEEEEEEvNT_6ParamsE,@function
        .size           _ZN7cutlass13device_kernelIN5flash11enable_sm90INS1_16FlashAttnFwdSm90INS1_25CollectiveMainloopFwdSm90ILi2EN4cute5tupleIJNS5_1CILi1EEES8_S8_EEENS6_IJNS7_ILi128EEENS7_ILi96EEENS7_ILi192EEEEEELi128ENS_6half_tEfNS_4arch4Sm90ELb1ELb0ELb0ELb1ELb1ELb0ELb0ELb1ELb1ELb1ELb0ELb0EEENS1_21CollectiveEpilogueFwdINS6_IJSA_SA_SB_EEES9_SE_SG_Li256ELb1ELb1ELb0ELb0EEENS1_36VarlenDynamicPersistentTileSchedulerILi128ELi96ELi256ELi128ELb0ELb1ELb1ELb1ELb1ELb1EEEEEEEEEvNT_6ParamsE,(.L_x_52 - _ZN7cutlass13device_kernelIN5flash11enable_sm90INS1_16FlashAttnFwdSm90INS1_25CollectiveMainloopFwdSm90ILi2EN4cute5tupleIJNS5_1CILi1EEES8_S8_EEENS6_IJNS7_ILi128EEENS7_ILi96EEENS7_ILi192EEEEEELi128ENS_6half_tEfNS_4arch4Sm90ELb1ELb0ELb0ELb1ELb1ELb0ELb0ELb1ELb1ELb1ELb0ELb0EEENS1_21CollectiveEpilogueFwdINS6_IJSA_SA_SB_EEES9_SE_SG_Li256ELb1ELb1ELb0ELb0EEENS1_36VarlenDynamicPersistentTileSchedulerILi128ELi96ELi256ELi128ELb0ELb1ELb1ELb1ELb1ELb1EEEEEEEEEvNT_6ParamsE)
        .other          _ZN7cutlass13device_kernelIN5flash11enable_sm90INS1_16FlashAttnFwdSm90INS1_25CollectiveMainloopFwdSm90ILi2EN4cute5tupleIJNS5_1CILi1EEES8_S8_EEENS6_IJNS7_ILi128EEENS7_ILi96EEENS7_ILi192EEEEEELi128ENS_6half_tEfNS_4arch4Sm90ELb1ELb0ELb0ELb1ELb1ELb0ELb0ELb1ELb1ELb1ELb0ELb0EEENS1_21CollectiveEpilogueFwdINS6_IJSA_SA_SB_EEES9_SE_SG_Li256ELb1ELb1ELb0ELb0EEENS1_36VarlenDynamicPersistentTileSchedulerILi128ELi96ELi256ELi128ELb0ELb1ELb1ELb1ELb1ELb1EEEEEEEEEvNT_6ParamsE,@"STO_CUDA_ENTRY STV_DEFAULT"
_ZN7cutlass13device_kernelIN5flash11enable_sm90INS1_16FlashAttnFwdSm90INS1_25CollectiveMainloopFwdSm90ILi2EN4cute5tupleIJNS5_1CILi1EEES8_S8_EEENS6_IJNS7_ILi128EEENS7_ILi96EEENS7_ILi192EEEEEELi128ENS_6half_tEfNS_4arch4Sm90ELb1ELb0ELb0ELb1ELb1ELb0ELb0ELb1ELb1ELb1ELb0ELb0EEENS1_21CollectiveEpilogueFwdINS6_IJSA_SA_SB_EEES9_SE_SG_Li256ELb1ELb1ELb0ELb0EEENS1_36VarlenDynamicPersistentTileSchedulerILi128ELi96ELi256ELi128ELb0ELb1ELb1ELb1ELb1ELb1EEEEEEEEEvNT_6ParamsE:
[----:B------:R-:W-:Y:S01]  /*0000*/  LDC R1, c[0x0][0x37c] ;  /* 0x0000df00ff017b82 */ /* 0x000fe20000000800 */
[----:B------:R-:W-:Y:S05]  /*0010*/  EXIT ;  /* 0x000000000000794d */ /* 0x000fea0003800000 */
.L_x_7:
        /* <DEDUP_REMOVED lines=14> */
.L_x_52:


//--------------------- .text._ZN7cutlass13device_kernelIN5flash11enable_sm90INS1_16FlashAttnFwdSm90INS1_25CollectiveMainloopFwdSm90ILi2EN4cute5tupleIJNS5_1CILi1EEES8_S8_EEENS6_IJNS7_ILi128EEENS7_ILi96EEENS7_ILi192EEEEEELi128ENS_6half_tEfNS_4arch4Sm90ELb1ELb0ELb0ELb1ELb1ELb1ELb0ELb1ELb1ELb1ELb0ELb0EEENS1_21CollectiveEpilogueFwdINS6_IJSA_SA_SB_EEES9_SE_SG_Li256ELb1ELb1ELb0ELb0EEENS1_36VarlenDynamicPersistentTileSchedulerILi128ELi96ELi256ELi128ELb0ELb1ELb1ELb1ELb1ELb1EEEEEEEEEvNT_6ParamsE --------------------------
	.section	.text._ZN7cutlass13device_kernelIN5flash11enable_sm90INS1_16FlashAttnFwdSm90INS1_25CollectiveMainloopFwdSm90ILi2EN4cute5tupleIJNS5_1CILi1EEES8_S8_EEENS6_IJNS7_ILi128EEENS7_ILi96EEENS7_ILi192EEEEEELi128ENS_6half_tEfNS_4arch4Sm90ELb1ELb0ELb0ELb1ELb1ELb1ELb0ELb1ELb1ELb1ELb0ELb0EEENS1_21CollectiveEpilogueFwdINS6_IJSA_SA_SB_EEES9_SE_SG_Li256ELb1ELb1ELb0ELb0EEENS1_36VarlenDynamicPersistentTileSchedulerILi128ELi96ELi256ELi128ELb0ELb1ELb1ELb1ELb1ELb1EEEEEEEEEvNT_6ParamsE,"ax",@progbits
	.align	128
.text._ZN7cutlass13device_kernelIN5flash11enable_sm90INS1_16FlashAttnFwdSm90INS1_25CollectiveMainloopFwdSm90ILi2EN4cute5tupleIJNS5_1CILi1EEES8_S8_EEENS6_IJNS7_ILi128EEENS7_ILi96EEENS7_ILi192EEEEEELi128ENS_6half_tEfNS_4arch4Sm90ELb1ELb0ELb0ELb1ELb1ELb1ELb0ELb1ELb1ELb1ELb0ELb0EEENS1_21CollectiveEpilogueFwdINS6_IJSA_SA_SB_EEES9_SE_SG_Li256ELb1ELb1ELb0ELb0EEENS1_36VarlenDynamicPersistentTileSchedulerILi128ELi96ELi256ELi128ELb0ELb1ELb1ELb1ELb1ELb1EEEEEEEEEvNT_6ParamsE:
        .type           _ZN7cutlass13device_kernelIN5flash11enable_sm90INS1_16FlashAttnFwdSm90INS1_25CollectiveMainloopFwdSm90ILi2EN4cute5tupleIJNS5_1CILi1EEES8_S8_EEENS6_IJNS7_ILi128EEENS7_ILi96EEENS7_ILi192EEEEEELi128ENS_6half_tEfNS_4arch4Sm90ELb1ELb0ELb0ELb1ELb1ELb1ELb0ELb1ELb1ELb1ELb0ELb0EEENS1_21CollectiveEpilogueFwdINS6_IJSA_SA_SB_EEES9_SE_SG_Li256ELb1ELb1ELb0ELb0EEENS1_36VarlenDynamicPersistentTileSchedulerILi128ELi96ELi256ELi128ELb0ELb1ELb1ELb1ELb1ELb1EEEEEEEEEvNT_6ParamsE,@function
        .size           _ZN7cutlass13device_kernelIN5flash11enable_sm90INS1_16FlashAttnFwdSm90INS1_25CollectiveMainloopFwdSm90ILi2EN4cute5tupleIJNS5_1CILi1EEES8_S8_EEENS6_IJNS7_ILi128EEENS7_ILi96EEENS7_ILi192EEEEEELi128ENS_6half_tEfNS_4arch4Sm90ELb1ELb0ELb0ELb1ELb1ELb1ELb0ELb1ELb1ELb1ELb0ELb0EEENS1_21CollectiveEpilogueFwdINS6_IJSA_SA_SB_EEES9_SE_SG_Li256ELb1ELb1ELb0ELb0EEENS1_36VarlenDynamicPersistentTileSchedulerILi128ELi96ELi256ELi128ELb0ELb1ELb1ELb1ELb1ELb1EEEEEEEEEvNT_6ParamsE,(.L_x_53 - _ZN7cutlass13device_kernelIN5flash11enable_sm90INS1_16FlashAttnFwdSm90INS1_25CollectiveMainloopFwdSm90ILi2EN4cute5tupleIJNS5_1CILi1EEES8_S8_EEENS6_IJNS7_ILi128EEENS7_ILi96EEENS7_ILi192EEEEEELi128ENS_6half_tEfNS_4arch4Sm90ELb1ELb0ELb0ELb1ELb1ELb1ELb0ELb1ELb1ELb1ELb0ELb0EEENS1_21CollectiveEpilogueFwdINS6_IJSA_SA_SB_EEES9_SE_SG_Li256ELb1ELb1ELb0ELb0EEENS1_36VarlenDynamicPersistentTileSchedulerILi128ELi96ELi256ELi128ELb0ELb1ELb1ELb1ELb1ELb1EEEEEEEEEvNT_6ParamsE)
        .other          _ZN7cutlass13device_kernelIN5flash11enable_sm90INS1_16FlashAttnFwdSm90INS1_25CollectiveMainloopFwdSm90ILi2EN4cute5tupleIJNS5_1CILi1EEES8_S8_EEENS6_IJNS7_ILi128EEENS7_ILi96EEENS7_ILi192EEEEEELi128ENS_6half_tEfNS_4arch4Sm90ELb1ELb0ELb0ELb1ELb1ELb1ELb0ELb1ELb1ELb1ELb0ELb0EEENS1_21CollectiveEpilogueFwdINS6_IJSA_SA_SB_EEES9_SE_SG_Li256ELb1ELb1ELb0ELb0EEENS1_36VarlenDynamicPersistentTileSchedulerILi128ELi96ELi256ELi128ELb0ELb1ELb1ELb1ELb1ELb1EEEEEEEEEvNT_6ParamsE,@"STO_CUDA_ENTRY STV_DEFAULT"
_ZN7cutlass13device_kernelIN5flash11enable_sm90INS1_16FlashAttnFwdSm90INS1_25CollectiveMainloopFwdSm90ILi2EN4cute5tupleIJNS5_1CILi1EEES8_S8_EEENS6_IJNS7_ILi128EEENS7_ILi96EEENS7_ILi192EEEEEELi128ENS_6half_tEfNS_4arch4Sm90ELb1ELb0ELb0ELb1ELb1ELb1ELb0ELb1ELb1ELb1ELb0ELb0EEENS1_21CollectiveEpilogueFwdINS6_IJSA_SA_SB_EEES9_SE_SG_Li256ELb1ELb1ELb0ELb0EEENS1_36VarlenDynamicPersistentTileSchedulerILi128ELi96ELi256ELi128ELb0ELb1ELb1ELb1ELb1ELb1EEEEEEEEEvNT_6ParamsE:
[----:B------:R-:W-:Y:S01]  /*0000*/  LDC R1, c[0x0][0x37c] ;  /* 0x0000df00ff017b82 */ /* 0x000fe20000000800 */
[----:B------:R-:W-:Y:S05]  /*0010*/  EXIT ;  /* 0x000000000000794d */ /* 0x000fea0003800000 */
.L_x_8:
        /* <DEDUP_REMOVED lines=14> */
.L_x_53:


//--------------------- .text._ZN7cutlass13device_kernelIN5flash11enable_sm90INS1_16FlashAttnFwdSm90INS1_25CollectiveMainloopFwdSm90ILi2EN4cute5tupleIJNS5_1CILi1EEES8_S8_EEENS6_IJNS7_ILi64EEESA_SA_EEELi512ENS_6half_tEfNS_4arch4Sm90ELb0ELb0ELb0ELb0ELb1ELb0ELb0ELb0ELb0ELb1ELb0ELb0EEENS1_21CollectiveEpilogueFwdINS6_IJSA_NS7_ILi512EEESA_EEES9_SC_SE_Li256ELb0ELb1ELb0ELb0EEENS1_29StaticPersistentTileSchedulerILb0EEEEEEEEEvNT_6ParamsE --------------------------
	.section	.text._ZN7cutlass13device_kernelIN5flash11enable_sm90INS1_16FlashAttnFwdSm90INS1_25CollectiveMainloopFwdSm90ILi2EN4cute5tupleIJNS5_1CILi1EEES8_S8_EEENS6_IJNS7_ILi64EEESA_SA_EEELi512ENS_6half_tEfNS_4arch4Sm90ELb0ELb0ELb0ELb0ELb1ELb0ELb0ELb0ELb0ELb1ELb0ELb0EEENS1_21CollectiveEpilogueFwdINS6_IJSA_NS7_ILi512EEESA_EEES9_SC_SE_Li256ELb0ELb1ELb0ELb0EEENS1_29StaticPersistentTileSchedulerILb0EEEEEEEEEvNT_6ParamsE,"ax",@progbits
	.align	128
.text._ZN7cutlass13device_kernelIN5flash11enable_sm90INS1_16FlashAttnFwdSm90INS1_25CollectiveMainloopFwdSm90ILi2EN4cute5tupleIJNS5_1CILi1EEES8_S8_EEENS6_IJNS7_ILi64EEESA_SA_EEELi512ENS_6half_tEfNS_4arch4Sm90ELb0ELb0ELb0ELb0ELb1ELb0ELb0ELb0ELb0ELb1ELb0ELb0EEENS1_21CollectiveEpilogueFwdINS6_IJSA_NS7_ILi512EEESA_EEES9_SC_SE_Li256ELb0ELb1ELb0ELb0EEENS1_29StaticPersistentTileSchedulerILb0EEEEEEEEEvNT_6ParamsE:
        .type           _ZN7cutlass13device_kernelIN5flash11enable_sm90INS1_16FlashAttnFwdSm90INS1_25CollectiveMainloopFwdSm90ILi2EN4cute5tupleIJNS5_1CILi1EEES8_S8_EEENS6_IJNS7_ILi64EEESA_SA_EEELi512ENS_6half_tEfNS_4arch4Sm90ELb0ELb0ELb0ELb0ELb1ELb0ELb0ELb0ELb0ELb1ELb0ELb0EEENS1_21CollectiveEpilogueFwdINS6_IJSA_NS7_ILi512EEESA_EEES9_SC_SE_Li256ELb0ELb1ELb0ELb0EEENS1_29StaticPersistentTileSchedulerILb0EEEEEEEEEvNT_6ParamsE,@function
        .size           _ZN7cutlass13device_kernelIN5flash11enable_sm90INS1_16FlashAttnFwdSm90INS1_25CollectiveMainloopFwdSm90ILi2EN4cute5tupleIJNS5_1CILi1EEES8_S8_EEENS6_IJNS7_ILi64EEESA_SA_EEELi512ENS_6half_tEfNS_4arch4Sm90ELb0ELb0ELb0ELb0ELb1ELb0ELb0ELb0ELb0ELb1ELb0ELb0EEENS1_21CollectiveEpilogueFwdINS6_IJSA_NS7_ILi512EEESA_EEES9_SC_SE_Li256ELb0ELb1ELb0ELb0EEENS1_29StaticPersistentTileSchedulerILb0EEEEEEEEEvNT_6ParamsE,(.L_x_54 - _ZN7cutlass13device_kernelIN5flash11enable_sm90INS1_16FlashAttnFwdSm90INS1_25CollectiveMainloopFwdSm90ILi2EN4cute5tupleIJNS5_1CILi1EEES8_S8_EEENS6_IJNS7_ILi64EEESA_SA_EEELi512ENS_6half_tEfNS_4arch4Sm90ELb0ELb0ELb0ELb0ELb1ELb0ELb0ELb0ELb0ELb1ELb0ELb0EEENS1_21CollectiveEpilogueFwdINS6_IJSA_NS7_ILi512EEESA_EEES9_SC_SE_Li256ELb0ELb1ELb0ELb0EEENS1_29StaticPersistentTileSchedulerILb0EEEEEEEEEvNT_6ParamsE)
        .other          _ZN7cutlass13device_kernelIN5flash11enable_sm90INS1_16FlashAttnFwdSm90INS1_25CollectiveMainloopFwdSm90ILi2EN4cute5tupleIJNS5_1CILi1EEES8_S8_EEENS6_IJNS7_ILi64EEESA_SA_EEELi512ENS_6half_tEfNS_4arch4Sm90ELb0ELb0ELb0ELb0ELb1ELb0ELb0ELb0ELb0ELb1ELb0ELb0EEENS1_21CollectiveEpilogueFwdINS6_IJSA_NS7_ILi512EEESA_EEES9_SC_SE_Li256ELb0ELb1ELb0ELb0EEENS1_29StaticPersistentTileSchedulerILb0EEEEEEEEEvNT_6ParamsE,@"STO_CUDA_ENTRY STV_DEFAULT"
_ZN7cutlass13device_kernelIN5flash11enable_sm90INS1_16FlashAttnFwdSm90INS1_25CollectiveMainloopFwdSm90ILi2EN4cute5tupleIJNS5_1CILi1EEES8_S8_EEENS6_IJNS7_ILi64EEESA_SA_EEELi512ENS_6half_tEfNS_4arch4Sm90ELb0ELb0ELb0ELb0ELb1ELb0ELb0ELb0ELb0ELb1ELb0ELb0EEENS1_21CollectiveEpilogueFwdINS6_IJSA_NS7_ILi512EEESA_EEES9_SC_SE_Li256ELb0ELb1ELb0ELb0EEENS1_29StaticPersistentTileSchedulerILb0EEEEEEEEEvNT_6ParamsE:
[----:B------:R-:W-:Y:S01]  /*0000*/  LDC R1, c[0x0][0x37c] ;  /* 0x0000df00ff017b82 */ /* 0x000fe20000000800 */
[----:B------:R-:W-:Y:S05]  /*0010*/  EXIT ;  /* 0x000000000000794d */ /* 0x000fea0003800000 */
.L_x_9:
        /* <DEDUP_REMOVED lines=14> */
.L_x_54:


//--------------------- .text._ZN7cutlass13device_kernelIN5flash11enable_sm90INS1_16FlashAttnFwdSm90INS1_25CollectiveMainloopFwdSm90ILi2EN4cute5tupleIJNS5_1CILi1EEES8_S8_EEENS6_IJNS7_ILi64EEESA_SA_EEELi512ENS_6half_tEfNS_4arch4Sm90ELb0ELb0ELb0ELb0ELb1ELb0ELb1ELb0ELb0ELb1ELb0ELb0EEENS1_21CollectiveEpilogueFwdINS6_IJSA_NS7_ILi512EEESA_EEES9_SC_SE_Li256ELb0ELb1ELb0ELb0EEENS1_29StaticPersistentTileSchedulerILb0EEEEEEEEEvNT_6ParamsE --------------------------
	.section	.text._ZN7cutlass13device_kernelIN5flash11enable_sm90INS1_16FlashAttnFwdSm90INS1_25CollectiveMainloopFwdSm90ILi2EN4cute5tupleIJNS5_1CILi1EEES8_S8_EEENS6_IJNS7_ILi64EEESA_SA_EEELi512ENS_6half_tEfNS_4arch4Sm90ELb0ELb0ELb0ELb0ELb1ELb0ELb1ELb0ELb0ELb1ELb0ELb0EEENS1_21CollectiveEpilogueFwdINS6_IJSA_NS7_ILi512EEESA_EEES9_SC_SE_Li256ELb0ELb1ELb0ELb0EEENS1_29StaticPersistentTileSchedulerILb0EEEEEEEEEvNT_6ParamsE,"ax",@progbits
	.align	128
.text._ZN7cutlass13device_kernelIN5flash11enable_sm90INS1_16FlashAttnFwdSm90INS1_25CollectiveMainloopFwdSm90ILi2EN4cute5tupleIJNS5_1CILi1EEES8_S8_EEENS6_IJNS7_ILi64EEESA_SA_EEELi512ENS_6half_tEfNS_4arch4Sm90ELb0ELb0ELb0ELb0ELb1ELb0ELb1ELb0ELb0ELb1ELb0ELb0EEENS1_21CollectiveEpilogueFwdINS6_IJSA_NS7_ILi512EEESA_EEES9_SC_SE_Li256ELb0ELb1ELb0ELb0EEENS1_29StaticPersistentTileSchedulerILb0EEEEEEEEEvNT_6ParamsE:
        .type           _ZN7cutlass13device_kernelIN5flash11enable_sm90INS1_16FlashAttnFwdSm90INS1_25CollectiveMainloopFwdSm90ILi2EN4cute5tupleIJNS5_1CILi1EEES8_S8_EEENS6_IJNS7_ILi64EEESA_SA_EEELi512ENS_6half_tEfNS_4arch4Sm90ELb0ELb0ELb0ELb0ELb1ELb0ELb1ELb0ELb0ELb1ELb0ELb0EEENS1_21CollectiveEpilogueFwdINS6_IJSA_NS7_ILi512EEESA_EEES9_SC_SE_Li256ELb0ELb1ELb0ELb0EEENS1_29StaticPersistentTileSchedulerILb0EEEEEEEEEvNT_6ParamsE,@function
        .size           _ZN7cutlass13device_kernelIN5flash11enable_sm90INS1_16FlashAttnFwdSm90INS1_25CollectiveMainloopFwdSm90ILi2EN4cute5tupleIJNS5_1CILi1EEES8_S8_EEENS6_IJNS7_ILi64EEESA_SA_EEELi512ENS_6half_tEfNS_4arch4Sm90ELb0ELb0ELb0ELb0ELb1ELb0ELb1ELb0ELb0ELb1ELb0ELb0EEENS1_21CollectiveEpilogueFwdINS6_IJSA_NS7_ILi512EEESA_EEES9_SC_SE_Li256ELb0ELb1ELb0ELb0EEENS1_29StaticPersistentTileSchedulerILb0EEEEEEEEEvNT_6ParamsE,(.L_x_55 - _ZN7cutlass13device_kernelIN5flash11enable_sm90INS1_16FlashAttnFwdSm90INS1_25CollectiveMainloopFwdSm90ILi2EN4cute5tupleIJNS5_1CILi1EEES8_S8_EEENS6_IJNS7_ILi64EEESA_SA_EEELi512ENS_6half_tEfNS_4arch4Sm90ELb0ELb0ELb0ELb0ELb1ELb0ELb1ELb0ELb0ELb1ELb0ELb0EEENS1_21CollectiveEpilogueFwdINS6_IJSA_NS7_ILi512EEESA_EEES9_SC_SE_Li256ELb0ELb1ELb0ELb0EEENS1_29StaticPersistentTileSchedulerILb0EEEEEEEEEvNT_6ParamsE)
        .other          _ZN7cutlass13device_kernelIN5flash11enable_sm90INS1_16FlashAttnFwdSm90INS1_25CollectiveMainloopFwdSm90ILi2EN4cute5tupleIJNS5_1CILi1EEES8_S8_EEENS6_IJNS7_ILi64EEESA_SA_EEELi512ENS_6half_tEfNS_4arch4Sm90ELb0ELb0ELb0ELb0ELb1ELb0ELb1ELb0ELb0ELb1ELb0ELb0EEENS1_21CollectiveEpilogueFwdINS6_IJSA_NS7_ILi512EEESA_EEES9_SC_SE_Li256ELb0ELb1ELb0ELb0EEENS1_29StaticPersistentTileSchedulerILb0EEEEEEEEEvNT_6ParamsE,@"STO_CUDA_ENTRY STV_DEFAULT"
_ZN7cutlass13device_kernelIN5flash11enable_sm90INS1_16FlashAttnFwdSm90INS1_25CollectiveMainloopFwdSm90ILi2EN4cute5tupleIJNS5_1CILi1EEES8_S8_EEENS6_IJNS7_ILi64EEESA_SA_EEELi512ENS_6half_tEfNS_4arch4Sm90ELb0ELb0ELb0ELb0ELb1ELb0ELb1ELb0ELb0ELb1ELb0ELb0EEENS1_21CollectiveEpilogueFwdINS6_IJSA_NS7_ILi512EEESA_EEES9_SC_SE_Li256ELb0ELb1ELb0ELb0EEENS1_29StaticPersistentTileSchedulerILb0EEEEEEEEEvNT_6ParamsE:
[----:B------:R-:W-:Y:S01]  /*0000*/  LDC R1, c[0x0][0x37c] ;  /* 0x0000df00ff017b82 */ /* 0x000fe20000000800 */
[----:B------:R-:W-:Y:S05]  /*0010*/  EXIT ;  /* 0x000000000000794d */ /* 0x000fea0003800000 */
.L_x_10:
        /* <DEDUP_REMOVED lines=14> */
.L_x_55:


//--------------------- .text._ZN7cutlass13device_kernelIN5flash11enable_sm90INS1_16FlashAttnFwdSm90INS1_25CollectiveMainloopFwdSm90ILi2EN4cute5tupleIJNS5_1CILi1EEES8_S8_EEENS6_IJNS7_ILi64EEESA_SA_EEELi512ENS_6half_tEfNS_4arch4Sm90ELb0ELb0ELb0ELb1ELb1ELb0ELb0ELb0ELb0ELb1ELb0ELb0EEENS1_21CollectiveEpilogueFwdINS6_IJSA_NS7_ILi512EEESA_EEES9_SC_SE_Li256ELb1ELb1ELb0ELb0EEENS1_36VarlenDynamicPersistentTileSchedulerILi64ELi64ELi256ELi128ELb0ELb1ELb1ELb0ELb1ELb1EEEEEEEEEvNT_6ParamsE --------------------------
	.section	.text._ZN7cutlass13device_kernelIN5flash11enable_sm90INS1_16FlashAttnFwdSm90INS1_25CollectiveMainloopFwdSm90ILi2EN4cute5tupleIJNS5_1CILi1EEES8_S8_EEENS6_IJNS7_ILi64EEESA_SA_EEELi512ENS_6half_tEfNS_4arch4Sm90ELb0ELb0ELb0ELb1ELb1ELb0ELb0ELb0ELb0ELb1ELb0ELb0EEENS1_21CollectiveEpilogueFwdINS6_IJSA_NS7_ILi512EEESA_EEES9_SC_SE_Li256ELb1ELb1ELb0ELb0EEENS1_36VarlenDynamicPersistentTileSchedulerILi64ELi64ELi256ELi128ELb0ELb1ELb1ELb0ELb1ELb1EEEEEEEEEvNT_6ParamsE,"ax",@progbits
	.align	128
.text._ZN7cutlass13device_kernelIN5flash11enable_sm90INS1_16FlashAttnFwdSm90INS1_25CollectiveMainloopFwdSm90ILi2EN4cute5tupleIJNS5_1CILi1EEES8_S8_EEENS6_IJNS7_ILi64EEESA_SA_EEELi512ENS_6half_tEfNS_4arch4Sm90ELb0ELb0ELb0ELb1ELb1ELb0ELb0ELb0ELb0ELb1ELb0ELb0EEENS1_21CollectiveEpilogueFwdINS6_IJSA_NS7_ILi512EEESA_EEES9_SC_SE_Li256ELb1ELb1ELb0ELb0EEENS1_36VarlenDynamicPersistentTileSchedulerILi64ELi64ELi256ELi128ELb0ELb1ELb1ELb0ELb1ELb1EEEEEEEEEvNT_6ParamsE:
        .type           _ZN7cutlass13device_kernelIN5flash11enable_sm90INS1_16FlashAttnFwdSm90INS1_25CollectiveMainloopFwdSm90ILi2EN4cute5tupleIJNS5_1CILi1EEES8_S8_EEENS6_IJNS7_ILi64EEESA_SA_EEELi512ENS_6half_tEfNS_4arch4Sm90ELb0ELb0ELb0ELb1ELb1ELb0ELb0ELb0ELb0ELb1ELb0ELb0EEENS1_21CollectiveEpilogueFwdINS6_IJSA_NS7_ILi512EEESA_EEES9_SC_SE_Li256ELb1ELb1ELb0ELb0EEENS1_36VarlenDynamicPersistentTileSchedulerILi64ELi64ELi256ELi128ELb0ELb1ELb1ELb0ELb1ELb1EEEEEEEEEvNT_6ParamsE,@function
        .size           _ZN7cutlass13device_kernelIN5flash11enable_sm90INS1_16FlashAttnFwdSm90INS1_25CollectiveMainloopFwdSm90ILi2EN4cute5tupleIJNS5_1CILi1EEES8_S8_EEENS6_IJNS7_ILi64EEESA_SA_EEELi512ENS_6half_tEfNS_4arch4Sm90ELb0ELb0ELb0ELb1ELb1ELb0ELb0ELb0ELb0ELb1ELb0ELb0EEENS1_21CollectiveEpilogueFwdINS6_IJSA_NS7_ILi512EEESA_EEES9_SC_SE_Li256ELb1ELb1ELb0ELb0EEENS1_36VarlenDynamicPersistentTileSchedulerILi64ELi64ELi256ELi128ELb0ELb1ELb1ELb0ELb1ELb1EEEEEEEEEvNT_6ParamsE,(.L_x_56 - _ZN7cutlass13device_kernelIN5flash11enable_sm90INS1_16FlashAttnFwdSm90INS1_25CollectiveMainloopFwdSm90ILi2EN4cute5tupleIJNS5_1CILi1EEES8_S8_EEENS6_IJNS7_ILi64EEESA_SA_EEELi512ENS_6half_tEfNS_4arch4Sm90ELb0ELb0ELb0ELb1ELb1ELb0ELb0ELb0ELb0ELb1ELb0ELb0EEENS1_21CollectiveEpilogueFwdINS6_IJSA_NS7_ILi512EEESA_EEES9_SC_SE_Li256ELb1ELb1ELb0ELb0EEENS1_36VarlenDynamicPersistentTileSchedulerILi64ELi64ELi256ELi128ELb0ELb1ELb1ELb0ELb1ELb1EEEEEEEEEvNT_6ParamsE)
        .other          _ZN7cutlass13device_kernelIN5flash11enable_sm90INS1_16FlashAttnFwdSm90INS1_25CollectiveMainloopFwdSm90ILi2EN4cute5tupleIJNS5_1CILi1EEES8_S8_EEENS6_IJNS7_ILi64EEESA_SA_EEELi512ENS_6half_tEfNS_4arch4Sm90ELb0ELb0ELb0ELb1ELb1ELb0ELb0ELb0ELb0ELb1ELb0ELb0EEENS1_21CollectiveEpilogueFwdINS6_IJSA_NS7_ILi512EEESA_EEES9_SC_SE_Li256ELb1ELb1ELb0ELb0EEENS1_36VarlenDynamicPersistentTileSchedulerILi64ELi64ELi256ELi128ELb0ELb1ELb1ELb0ELb1ELb1EEEEEEEEEvNT_6ParamsE,@"STO_CUDA_ENTRY STV_DEFAULT"
_ZN7cutlass13device_kernelIN5flash11enable_sm90INS1_16FlashAttnFwdSm90INS1_25CollectiveMainloopFwdSm90ILi2EN4cute5tupleIJNS5_1CILi1EEES8_S8_EEENS6_IJNS7_ILi64EEESA_SA_EEELi512ENS_6half_tEfNS_4arch4Sm90ELb0ELb0ELb0ELb1ELb1ELb0ELb0ELb0ELb0ELb1ELb0ELb0EEENS1_21CollectiveEpilogueFwdINS6_IJSA_NS7_ILi512EEESA_EEES9_SC_SE_Li256ELb1ELb1ELb0ELb0EEENS1_36VarlenDynamicPersistentTileSchedulerILi64ELi64ELi256ELi128ELb0ELb1ELb1ELb0ELb1ELb1EEEEEEEEEvNT_6ParamsE:
[----:B------:R-:W-:Y:S01]  /*0000*/  LDC R1, c[0x0][0x37c] ;  /* 0x0000df00ff017b82 */ /* 0x000fe20000000800 */
[----:B------:R-:W-:Y:S05]  /*0010*/  EXIT ;  /* 0x000000000000794d */ /* 0x000fea0003800000 */
.L_x_11:
        /* <DEDUP_REMOVED lines=14> */
.L_x_56:


//--------------------- .text._ZN7cutlass13device_kernelIN5flash11enable_sm90INS1_16FlashAttnFwdSm90INS1_25CollectiveMainloopFwdSm90ILi2EN4cute5tupleIJNS5_1CILi1EEES8_S8_EEENS6_IJNS7_ILi64EEESA_SA_EEELi512ENS_6half_tEfNS_4arch4Sm90ELb0ELb0ELb0ELb1ELb1ELb1ELb0ELb0ELb0ELb1ELb0ELb0EEENS1_21CollectiveEpilogueFwdINS6_IJSA_NS7_ILi512EEESA_EEES9_SC_SE_Li256ELb1ELb1ELb0ELb0EEENS1_36VarlenDynamicPersistentTileSchedulerILi64ELi64ELi256ELi128ELb0ELb1ELb1ELb0ELb1ELb1EEEEEEEEEvNT_6ParamsE --------------------------
	.section	.text._ZN7cutlass13device_kernelIN5flash11enable_sm90INS1_16FlashAttnFwdSm90INS1_25CollectiveMainloopFwdSm90ILi2EN4cute5tupleIJNS5_1CILi1EEES8_S8_EEENS6_IJNS7_ILi64EEESA_SA_EEELi512ENS_6half_tEfNS_4arch4Sm90ELb0ELb0ELb0ELb1ELb1ELb1ELb0ELb0ELb0ELb1ELb0ELb0EEENS1_21CollectiveEpilogueFwdINS6_IJSA_NS7_ILi512EEESA_EEES9_SC_SE_Li256ELb1ELb1ELb0ELb0EEENS1_36VarlenDynamicPersistentTileSchedulerILi64ELi64ELi256ELi128ELb0ELb1ELb1ELb0ELb1ELb1EEEEEEEEEvNT_6ParamsE,"ax",@progbits
	.align	128
.text._ZN7cutlass13device_kernelIN5flash11enable_sm90INS1_16FlashAttnFwdSm90INS1_25CollectiveMainloopFwdSm90ILi2EN4cute5tupleIJNS5_1CILi1EEES8_S8_EEENS6_IJNS7_ILi64EEESA_SA_EEELi512ENS_6half_tEfNS_4arch4Sm90ELb0ELb0ELb0ELb1ELb1ELb1ELb0ELb0ELb0ELb1ELb0ELb0EEENS1_21CollectiveEpilogueFwdINS6_IJSA_NS7_ILi512EEESA_EEES9_SC_SE_Li256ELb1ELb1ELb0ELb0EEENS1_36VarlenDynamicPersistentTileSchedulerILi64ELi64ELi256ELi128ELb0ELb1ELb1ELb0ELb1ELb1EEEEEEEEEvNT_6ParamsE:
        .type           _ZN7cutlass13device_kernelIN5flash11enable_sm90INS1_16FlashAttnFwdSm90INS1_25CollectiveMainloopFwdSm90ILi2EN4cute5tupleIJNS5_1CILi1EEES8_S8_EEENS6_IJNS7_ILi64EEESA_SA_EEELi512ENS_6half_tEfNS_4arch4Sm90ELb0ELb0ELb0ELb1ELb1ELb1ELb0ELb0ELb0ELb1ELb0ELb0EEENS1_21CollectiveEpilogueFwdINS6_IJSA_NS7_ILi512EEESA_EEES9_SC_SE_Li256ELb1ELb1ELb0ELb0EEENS1_36VarlenDynamicPersistentTileSchedulerILi64ELi64ELi256ELi128ELb0ELb1ELb1ELb0ELb1ELb1EEEEEEEEEvNT_6ParamsE,@function
        .size           _ZN7cutlass13device_kernelIN5flash11enable_sm90INS1_16FlashAttnFwdSm90INS1_25CollectiveMainloopFwdSm90ILi2EN4cute5tupleIJNS5_1CILi1EEES8_S8_EEENS6_IJNS7_ILi64EEESA_SA_EEELi512ENS_6half_tEfNS_4arch4Sm90ELb0ELb0ELb0ELb1ELb1ELb1ELb0ELb0ELb0ELb1ELb0ELb0EEENS1_21CollectiveEpilogueFwdINS6_IJSA_NS7_ILi512EEESA_EEES9_SC_SE_Li256ELb1ELb1ELb0ELb0EEENS1_36VarlenDynamicPersistentTileSchedulerILi64ELi64ELi256ELi128ELb0ELb1ELb1ELb0ELb1ELb1EEEEEEEEEvNT_6ParamsE,(.L_x_57 - _ZN7cutlass13device_kernelIN5flash11enable_sm90INS1_16FlashAttnFwdSm90INS1_25CollectiveMainloopFwdSm90ILi2EN4cute5tupleIJNS5_1CILi1EEES8_S8_EEENS6_IJNS7_ILi64EEESA_SA_EEELi512ENS_6half_tEfNS_4arch4Sm90ELb0ELb0ELb0ELb1ELb1ELb1ELb0ELb0ELb0ELb1ELb0ELb0EEENS1_21CollectiveEpilogueFwdINS6_IJSA_NS7_ILi512EEESA_EEES9_SC_SE_Li256ELb1ELb1ELb0ELb0EEENS1_36VarlenDynamicPersistentTileSchedulerILi64ELi64ELi256ELi128ELb0ELb1ELb1ELb0ELb1ELb1EEEEEEEEEvNT_6ParamsE)
        .other          _ZN7cutlass13device_kernelIN5flash11enable_sm90INS1_16FlashAttnFwdSm90INS1_25CollectiveMainloopFwdSm90ILi2EN4cute5tupleIJNS5_1CILi1EEES8_S8_EEENS6_IJNS7_ILi64EEESA_SA_EEELi512ENS_6half_tEfNS_4arch4Sm90ELb0ELb0ELb0ELb1ELb1ELb1ELb0ELb0ELb0ELb1ELb0ELb0EEENS1_21CollectiveEpilogueFwdINS6_IJSA_NS7_ILi512EEESA_EEES9_SC_SE_Li256ELb1ELb1ELb0ELb0EEENS1_36VarlenDynamicPersistentTileSchedulerILi64ELi64ELi256ELi128ELb0ELb1ELb1ELb0ELb1ELb1EEEEEEEEEvNT_6ParamsE,@"STO_CUDA_ENTRY STV_DEFAULT"
_ZN7cutlass13device_kernelIN5flash11enable_sm90INS1_16FlashAttnFwdSm90INS1_25CollectiveMainloopFwdSm90ILi2EN4cute5tupleIJNS5_1CILi1EEES8_S8_EEENS6_IJNS7_ILi64EEESA_SA_EEELi512ENS_6half_tEfNS_4arch4Sm90ELb0ELb0ELb0ELb1ELb1ELb1ELb0ELb0ELb0ELb1ELb0ELb0EEENS1_21CollectiveEpilogueFwdINS6_IJSA_NS7_ILi512EEESA_EEES9_SC_SE_Li256ELb1ELb1ELb0ELb0EEENS1_36VarlenDynamicPersistentTileSchedulerILi64ELi64ELi256ELi128ELb0ELb1ELb1ELb0ELb1ELb1EEEEEEEEEvNT_6ParamsE:
[----:B------:R-:W-:Y:S01]  /*0000*/  LDC R1, c[0x0][0x37c] ;  /* 0x0000df00ff017b82 */ /* 0x000fe20000000800 */
[----:B------:R-:W-:Y:S05]  /*0010*/  EXIT ;  /* 0x000000000000794d */ /* 0x000fea0003800000 */
.L_x_12:
        /* <DEDUP_REMOVED lines=14> */
.L_x_57:


//--------------------- .text._ZN7cutlass13device_kernelIN5flash11enable_sm90INS1_16FlashAttnFwdSm90INS1_25CollectiveMainloopFwdSm90ILi2EN4cute5tupleIJNS5_1CILi1EEES8_S8_EEENS6_IJNS7_ILi64EEESA_SA_EEELi512ENS_6half_tEfNS_4arch4Sm90ELb0ELb0ELb0ELb1ELb1ELb0ELb1ELb0ELb0ELb1ELb0ELb0EEENS1_21CollectiveEpilogueFwdINS6_IJSA_NS7_ILi512EEESA_EEES9_SC_SE_Li256ELb1ELb1ELb0ELb0EEENS1_36VarlenDynamicPersistentTileSchedulerILi64ELi64ELi256ELi128ELb0ELb1ELb1ELb0ELb1ELb1EEEEEEEEEvNT_6ParamsE --------------------------
	.section	.text._ZN7cutlass13device_kernelIN5flash11enable_sm90INS1_16FlashAttnFwdSm90INS1_25CollectiveMainloopFwdSm90ILi2EN4cute5tupleIJNS5_1CILi1EEES8_S8_EEENS6_IJNS7_ILi64EEESA_SA_EEELi512ENS_6half_tEfNS_4arch4Sm90ELb0ELb0ELb0ELb1ELb1ELb0ELb1ELb0ELb0ELb1ELb0ELb0EEENS1_21CollectiveEpilogueFwdINS6_IJSA_NS7_ILi512EEESA_EEES9_SC_SE_Li256ELb1ELb1ELb0ELb0EEENS1_36VarlenDynamicPersistentTileSchedulerILi64ELi64ELi256ELi128ELb0ELb1ELb1ELb0ELb1ELb1EEEEEEEEEvNT_6ParamsE,"ax",@progbits
	.align	128
.text._ZN7cutlass13device_kernelIN5flash11enable_sm90INS1_16FlashAttnFwdSm90INS1_25CollectiveMainloopFwdSm90ILi2EN4cute5tupleIJNS5_1CILi1EEES8_S8_EEENS6_IJNS7_ILi64EEESA_SA_EEELi512ENS_6half_tEfNS_4arch4Sm90ELb0ELb0ELb0ELb1ELb1ELb0ELb1ELb0ELb0ELb1ELb0ELb0EEENS1_21CollectiveEpilogueFwdINS6_IJSA_NS7_ILi512EEESA_EEES9_SC_SE_Li256ELb1ELb1ELb0ELb0EEENS1_36VarlenDynamicPersistentTileSchedulerILi64ELi64ELi256ELi128ELb0ELb1ELb1ELb0ELb1ELb1EEEEEEEEEvNT_6ParamsE:
        .type           _ZN7cutlass13device_kernelIN5flash11enable_sm90INS1_16FlashAttnFwdSm90INS1_25CollectiveMainloopFwdSm90ILi2EN4cute5tupleIJNS5_1CILi1EEES8_S8_EEENS6_IJNS7_ILi64EEESA_SA_EEELi512ENS_6half_tEfNS_4arch4Sm90ELb0ELb0ELb0ELb1ELb1ELb0ELb1ELb0ELb0ELb1ELb0ELb0EEENS1_21CollectiveEpilogueFwdINS6_IJSA_NS7_ILi512EEESA_EEES9_SC_SE_Li256ELb1ELb1ELb0ELb0EEENS1_36VarlenDynamicPersistentTileSchedulerILi64ELi64ELi256ELi128ELb0ELb1ELb1ELb0ELb1ELb1EEEEEEEEEvNT_6ParamsE,@function
        .size           _ZN7cutlass13device_kernelIN5flash11enable_sm90INS1_16FlashAttnFwdSm90INS1_25CollectiveMainloopFwdSm90ILi2EN4cute5tupleIJNS5_1CILi1EEES8_S8_EEENS6_IJNS7_ILi64EEESA_SA_EEELi512ENS_6half_tEfNS_4arch4Sm90ELb0ELb0ELb0ELb1ELb1ELb0ELb1ELb0ELb0ELb1ELb0ELb0EEENS1_21CollectiveEpilogueFwdINS6_IJSA_NS7_ILi512EEESA_EEES9_SC_SE_Li256ELb1ELb1ELb0ELb0EEENS1_36VarlenDynamicPersistentTileSchedulerILi64ELi64ELi256ELi128ELb0ELb1ELb1ELb0ELb1ELb1EEEEEEEEEvNT_6ParamsE,(.L_x_58 - _ZN7cutlass13device_kernelIN5flash11enable_sm90INS1_16FlashAttnFwdSm90INS1_25CollectiveMainloopFwdSm90ILi2EN4cute5tupleIJNS5_1CILi1EEES8_S8_EEENS6_IJNS7_ILi64EEESA_SA_EEELi512ENS_6half_tEfNS_4arch4Sm90ELb0ELb0ELb0ELb1ELb1ELb0ELb1ELb0ELb0ELb1ELb0ELb0EEENS1_21CollectiveEpilogueFwdINS6_IJSA_NS7_ILi512EEESA_EEES9_SC_SE_Li256ELb1ELb1ELb0ELb0EEENS1_36VarlenDynamicPersistentTileSchedulerILi64ELi64ELi256ELi128ELb0ELb1ELb1ELb0ELb1ELb1EEEEEEEEEvNT_6ParamsE)
        .other          _ZN7cutlass13device_kernelIN5flash11enable_sm90INS1_16FlashAttnFwdSm90INS1_25CollectiveMainloopFwdSm90ILi2EN4cute5tupleIJNS5_1CILi1EEES8_S8_EEENS6_IJNS7_ILi64EEESA_SA_EEELi512ENS_6half_tEfNS_4arch4Sm90ELb0ELb0ELb0ELb1ELb1ELb0ELb1ELb0ELb0ELb1ELb0ELb0EEENS1_21CollectiveEpilogueFwdINS6_IJSA_NS7_ILi512EEESA_EEES9_SC_SE_Li256ELb1ELb1ELb0ELb0EEENS1_36VarlenDynamicPersistentTileSchedulerILi64ELi64ELi256ELi128ELb0ELb1ELb1ELb0ELb1ELb1EEEEEEEEEvNT_6ParamsE,@"STO_CUDA_ENTRY STV_DEFAULT"
_ZN7cutlass13device_kernelIN5flash11enable_sm90INS1_16FlashAttnFwdSm90INS1_25CollectiveMainloopFwdSm90ILi2EN4cute5tupleIJNS5_1CILi1EEES8_S8_EEENS6_IJNS7_ILi64EEESA_SA_EEELi512ENS_6half_tEfNS_4arch4Sm90ELb0ELb0ELb0ELb1ELb1ELb0ELb1ELb0ELb0ELb1ELb0ELb0EEENS1_21CollectiveEpilogueFwdINS6_IJSA_NS7_ILi512EEESA_EEES9_SC_SE_Li256ELb1ELb1ELb0ELb0EEENS1_36VarlenDynamicPersistentTileSchedulerILi64ELi64ELi256ELi128ELb0ELb1ELb1ELb0ELb1ELb1EEEEEEEEEvNT_6ParamsE:
[----:B------:R-:W-:Y:S01]  /*0000*/  LDC R1, c[0x0][0x37c] ;  /* 0x0000df00ff017b82 */ /* 0x000fe20000000800 */
[----:B------:R-:W-:Y:S05]  /*0010*/  EXIT ;  /* 0x000000000000794d */ /* 0x000fea0003800000 */
.L_x_13:
        /* <DEDUP_REMOVED lines=14> */
.L_x_58:


//--------------------- .text._ZN7cutlass13device_kernelIN5flash11enable_sm90INS1_16FlashAttnFwdSm90INS1_25CollectiveMainloopFwdSm90ILi2EN4cute5tupleIJNS5_1CILi1EEES8_S8_EEENS6_IJNS7_ILi64EEESA_SA_EEELi512ENS_6half_tEfNS_4arch4Sm90ELb0ELb0ELb0ELb1ELb1ELb1ELb1ELb0ELb0ELb1ELb0ELb0EEENS1_21CollectiveEpilogueFwdINS6_IJSA_NS7_ILi512EEESA_EEES9_SC_SE_Li256ELb1ELb1ELb0ELb0EEENS1_36VarlenDynamicPersistentTileSchedulerILi64ELi64ELi256ELi128ELb0ELb1ELb1ELb0ELb1ELb1EEEEEEEEEvNT_6ParamsE --------------------------
	.section	.text._ZN7cutlass13device_kernelIN5flash11enable_sm90INS1_16FlashAttnFwdSm90INS1_25CollectiveMainloopFwdSm90ILi2EN4cute5tupleIJNS5_1CILi1EEES8_S8_EEENS6_IJNS7_ILi64EEESA_SA_EEELi512ENS_6half_tEfNS_4arch4Sm90ELb0ELb0ELb0ELb1ELb1ELb1ELb1ELb0ELb0ELb1ELb0ELb0EEENS1_21CollectiveEpilogueFwdINS6_IJSA_NS7_ILi512EEESA_EEES9_SC_SE_Li256ELb1ELb1ELb0ELb0EEENS1_36VarlenDynamicPersistentTileSchedulerILi64ELi64ELi256ELi128ELb0ELb1ELb1ELb0ELb1ELb1EEEEEEEEEvNT_6ParamsE,"ax",@progbits
	.align	128
.text._ZN7cutlass13device_kernelIN5flash11enable_sm90INS1_16FlashAttnFwdSm90INS1_25CollectiveMainloopFwdSm90ILi2EN4cute5tupleIJNS5_1CILi1EEES8_S8_EEENS6_IJNS7_ILi64EEESA_SA_EEELi512ENS_6half_tEfNS_4arch4Sm90ELb0ELb0ELb0ELb1ELb1ELb1ELb1ELb0ELb0ELb1ELb0ELb0EEENS1_21CollectiveEpilogueFwdINS6_IJSA_NS7_ILi512EEESA_EEES9_SC_SE_Li256ELb1ELb1ELb0ELb0EEENS1_36VarlenDynamicPersistentTileSchedulerILi64ELi64ELi256ELi128ELb0ELb1ELb1ELb0ELb1ELb1EEEEEEEEEvNT_6ParamsE:
        .type           _ZN7cutlass13device_kernelIN5flash11enable_sm90INS1_16FlashAttnFwdSm90INS1_25CollectiveMainloopFwdSm90ILi2EN4cute5tupleIJNS5_1CILi1EEES8_S8_EEENS6_IJNS7_ILi64EEESA_SA_EEELi512ENS_6half_tEfNS_4arch4Sm90ELb0ELb0ELb0ELb1ELb1ELb1ELb1ELb0ELb0ELb1ELb0ELb0EEENS1_21CollectiveEpilogueFwdINS6_IJSA_NS7_ILi512EEESA_EEES9_SC_SE_Li256ELb1ELb1ELb0ELb0EEENS1_36VarlenDynamicPersistentTileSchedulerILi64ELi64ELi256ELi128ELb0ELb1ELb1ELb0ELb1ELb1EEEEEEEEEvNT_6ParamsE,@function
        .size           _ZN7cutlass13device_kernelIN5flash11enable_sm90INS1_16FlashAttnFwdSm90INS1_25CollectiveMainloopFwdSm90ILi2EN4cute5tupleIJNS5_1CILi1EEES8_S8_EEENS6_IJNS7_ILi64EEESA_SA_EEELi512ENS_6half_tEfNS_4arch4Sm90ELb0ELb0ELb0ELb1ELb1ELb1ELb1ELb0ELb0ELb1ELb0ELb0EEENS1_21CollectiveEpilogueFwdINS6_IJSA_NS7_ILi512EEESA_EEES9_SC_SE_Li256ELb1ELb1ELb0ELb0EEENS1_36VarlenDynamicPersistentTileSchedulerILi64ELi64ELi256ELi128ELb0ELb1ELb1ELb0ELb1ELb1EEEEEEEEEvNT_6ParamsE,(.L_x_59 - _ZN7cutlass13device_kernelIN5flash11enable_sm90INS1_16FlashAttnFwdSm90INS1_25CollectiveMainloopFwdSm90ILi2EN4cute5tupleIJNS5_1CILi1EEES8_S8_EEENS6_IJNS7_ILi64EEESA_SA_EEELi512ENS_6half_tEfNS_4arch4Sm90ELb0ELb0ELb0ELb1ELb1ELb1ELb1ELb0ELb0ELb1ELb0ELb0EEENS1_21CollectiveEpilogueFwdINS6_IJSA_NS7_ILi512EEESA_EEES9_SC_SE_Li256ELb1ELb1ELb0ELb0EEENS1_36VarlenDynamicPersistentTileSchedulerILi64ELi64ELi256ELi128ELb0ELb1ELb1ELb0ELb1ELb1EEEEEEEEEvNT_6ParamsE)
        .other          _ZN7cutlass13device_kernelIN5flash11enable_sm90INS1_16FlashAttnFwdSm90INS1_25CollectiveMainloopFwdSm90ILi2EN4cute5tupleIJNS5_1CILi1EEES8_S8_EEENS6_IJNS7_ILi64EEESA_SA_EEELi512ENS_6half_tEfNS_4arch4Sm90ELb0ELb0ELb0ELb1ELb1ELb1ELb1ELb0ELb0ELb1ELb0ELb0EEENS1_21CollectiveEpilogueFwdINS6_IJSA_NS7_ILi512EEESA_EEES9_SC_SE_Li256ELb1ELb1ELb0ELb0EEENS1_36VarlenDynamicPersistentTileSchedulerILi64ELi64ELi256ELi128ELb0ELb1ELb1ELb0ELb1ELb1EEEEEEEEEvNT_6ParamsE,@"STO_CUDA_ENTRY STV_DEFAULT"
_ZN7cutlass13device_kernelIN5flash11enable_sm90INS1_16FlashAttnFwdSm90INS1_25CollectiveMainloopFwdSm90ILi2EN4cute5tupleIJNS5_1CILi1EEES8_S8_EEENS6_IJNS7_ILi64EEESA_SA_EEELi512ENS_6half_tEfNS_4arch4Sm90ELb0ELb0ELb0ELb1ELb1ELb1ELb1ELb0ELb0ELb1ELb0ELb0EEENS1_21CollectiveEpilogueFwdINS6_IJSA_NS7_ILi512EEESA_EEES9_SC_SE_Li256ELb1ELb1ELb0ELb0EEENS1_36VarlenDynamicPersistentTileSchedulerILi64ELi64ELi256ELi128ELb0ELb1ELb1ELb0ELb1ELb1EEEEEEEEEvNT_6ParamsE:
[----:B------:R-:W-:Y:S01]  /*0000*/  LDC R1, c[0x0][0x37c] ;  /* 0x0000df00ff017b82 */ /* 0x000fe20000000800 */
[----:B------:R-:W-:Y:S05]  /*0010*/  EXIT ;  /* 0x000000000000794d */ /* 0x000fea0003800000 */
.L_x_14:
        /* <DEDUP_REMOVED lines=14> */
.L_x_59:


//--------------------- .text._ZN7cutlass13device_kernelIN5flash11enable_sm90INS1_16FlashAttnFwdSm90INS1_25CollectiveMainloopFwdSm90ILi2EN4cute5tupleIJNS5_1CILi1EEES8_S8_EEENS6_IJNS7_ILi64EEESA_SA_EEELi512ENS_6half_tEfNS_4arch4Sm90ELb0ELb1ELb0ELb0ELb1ELb0ELb0ELb0ELb0ELb1ELb0ELb0EEENS1_21CollectiveEpilogueFwdINS6_IJSA_NS7_ILi512EEESA_EEES9_SC_SE_Li256ELb0ELb1ELb0ELb0EEENS1_30DynamicPersistentTileSchedulerILi256ELi128ELb0ELb1ELb1EEEEEEEEEvNT_6ParamsE --------------------------
	.section	.text._ZN7cutlass13device_kernelIN5flash11enable_sm90INS1_16FlashAttnFwdSm90INS1_25CollectiveMainloopFwdSm90ILi2EN4cute5tupleIJNS5_1CILi1EEES8_S8_EEENS6_IJNS7_ILi64EEESA_SA_EEELi512ENS_6half_tEfNS_4arch4Sm90ELb0ELb1ELb0ELb0ELb1ELb0ELb0ELb0ELb0ELb1ELb0ELb0EEENS1_21CollectiveEpilogueFwdINS6_IJSA_NS7_ILi512EEESA_EEES9_SC_SE_Li256ELb0ELb1ELb0ELb0EEENS1_30DynamicPersistentTileSchedulerILi256ELi128ELb0ELb1ELb1EEEEEEEEEvNT_6ParamsE,"ax",@progbits
	.align	128
.text._ZN7cutlass13device_kernelIN5flash11enable_sm90INS1_16FlashAttnFwdSm90INS1_25CollectiveMainloopFwdSm90ILi2EN4cute5tupleIJNS5_1CILi1EEES8_S8_EEENS6_IJNS7_ILi64EEESA_SA_EEELi512ENS_6half_tEfNS_4arch4Sm90ELb0ELb1ELb0ELb0ELb1ELb0ELb0ELb0ELb0ELb1ELb0ELb0EEENS1_21CollectiveEpilogueFwdINS6_IJSA_NS7_ILi512EEESA_EEES9_SC_SE_Li256ELb0ELb1ELb0ELb0EEENS1_30DynamicPersistentTileSchedulerILi256ELi128ELb0ELb1ELb1EEEEEEEEEvNT_6ParamsE:
        .type           _ZN7cutlass13device_kernelIN5flash11enable_sm90INS1_16FlashAttnFwdSm90INS1_25CollectiveMainloopFwdSm90ILi2EN4cute5tupleIJNS5_1CILi1EEES8_S8_EEENS6_IJNS7_ILi64EEESA_SA_EEELi512ENS_6half_tEfNS_4arch4Sm90ELb0ELb1ELb0ELb0ELb1ELb0ELb0ELb0ELb0ELb1ELb0ELb0EEENS1_21CollectiveEpilogueFwdINS6_IJSA_NS7_ILi512EEESA_EEES9_SC_SE_Li256ELb0ELb1ELb0ELb0EEENS1_30DynamicPersistentTileSchedulerILi256ELi128ELb0ELb1ELb1EEEEEEEEEvNT_6ParamsE,@function
        .size           _ZN7cutlass13device_kernelIN5flash11enable_sm90INS1_16FlashAttnFwdSm90INS1_25CollectiveMainloopFwdSm90ILi2EN4cute5tupleIJNS5_1CILi1EEES8_S8_EEENS6_IJNS7_ILi64EEESA_SA_EEELi512ENS_6half_tEfNS_4arch4Sm90ELb0ELb1ELb0ELb0ELb1ELb0ELb0ELb0ELb0ELb1ELb0ELb0EEENS1_21CollectiveEpilogueFwdINS6_IJSA_NS7_ILi512EEESA_EEES9_SC_SE_Li256ELb0ELb1ELb0ELb0EEENS1_30DynamicPersistentTileSchedulerILi256ELi128ELb0ELb1ELb1EEEEEEEEEvNT_6ParamsE,(.L_x_60 - _ZN7cutlass13device_kernelIN5flash11enable_sm90INS1_16FlashAttnFwdSm90INS1_25CollectiveMainloopFwdSm90ILi2EN4cute5tupleIJNS5_1CILi1EEES8_S8_EEENS6_IJNS7_ILi64EEESA_SA_EEELi512ENS_6half_tEfNS_4arch4Sm90ELb0ELb1ELb0ELb0ELb1ELb0ELb0ELb0ELb0ELb1ELb0ELb0EEENS1_21CollectiveEpilogueFwdINS6_IJSA_NS7_ILi512EEESA_EEES9_SC_SE_Li256ELb0ELb1ELb0ELb0EEENS1_30DynamicPersistentTileSchedulerILi256ELi128ELb0ELb1ELb1EEEEEEEEEvNT_6ParamsE)
        .other          _ZN7cutlass13device_kernelIN5flash11enable_sm90INS1_16FlashAttnFwdSm90INS1_25CollectiveMainloopFwdSm90ILi2EN4cute5tupleIJNS5_1CILi1EEES8_S8_EEENS6_IJNS7_ILi64EEESA_SA_EEELi512ENS_6half_tEfNS_4arch4Sm90ELb0ELb1ELb0ELb0ELb1ELb0ELb0ELb0ELb0ELb1ELb0ELb0EEENS1_21CollectiveEpilogueFwdINS6_IJSA_NS7_ILi512EEESA_EEES9_SC_SE_Li256ELb0ELb1ELb0ELb0EEENS1_30DynamicPersistentTileSchedulerILi256ELi128ELb0ELb1ELb1EEEEEEEEEvNT_6ParamsE,@"STO_CUDA_ENTRY STV_DEFAULT"
_ZN7cutlass13device_kernelIN5flash11enable_sm90INS1_16FlashAttnFwdSm90INS1_25CollectiveMainloopFwdSm90ILi2EN4cute5tupleIJNS5_1CILi1EEES8_S8_EEENS6_IJNS7_ILi64EEESA_SA_EEELi512ENS_6half_tEfNS_4arch4Sm90ELb0ELb1ELb0ELb0ELb1ELb0ELb0ELb0ELb0ELb1ELb0ELb0EEENS1_21CollectiveEpilogueFwdINS6_IJSA_NS7_ILi512EEESA_EEES9_SC_SE_Li256ELb0ELb1ELb0ELb0EEENS1_30DynamicPersistentTileSchedulerILi256ELi128ELb0ELb1ELb1EEEEEEEEEvNT_6ParamsE:
[----:B------:R-:W-:Y:S01]  /*0000*/  LDC R1, c[0x0][0x37c] ;  /* 0x0000df00ff017b82 */ /* 0x000fe20000000800 */
[----:B------:R-:W-:Y:S05]  /*0010*/  EXIT ;  /* 0x000000000000794d */ /* 0x000fea0003800000 */
.L_x_15:
        /* <DEDUP_REMOVED lines=14> */
.L_x_60:


//--------------------- .text._ZN7cutlass13device_kernelIN5flash11enable_sm90INS1_16FlashAttnFwdSm90INS1_25CollectiveMainloopFwdSm90ILi2EN4cute5tupleIJNS5_1CILi1EEES8_S8_EEENS6_IJNS7_ILi64EEESA_SA_EEELi512ENS_6half_tEfNS_4arch4Sm90ELb0ELb1ELb0ELb0ELb1ELb0ELb1ELb0ELb0ELb1ELb0ELb0EEENS1_21CollectiveEpilogueFwdINS6_IJSA_NS7_ILi512EEESA_EEES9_SC_SE_Li256ELb0ELb1ELb0ELb0EEENS1_30DynamicPersistentTileSchedulerILi256ELi128ELb0ELb1ELb1EEEEEEEEEvNT_6ParamsE --------------------------
	.section	.text._ZN7cutlass13device_kernelIN5flash11enable_sm90INS1_16FlashAttnFwdSm90INS1_25CollectiveMainloopFwdSm90ILi2EN4cute5tupleIJNS5_1CILi1EEES8_S8_EEENS6_IJNS7_ILi64EEESA_SA_EEELi512ENS_6half_tEfNS_4arch4Sm90ELb0ELb1ELb0ELb0ELb1ELb0ELb1ELb0ELb0ELb1ELb0ELb0EEENS1_21CollectiveEpilogueFwdINS6_IJSA_NS7_ILi512EEESA_EEES9_SC_SE_Li256ELb0ELb1ELb0ELb0EEENS1_30DynamicPersistentTileSchedulerILi256ELi128ELb0ELb1ELb1EEEEEEEEEvNT_6ParamsE,"ax",@progbits
	.align	128
.text._ZN7cutlass13device_kernelIN5flash11enable_sm90INS1_16FlashAttnFwdSm90INS1_25CollectiveMainloopFwdSm90ILi2EN4cute5tupleIJNS5_1CILi1EEES8_S8_EEENS6_IJNS7_ILi64EEESA_SA_EEELi512ENS_6half_tEfNS_4arch4Sm90ELb0ELb1ELb0ELb0ELb1ELb0ELb1ELb0ELb0ELb1ELb0ELb0EEENS1_21CollectiveEpilogueFwdINS6_IJSA_NS7_ILi512EEESA_EEES9_SC_SE_Li256ELb0ELb1ELb0ELb0EEENS1_30DynamicPersistentTileSchedulerILi256ELi128ELb0ELb1ELb1EEEEEEEEEvNT_6ParamsE:
        .type           _ZN7cutlass13device_kernelIN5flash11enable_sm90INS1_16FlashAttnFwdSm90INS1_25CollectiveMainloopFwdSm90ILi2EN4cute5tupleIJNS5_1CILi1EEES8_S8_EEENS6_IJNS7_ILi64EEESA_SA_EEELi512ENS_6half_tEfNS_4arch4Sm90ELb0ELb1ELb0ELb0ELb1ELb0ELb1ELb0ELb0ELb1ELb0ELb0EEENS1_21CollectiveEpilogueFwdINS6_IJSA_NS7_ILi512EEESA_EEES9_SC_SE_Li256ELb0ELb1ELb0ELb0EEENS1_30DynamicPersistentTileSchedulerILi256ELi128ELb0ELb1ELb1EEEEEEEEEvNT_6ParamsE,@function
        .size           _ZN7cutlass13device_kernelIN5flash11enable_sm90INS1_16FlashAttnFwdSm90INS1_25CollectiveMainloopFwdSm90ILi2EN4cute5tupleIJNS5_1CILi1EEES8_S8_EEENS6_IJNS7_ILi64EEESA_SA_EEELi512ENS_6half_tEfNS_4arch4Sm90ELb0ELb1ELb0ELb0ELb1ELb0ELb1ELb0ELb0ELb1ELb0ELb0EEENS1_21CollectiveEpilogueFwdINS6_IJSA_NS7_ILi512EEESA_EEES9_SC_SE_Li256ELb0ELb1ELb0ELb0EEENS1_30DynamicPersistentTileSchedulerILi256ELi128ELb0ELb1ELb1EEEEEEEEEvNT_6ParamsE,(.L_x_61 - _ZN7cutlass13device_kernelIN5flash11enable_sm90INS1_16FlashAttnFwdSm90INS1_25CollectiveMainloopFwdSm90ILi2EN4cute5tupleIJNS5_1CILi1EEES8_S8_EEENS6_IJNS7_ILi64EEESA_SA_EEELi512ENS_6half_tEfNS_4arch4Sm90ELb0ELb1ELb0ELb0ELb1ELb0ELb1ELb0ELb0ELb1ELb0ELb0EEENS1_21CollectiveEpilogueFwdINS6_IJSA_NS7_ILi512EEESA_EEES9_SC_SE_Li256ELb0ELb1ELb0ELb0EEENS1_30DynamicPersistentTileSchedulerILi256ELi128ELb0ELb1ELb1EEEEEEEEEvNT_6ParamsE)
        .other          _ZN7cutlass13device_kernelIN5flash11enable_sm90INS1_16FlashAttnFwdSm90INS1_25CollectiveMainloopFwdSm90ILi2EN4cute5tupleIJNS5_1CILi1EEES8_S8_EEENS6_IJNS7_ILi64EEESA_SA_EEELi512ENS_6half_tEfNS_4arch4Sm90ELb0ELb1ELb0ELb0ELb1ELb0ELb1ELb0ELb0ELb1ELb0ELb0EEENS1_21CollectiveEpilogueFwdINS6_IJSA_NS7_ILi512EEESA_EEES9_SC_SE_Li256ELb0ELb1ELb0ELb0EEENS1_30DynamicPersistentTileSchedulerILi256ELi128ELb0ELb1ELb1EEEEEEEEEvNT_6ParamsE,@"STO_CUDA_ENTRY STV_DEFAULT"
_ZN7cutlass13device_kernelIN5flash11enable_sm90INS1_16FlashAttnFwdSm90INS1_25CollectiveMainloopFwdSm90ILi2EN4cute5tupleIJNS5_1CILi1EEES8_S8_EEENS6_IJNS7_ILi64EEESA_SA_EEELi512ENS_6half_tEfNS_4arch4Sm90ELb0ELb1ELb0ELb0ELb1ELb0ELb1ELb0ELb0ELb1ELb0ELb0EEENS1_21CollectiveEpilogueFwdINS6_IJSA_NS7_ILi512EEESA_EEES9_SC_SE_Li256ELb0ELb1ELb0ELb0EEENS1_30DynamicPersistentTileSchedulerILi256ELi128ELb0ELb1ELb1EEEEEEEEEvNT_6ParamsE:
[----:B------:R-:W-:Y:S01]  /*0000*/  LDC R1, c[0x0][0x37c] ;  /* 0x0000df00ff017b82 */ /* 0x000fe20000000800 */
[----:B------:R-:W-:Y:S05]  /*0010*/  EXIT ;  /* 0x000000000000794d */ /* 0x000fea0003800000 */
.L_x_16:
        /* <DEDUP_REMOVED lines=14> */
.L_x_61:


//--------------------- .text._ZN7cutlass13device_kernelIN5flash11enable_sm90INS1_16FlashAttnFwdSm90INS1_25CollectiveMainloopFwdSm90ILi2EN4cute5tupleIJNS5_1CILi1EEES8_S8_EEENS6_IJNS7_ILi64EEESA_SA_EEELi512ENS_6half_tEfNS_4arch4Sm90ELb0ELb1ELb0ELb1ELb1ELb0ELb0ELb0ELb0ELb1ELb0ELb0EEENS1_21CollectiveEpilogueFwdINS6_IJSA_NS7_ILi512EEESA_EEES9_SC_SE_Li256ELb1ELb1ELb0ELb0EEENS1_36VarlenDynamicPersistentTileSchedulerILi64ELi64ELi256ELi128ELb0ELb1ELb1ELb1ELb0ELb1EEEEEEEEEvNT_6ParamsE --------------------------
	.section	.text._ZN7cutlass13device_kernelIN5flash11enable_sm90INS1_16FlashAttnFwdSm90INS1_25CollectiveMainloopFwdSm90ILi2EN4cute5tupleIJNS5_1CILi1EEES8_S8_EEENS6_IJNS7_ILi64EEESA_SA_EEELi512ENS_6half_tEfNS_4arch4Sm90ELb0ELb1ELb0ELb1ELb1ELb0ELb0ELb0ELb0ELb1ELb0ELb0EEENS1_21CollectiveEpilogueFwdINS6_IJSA_NS7_ILi512EEESA_EEES9_SC_SE_Li256ELb1ELb1ELb0ELb0EEENS1_36VarlenDynamicPersistentTileSchedulerILi64ELi64ELi256ELi128ELb0ELb1ELb1ELb1ELb0ELb1EEEEEEEEEvNT_6ParamsE,"ax",@progbits
	.align	128
.text._ZN7cutlass13device_kernelIN5flash11enable_sm90INS1_16FlashAttnFwdSm90INS1_25CollectiveMainloopFwdSm90ILi2EN4cute5tupleIJNS5_1CILi1EEES8_S8_EEENS6_IJNS7_ILi64EEESA_SA_EEELi512ENS_6half_tEfNS_4arch4Sm90ELb0ELb1ELb0ELb1ELb1ELb0ELb0ELb0ELb0ELb1ELb0ELb0EEENS1_21CollectiveEpilogueFwdINS6_IJSA_NS7_ILi512EEESA_EEES9_SC_SE_Li256ELb1ELb1ELb0ELb0EEENS1_36VarlenDynamicPersistentTileSchedulerILi64ELi64ELi256ELi128ELb0ELb1ELb1ELb1ELb0ELb1EEEEEEEEEvNT_6ParamsE:
        .type           _ZN7cutlass13device_kernelIN5flash11enable_sm90INS1_16FlashAttnFwdSm90INS1_25CollectiveMainloopFwdSm90ILi2EN4cute5tupleIJNS5_1CILi1EEES8_S8_EEENS6_IJNS7_ILi64EEESA_SA_EEELi512ENS_6half_tEfNS_4arch4Sm90ELb0ELb1ELb0ELb1ELb1ELb0ELb0ELb0ELb0ELb1ELb0ELb0EEENS1_21CollectiveEpilogueFwdINS6_IJSA_NS7_ILi512EEESA_EEES9_SC_SE_Li256ELb1ELb1ELb0ELb0EEENS1_36VarlenDynamicPersistentTileSchedulerILi64ELi64ELi256ELi128ELb0ELb1ELb1ELb1ELb0ELb1EEEEEEEEEvNT_6ParamsE,@function
        .size           _ZN7cutlass13device_kernelIN5flash11enable_sm90INS1_16FlashAttnFwdSm90INS1_25CollectiveMainloopFwdSm90ILi2EN4cute5tupleIJNS5_1CILi1EEES8_S8_EEENS6_IJNS7_ILi64EEESA_SA_EEELi512ENS_6half_tEfNS_4arch4Sm90ELb0ELb1ELb0ELb1ELb1ELb0ELb0ELb0ELb0ELb1ELb0ELb0EEENS1_21CollectiveEpilogueFwdINS6_IJSA_NS7_ILi512EEESA_EEES9_SC_SE_Li256ELb1ELb1ELb0ELb0EEENS1_36VarlenDynamicPersistentTileSchedulerILi64ELi64ELi256ELi128ELb0ELb1ELb1ELb1ELb0ELb1EEEEEEEEEvNT_6ParamsE,(.L_x_62 - _ZN7cutlass13device_kernelIN5flash11enable_sm90INS1_16FlashAttnFwdSm90INS1_25CollectiveMainloopFwdSm90ILi2EN4cute5tupleIJNS5_1CILi1EEES8_S8_EEENS6_IJNS7_ILi64EEESA_SA_EEELi512ENS_6half_tEfNS_4arch4Sm90ELb0ELb1ELb0ELb1ELb1ELb0ELb0ELb0ELb0ELb1ELb0ELb0EEENS1_21CollectiveEpilogueFwdINS6_IJSA_NS7_ILi512EEESA_EEES9_SC_SE_Li256ELb1ELb1ELb0ELb0EEENS1_36VarlenDynamicPersistentTileSchedulerILi64ELi64ELi256ELi128ELb0ELb1ELb1ELb1ELb0ELb1EEEEEEEEEvNT_6ParamsE)
        .other          _ZN7cutlass13device_kernelIN5flash11enable_sm90INS1_16FlashAttnFwdSm90INS1_25CollectiveMainloopFwdSm90ILi2EN4cute5tupleIJNS5_1CILi1EEES8_S8_EEENS6_IJNS7_ILi64EEESA_SA_EEELi512ENS_6half_tEfNS_4arch4Sm90ELb0ELb1ELb0ELb1ELb1ELb0ELb0ELb0ELb0ELb1ELb0ELb0EEENS1_21CollectiveEpilogueFwdINS6_IJSA_NS7_ILi512EEESA_EEES9_SC_SE_Li256ELb1ELb1ELb0ELb0EEENS1_36VarlenDynamicPersistentTileSchedulerILi64ELi64ELi256ELi128ELb0ELb1ELb1ELb1ELb0ELb1EEEEEEEEEvNT_6ParamsE,@"STO_CUDA_ENTRY STV_DEFAULT"
_ZN7cutlass13device_kernelIN5flash11enable_sm90INS1_16FlashAttnFwdSm90INS1_25CollectiveMainloopFwdSm90ILi2EN4cute5tupleIJNS5_1CILi1EEES8_S8_EEENS6_IJNS7_ILi64EEESA_SA_EEELi512ENS_6half_tEfNS_4arch4Sm90ELb0ELb1ELb0ELb1ELb1ELb0ELb0ELb0ELb0ELb1ELb0ELb0EEENS1_21CollectiveEpilogueFwdINS6_IJSA_NS7_ILi512EEESA_EEES9_SC_SE_Li256ELb1ELb1ELb0ELb0EEENS1_36VarlenDynamicPersistentTileSchedulerILi64ELi64ELi256ELi128ELb0ELb1ELb1ELb1ELb0ELb1EEEEEEEEEvNT_6ParamsE:
[----:B------:R-:W-:Y:S01]  /*0000*/  LDC R1, c[0x0][0x37c] ;  /* 0x0000df00ff017b82 */ /* 0x000fe20000000800 */
[----:B------:R-:W-:Y:S05]  /*0010*/  EXIT ;  /* 0x000000000000794d */ /* 0x000fea0003800000 */
.L_x_17:
        /* <DEDUP_REMOVED lines=14> */
.L_x_62:


//--------------------- .text._ZN7cutlass13device_kernelIN5flash11enable_sm90INS1_16FlashAttnFwdSm90INS1_25CollectiveMainloopFwdSm90ILi2EN4cute5tupleIJNS5_1CILi1EEES8_S8_EEENS6_IJNS7_ILi64EEESA_SA_EEELi512ENS_6half_tEfNS_4arch4Sm90ELb0ELb1ELb0ELb1ELb1ELb1ELb0ELb0ELb0ELb1ELb0ELb0EEENS1_21CollectiveEpilogueFwdINS6_IJSA_NS7_ILi512EEESA_EEES9_SC_SE_Li256ELb1ELb1ELb0ELb0EEENS1_36VarlenDynamicPersistentTileSchedulerILi64ELi64ELi256ELi128ELb0ELb1ELb1ELb1ELb0ELb1EEEEEEEEEvNT_6ParamsE --------------------------
	.section	.text._ZN7cutlass13device_kernelIN5flash11enable_sm90INS1_16FlashAttnFwdSm90INS1_25CollectiveMainloopFwdSm90ILi2EN4cute5tupleIJNS5_1CILi1EEES8_S8_EEENS6_IJNS7_ILi64EEESA_SA_EEELi512ENS_6half_tEfNS_4arch4Sm90ELb0ELb1ELb0ELb1ELb1ELb1ELb0ELb0ELb0ELb1ELb0ELb0EEENS1_21CollectiveEpilogueFwdINS6_IJSA_NS7_ILi512EEESA_EEES9_SC_SE_Li256ELb1ELb1ELb0ELb0EEENS1_36VarlenDynamicPersistentTileSchedulerILi64ELi64ELi256ELi128ELb0ELb1ELb1ELb1ELb0ELb1EEEEEEEEEvNT_6ParamsE,"ax",@progbits
	.align	128
.text._ZN7cutlass13device_kernelIN5flash11enable_sm90INS1_16FlashAttnFwdSm90INS1_25CollectiveMainloopFwdSm90ILi2EN4cute5tupleIJNS5_1CILi1EEES8_S8_EEENS6_IJNS7_ILi64EEESA_SA_EEELi512ENS_6half_tEfNS_4arch4Sm90ELb0ELb1ELb0ELb1ELb1ELb1ELb0ELb0ELb0ELb1ELb0ELb0EEENS1_21CollectiveEpilogueFwdINS6_IJSA_NS7_ILi512EEESA_EEES9_SC_SE_Li256ELb1ELb1ELb0ELb0EEENS1_36VarlenDynamicPersistentTileSchedulerILi64ELi64ELi256ELi128ELb0ELb1ELb1ELb1ELb0ELb1EEEEEEEEEvNT_6ParamsE:
        .type           _ZN7cutlass13device_kernelIN5flash11enable_sm90INS1_16FlashAttnFwdSm90INS1_25CollectiveMainloopFwdSm90ILi2EN4cute5tupleIJNS5_1CILi1EEES8_S8_EEENS6_IJNS7_ILi64EEESA_SA_EEELi512ENS_6half_tEfNS_4arch4Sm90ELb0ELb1ELb0ELb1ELb1ELb1ELb0ELb0ELb0ELb1ELb0ELb0EEENS1_21CollectiveEpilogueFwdINS6_IJSA_NS7_ILi512EEESA_EEES9_SC_SE_Li256ELb1ELb1ELb0ELb0EEENS1_36VarlenDynamicPersistentTileSchedulerILi64ELi64ELi256ELi128ELb0ELb1ELb1ELb1ELb0ELb1EEEEEEEEEvNT_6ParamsE,@function
        .size           _ZN7cutlass13device_kernelIN5flash11enable_sm90INS1_16FlashAttnFwdSm90INS1_25CollectiveMainloopFwdSm90ILi2EN4cute5tupleIJNS5_1CILi1EEES8_S8_EEENS6_IJNS7_ILi64EEESA_SA_EEELi512ENS_6half_tEfNS_4arch4Sm90ELb0ELb1ELb0ELb1ELb1ELb1ELb0ELb0ELb0ELb1ELb0ELb0EEENS1_21CollectiveEpilogueFwdINS6_IJSA_NS7_ILi512EEESA_EEES9_SC_SE_Li256ELb1ELb1ELb0ELb0EEENS1_36VarlenDynamicPersistentTileSchedulerILi64ELi64ELi256ELi128ELb0ELb1ELb1ELb1ELb0ELb1EEEEEEEEEvNT_6ParamsE,(.L_x_63 - _ZN7cutlass13device_kernelIN5flash11enable_sm90INS1_16FlashAttnFwdSm90INS1_25CollectiveMainloopFwdSm90ILi2EN4cute5tupleIJNS5_1CILi1EEES8_S8_EEENS6_IJNS7_ILi64EEESA_SA_EEELi512ENS_6half_tEfNS_4arch4Sm90ELb0ELb1ELb0ELb1ELb1ELb1ELb0ELb0ELb0ELb1ELb0ELb0EEENS1_21CollectiveEpilogueFwdINS6_IJSA_NS7_ILi512EEESA_EEES9_SC_SE_Li256ELb1ELb1ELb0ELb0EEENS1_36VarlenDynamicPersistentTileSchedulerILi64ELi64ELi256ELi128ELb0ELb1ELb1ELb1ELb0ELb1EEEEEEEEEvNT_6ParamsE)
        .other          _ZN7cutlass13device_kernelIN5flash11enable_sm90INS1_16FlashAttnFwdSm90INS1_25CollectiveMainloopFwdSm90ILi2EN4cute5tupleIJNS5_1CILi1EEES8_S8_EEENS6_IJNS7_ILi64EEESA_SA_EEELi512ENS_6half_tEfNS_4arch4Sm90ELb0ELb1ELb0ELb1ELb1ELb1ELb0ELb0ELb0ELb1ELb0ELb0EEENS1_21CollectiveEpilogueFwdINS6_IJSA_NS7_ILi512EEESA_EEES9_SC_SE_Li256ELb1ELb1ELb0ELb0EEENS1_36VarlenDynamicPersistentTileSchedulerILi64ELi64ELi256ELi128ELb0ELb1ELb1ELb1ELb0ELb1EEEEEEEEEvNT_6ParamsE,@"STO_CUDA_ENTRY STV_DEFAULT"
_ZN7cutlass13device_kernelIN5flash11enable_sm90INS1_16FlashAttnFwdSm90INS1_25CollectiveMainloopFwdSm90ILi2EN4cute5tupleIJNS5_1CILi1EEES8_S8_EEENS6_IJNS7_ILi64EEESA_SA_EEELi512ENS_6half_tEfNS_4arch4Sm90ELb0ELb1ELb0ELb1ELb1ELb1ELb0ELb0ELb0ELb1ELb0ELb0EEENS1_21CollectiveEpilogueFwdINS6_IJSA_NS7_ILi512EEESA_EEES9_SC_SE_Li256ELb1ELb1ELb0ELb0EEENS1_36VarlenDynamicPersistentTileSchedulerILi64ELi64ELi256ELi128ELb0ELb1ELb1ELb1ELb0ELb1EEEEEEEEEvNT_6ParamsE:
[----:B------:R-:W-:Y:S01]  /*0000*/  LDC R1, c[0x0][0x37c] ;  /* 0x0000df00ff017b82 */ /* 0x000fe20000000800 */
[----:B------:R-:W-:Y:S05]  /*0010*/  EXIT ;  /* 0x000000000000794d */ /* 0x000fea0003800000 */
.L_x_18:
        /* <DEDUP_REMOVED lines=14> */
.L_x_63:


//--------------------- .text._ZN7cutlass13device_kernelIN5flash11enable_sm90INS1_16FlashAttnFwdSm90INS1_25CollectiveMainloopFwdSm90ILi2EN4cute5tupleIJNS5_1CILi1EEES8_S8_EEENS6_IJNS7_ILi64EEESA_SA_EEELi512ENS_6half_tEfNS_4arch4Sm90ELb0ELb1ELb0ELb1ELb1ELb0ELb1ELb0ELb0ELb1ELb0ELb0EEENS1_21CollectiveEpilogueFwdINS6_IJSA_NS7_ILi512EEESA_EEES9_SC_SE_Li256ELb1ELb1ELb0ELb0EEENS1_36VarlenDynamicPersistentTileSchedulerILi64ELi64ELi256ELi128ELb0ELb1ELb1ELb1ELb0ELb1EEEEEEEEEvNT_6ParamsE --------------------------
	.section	.text._ZN7cutlass13device_kernelIN5flash11enable_sm90INS1_16FlashAttnFwdSm90INS1_25CollectiveMainloopFwdSm90ILi2EN4cute5tupleIJNS5_1CILi1EEES8_S8_EEENS6_IJNS7_ILi64EEESA_SA_EEELi512ENS_6half_tEfNS_4arch4Sm90ELb0ELb1ELb0ELb1ELb1ELb0ELb1ELb0ELb0ELb1ELb0ELb0EEENS1_21CollectiveEpilogueFwdINS6_IJSA_NS7_ILi512EEESA_EEES9_SC_SE_Li256ELb1ELb1ELb0ELb0EEENS1_36VarlenDynamicPersistentTileSchedulerILi64ELi64ELi256ELi128ELb0ELb1ELb1ELb1ELb0ELb1EEEEEEEEEvNT_6ParamsE,"ax",@progbits
	.align	128
.text._ZN7cutlass13device_kernelIN5flash11enable_sm90INS1_16FlashAttnFwdSm90INS1_25CollectiveMainloopFwdSm90ILi2EN4cute5tupleIJNS5_1CILi1EEES8_S8_EEENS6_IJNS7_ILi64EEESA_SA_EEELi512ENS_6half_tEfNS_4arch4Sm90ELb0ELb1ELb0ELb1ELb1ELb0ELb1ELb0ELb0ELb1ELb0ELb0EEENS1_21CollectiveEpilogueFwdINS6_IJSA_NS7_ILi512EEESA_EEES9_SC_SE_Li256ELb1ELb1ELb0ELb0EEENS1_36VarlenDynamicPersistentTileSchedulerILi64ELi64ELi256ELi128ELb0ELb1ELb1ELb1ELb0ELb1EEEEEEEEEvNT_6ParamsE:
        .type           _ZN7cutlass13device_kernelIN5flash11enable_sm90INS1_16FlashAttnFwdSm90INS1_25CollectiveMainloopFwdSm90ILi2EN4cute5tupleIJNS5_1CILi1EEES8_S8_EEENS6_IJNS7_ILi64EEESA_SA_EEELi512ENS_6half_tEfNS_4arch4Sm90ELb0ELb1ELb0ELb1ELb1ELb0ELb1ELb0ELb0ELb1ELb0ELb0EEENS1_21CollectiveEpilogueFwdINS6_IJSA_NS7_ILi512EEESA_EEES9_SC_SE_Li256ELb1ELb1ELb0ELb0EEENS1_36VarlenDynamicPersistentTileSchedulerILi64ELi64ELi256ELi128ELb0ELb1ELb1ELb1ELb0ELb1EEEEEEEEEvNT_6ParamsE,@function
        .size           _ZN7cutlass13device_kernelIN5flash11enable_sm90INS1_16FlashAttnFwdSm90INS1_25CollectiveMainloopFwdSm90ILi2EN4cute5tupleIJNS5_1CILi1EEES8_S8_EEENS6_IJNS7_ILi64EEESA_SA_EEELi512ENS_6half_tEfNS_4arch4Sm90ELb0ELb1ELb0ELb1ELb1ELb0ELb1ELb0ELb0ELb1ELb0ELb0EEENS1_21CollectiveEpilogueFwdINS6_IJSA_NS7_ILi512EEESA_EEES9_SC_SE_Li256ELb1ELb1ELb0ELb0EEENS1_36VarlenDynamicPersistentTileSchedulerILi64ELi64ELi256ELi128ELb0ELb1ELb1ELb1ELb0ELb1EEEEEEEEEvNT_6ParamsE,(.L_x_64 - _ZN7cutlass13device_kernelIN5flash11enable_sm90INS1_16FlashAttnFwdSm90INS1_25CollectiveMainloopFwdSm90ILi2EN4cute5tupleIJNS5_1CILi1EEES8_S8_EEENS6_IJNS7_ILi64EEESA_SA_EEELi512ENS_6half_tEfNS_4arch4Sm90ELb0ELb1ELb0ELb1ELb1ELb0ELb1ELb0ELb0ELb1ELb0ELb0EEENS1_21CollectiveEpilogueFwdINS6_IJSA_NS7_ILi512EEESA_EEES9_SC_SE_Li256ELb1ELb1ELb0ELb0EEENS1_36VarlenDynamicPersistentTileSchedulerILi64ELi64ELi256ELi128ELb0ELb1ELb1ELb1ELb0ELb1EEEEEEEEEvNT_6ParamsE)
        .other          _ZN7cutlass13device_kernelIN5flash11enable_sm90INS1_16FlashAttnFwdSm90INS1_25CollectiveMainloopFwdSm90ILi2EN4cute5tupleIJNS5_1CILi1EEES8_S8_EEENS6_IJNS7_ILi64EEESA_SA_EEELi512ENS_6half_tEfNS_4arch4Sm90ELb0ELb1ELb0ELb1ELb1ELb0ELb1ELb0ELb0ELb1ELb0ELb0EEENS1_21CollectiveEpilogueFwdINS6_IJSA_NS7_ILi512EEESA_EEES9_SC_SE_Li256ELb1ELb1ELb0ELb0EEENS1_36VarlenDynamicPersistentTileSchedulerILi64ELi64ELi256ELi128ELb0ELb1ELb1ELb1ELb0ELb1EEEEEEEEEvNT_6ParamsE,@"STO_CUDA_ENTRY STV_DEFAULT"
_ZN7cutlass13device_kernelIN5flash11enable_sm90INS1_16FlashAttnFwdSm90INS1_25CollectiveMainloopFwdSm90ILi2EN4cute5tupleIJNS5_1CILi1EEES8_S8_EEENS6_IJNS7_ILi64EEESA_SA_EEELi512ENS_6half_tEfNS_4arch4Sm90ELb0ELb1ELb0ELb1ELb1ELb0ELb1ELb0ELb0ELb1ELb0ELb0EEENS1_21CollectiveEpilogueFwdINS6_IJSA_NS7_ILi512EEESA_EEES9_SC_SE_Li256ELb1ELb1ELb0ELb0EEENS1_36VarlenDynamicPersistentTileSchedulerILi64ELi64ELi256ELi128ELb0ELb1ELb1ELb1ELb0ELb1EEEEEEEEEvNT_6ParamsE:
[----:B------:R-:W-:Y:S01]  /*0000*/  LDC R1, c[0x0][0x37c] ;  /* 0x0000df00ff017b82 */ /* 0x000fe20000000800 */
[----:B------:R-:W-:Y:S05]  /*0010*/  EXIT ;  /* 0x000000000000794d */ /* 0x000fea0003800000 */
.L_x_19:
        /* <DEDUP_REMOVED lines=14> */
.L_x_64:


//--------------------- .text._ZN7cutlass13device_kernelIN5flash11enable_sm90INS1_16FlashAttnFwdSm90INS1_25CollectiveMainloopFwdSm90ILi2EN4cute5tupleIJNS5_1CILi1EEES8_S8_EEENS6_IJNS7_ILi64EEESA_SA_EEELi512ENS_6half_tEfNS_4arch4Sm90ELb0ELb1ELb0ELb1ELb1ELb1ELb1ELb0ELb0ELb1ELb0ELb0EEENS1_21CollectiveEpilogueFwdINS6_IJSA_NS7_ILi512EEESA_EEES9_SC_SE_Li256ELb1ELb1ELb0ELb0EEENS1_36VarlenDynamicPersistentTileSchedulerILi64ELi64ELi256ELi128ELb0ELb1ELb1ELb1ELb0ELb1EEEEEEEEEvNT_6ParamsE --------------------------
	.section	.text._ZN7cutlass13device_kernelIN5flash11enable_sm90INS1_16FlashAttnFwdSm90INS1_25CollectiveMainloopFwdSm90ILi2EN4cute5tupleIJNS5_1CILi1EEES8_S8_EEENS6_IJNS7_ILi64EEESA_SA_EEELi512ENS_6half_tEfNS_4arch4Sm90ELb0ELb1ELb0ELb1ELb1ELb1ELb1ELb0ELb0ELb1ELb0ELb0EEENS1_21CollectiveEpilogueFwdINS6_IJSA_NS7_ILi512EEESA_EEES9_SC_SE_Li256ELb1ELb1ELb0ELb0EEENS1_36VarlenDynamicPersistentTileSchedulerILi64ELi64ELi256ELi128ELb0ELb1ELb1ELb1ELb0ELb1EEEEEEEEEvNT_6ParamsE,"ax",@progbits
	.align	128
.text._ZN7cutlass13device_kernelIN5flash11enable_sm90INS1_16FlashAttnFwdSm90INS1_25CollectiveMainloopFwdSm90ILi2EN4cute5tupleIJNS5_1CILi1EEES8_S8_EEENS6_IJNS7_ILi64EEESA_SA_EEELi512ENS_6half_tEfNS_4arch4Sm90ELb0ELb1ELb0ELb1ELb1ELb1ELb1ELb0ELb0ELb1ELb0ELb0EEENS1_21CollectiveEpilogueFwdINS6_IJSA_NS7_ILi512EEESA_EEES9_SC_SE_Li256ELb1ELb1ELb0ELb0EEENS1_36VarlenDynamicPersistentTileSchedulerILi64ELi64ELi256ELi128ELb0ELb1ELb1ELb1ELb0ELb1EEEEEEEEEvNT_6ParamsE:
        .type           _ZN7cutlass13device_kernelIN5flash11enable_sm90INS1_16FlashAttnFwdSm90INS1_25CollectiveMainloopFwdSm90ILi2EN4cute5tupleIJNS5_1CILi1EEES8_S8_EEENS6_IJNS7_ILi64EEESA_SA_EEELi512ENS_6half_tEfNS_4arch4Sm90ELb0ELb1ELb0ELb1ELb1ELb1ELb1ELb0ELb0ELb1ELb0ELb0EEENS1_21CollectiveEpilogueFwdINS6_IJSA_NS7_ILi512EEESA_EEES9_SC_SE_Li256ELb1ELb1ELb0ELb0EEENS1_36VarlenDynamicPersistentTileSchedulerILi64ELi64ELi256ELi128ELb0ELb1ELb1ELb1ELb0ELb1EEEEEEEEEvNT_6ParamsE,@function
        .size           _ZN7cutlass13device_kernelIN5flash11enable_sm90INS1_16FlashAttnFwdSm90INS1_25CollectiveMainloopFwdSm90ILi2EN4cute5tupleIJNS5_1CILi1EEES8_S8_EEENS6_IJNS7_ILi64EEESA_SA_EEELi512ENS_6half_tEfNS_4arch4Sm90ELb0ELb1ELb0ELb1ELb1ELb1ELb1ELb0ELb0ELb1ELb0ELb0EEENS1_21CollectiveEpilogueFwdINS6_IJSA_NS7_ILi512EEESA_EEES9_SC_SE_Li256ELb1ELb1ELb0ELb0EEENS1_36VarlenDynamicPersistentTileSchedulerILi64ELi64ELi256ELi128ELb0ELb1ELb1ELb1ELb0ELb1EEEEEEEEEvNT_6ParamsE,(.L_x_65 - _ZN7cutlass13device_kernelIN5flash11enable_sm90INS1_16FlashAttnFwdSm90INS1_25CollectiveMainloopFwdSm90ILi2EN4cute5tupleIJNS5_1CILi1EEES8_S8_EEENS6_IJNS7_ILi64EEESA_SA_EEELi512ENS_6half_tEfNS_4arch4Sm90ELb0ELb1ELb0ELb1ELb1ELb1ELb1ELb0ELb0ELb1ELb0ELb0EEENS1_21CollectiveEpilogueFwdINS6_IJSA_NS7_ILi512EEESA_EEES9_SC_SE_Li256ELb1ELb1ELb0ELb0EEENS1_36VarlenDynamicPersistentTileSchedulerILi64ELi64ELi256ELi128ELb0ELb1ELb1ELb1ELb0ELb1EEEEEEEEEvNT_6ParamsE)
        .other          _ZN7cutlass13device_kernelIN5flash11enable_sm90INS1_16FlashAttnFwdSm90INS1_25CollectiveMainloopFwdSm90ILi2EN4cute5tupleIJNS5_1CILi1EEES8_S8_EEENS6_IJNS7_ILi64EEESA_SA_EEELi512ENS_6half_tEfNS_4arch4Sm90ELb0ELb1ELb0ELb1ELb1ELb1ELb1ELb0ELb0ELb1ELb0ELb0EEENS1_21CollectiveEpilogueFwdINS6_IJSA_NS7_ILi512EEESA_EEES9_SC_SE_Li256ELb1ELb1ELb0ELb0EEENS1_36VarlenDynamicPersistentTileSchedulerILi64ELi64ELi256ELi128ELb0ELb1ELb1ELb1ELb0ELb1EEEEEEEEEvNT_6ParamsE,@"STO_CUDA_ENTRY STV_DEFAULT"
_ZN7cutlass13device_kernelIN5flash11enable_sm90INS1_16FlashAttnFwdSm90INS1_25CollectiveMainloopFwdSm90ILi2EN4cute5tupleIJNS5_1CILi1EEES8_S8_EEENS6_IJNS7_ILi64EEESA_SA_EEELi512ENS_6half_tEfNS_4arch4Sm90ELb0ELb1ELb0ELb1ELb1ELb1ELb1ELb0ELb0ELb1ELb0ELb0EEENS1_21CollectiveEpilogueFwdINS6_IJSA_NS7_ILi512EEESA_EEES9_SC_SE_Li256ELb1ELb1ELb0ELb0EEENS1_36VarlenDynamicPersistentTileSchedulerILi64ELi64ELi256ELi128ELb0ELb1ELb1ELb1ELb0ELb1EEEEEEEEEvNT_6ParamsE:
[----:B------:R-:W-:Y:S01]  /*0000*/  LDC R1, c[0x0][0x37c] ;  /* 0x0000df00ff017b82 */ /* 0x000fe20000000800 */
[----:B------:R-:W-:Y:S05]  /*0010*/  EXIT ;  /* 0x000000000000794d */ /* 0x000fea0003800000 */
.L_x_20:
        /* <DEDUP_REMOVED lines=14> */
.L_x_65:


//--------------------- .text._ZN7cutlass13device_kernelIN5flash11enable_sm90INS1_16FlashAttnFwdSm90INS1_25CollectiveMainloopFwdSm90ILi2EN4cute5tupleIJNS5_1CILi1EEES8_S8_EEENS6_IJNS7_ILi64EEESA_SA_EEELi512ENS_6half_tEfNS_4arch4Sm90ELb1ELb0ELb0ELb0ELb1ELb0ELb0ELb0ELb0ELb1ELb0ELb0EEENS1_21CollectiveEpilogueFwdINS6_IJSA_NS7_ILi512EEESA_EEES9_SC_SE_Li256ELb0ELb1ELb0ELb0EEENS1_30DynamicPersistentTileSchedulerILi256ELi128ELb0ELb1ELb1EEEEEEEEEvNT_6ParamsE --------------------------
	.section	.text._ZN7cutlass13device_kernelIN5flash11enable_sm90INS1_16FlashAttnFwdSm90INS1_25CollectiveMainloopFwdSm90ILi2EN4cute5tupleIJNS5_1CILi1EEES8_S8_EEENS6_IJNS7_ILi64EEESA_SA_EEELi512ENS_6half_tEfNS_4arch4Sm90ELb1ELb0ELb0ELb0ELb1ELb0ELb0ELb0ELb0ELb1ELb0ELb0EEENS1_21CollectiveEpilogueFwdINS6_IJSA_NS7_ILi512EEESA_EEES9_SC_SE_Li256ELb0ELb1ELb0ELb0EEENS1_30DynamicPersistentTileSchedulerILi256ELi128ELb0ELb1ELb1EEEEEEEEEvNT_6ParamsE,"ax",@progbits
	.align	128
.text._ZN7cutlass13device_kernelIN5flash11enable_sm90INS1_16FlashAttnFwdSm90INS1_25CollectiveMainloopFwdSm90ILi2EN4cute5tupleIJNS5_1CILi1EEES8_S8_EEENS6_IJNS7_ILi64EEESA_SA_EEELi512ENS_6half_tEfNS_4arch4Sm90ELb1ELb0ELb0ELb0ELb1ELb0ELb0ELb0ELb0ELb1ELb0ELb0EEENS1_21CollectiveEpilogueFwdINS6_IJSA_NS7_ILi512EEESA_EEES9_SC_SE_Li256ELb0ELb1ELb0ELb0EEENS1_30DynamicPersistentTileSchedulerILi256ELi128ELb0ELb1ELb1EEEEEEEEEvNT_6ParamsE:
        .type           _ZN7cutlass13device_kernelIN5flash11enable_sm90INS1_16FlashAttnFwdSm90INS1_25CollectiveMainloopFwdSm90ILi2EN4cute5tupleIJNS5_1CILi1EEES8_S8_EEENS6_IJNS7_ILi64EEESA_SA_EEELi512ENS_6half_tEfNS_4arch4Sm90ELb1ELb0ELb0ELb0ELb1ELb0ELb0ELb0ELb0ELb1ELb0ELb0EEENS1_21CollectiveEpilogueFwdINS6_IJSA_NS7_ILi512EEESA_EEES9_SC_SE_Li256ELb0ELb1ELb0ELb0EEENS1_30DynamicPersistentTileSchedulerILi256ELi128ELb0ELb1ELb1EEEEEEEEEvNT_6ParamsE,@function
        .size           _ZN7cutlass13device_kernelIN5flash11enable_sm90INS1_16FlashAttnFwdSm90INS1_25CollectiveMainloopFwdSm90ILi2EN4cute5tupleIJNS5_1CILi1EEES8_S8_EEENS6_IJNS7_ILi64EEESA_SA_EEELi512ENS_6half_tEfNS_4arch4Sm90ELb1ELb0ELb0ELb0ELb1ELb0ELb0ELb0ELb0ELb1ELb0ELb0EEENS1_21CollectiveEpilogueFwdINS6_IJSA_NS7_ILi512EEESA_EEES9_SC_SE_Li256ELb0ELb1ELb0ELb0EEENS1_30DynamicPersistentTileSchedulerILi256ELi128ELb0ELb1ELb1EEEEEEEEEvNT_6ParamsE,(.L_x_66 - _ZN7cutlass13device_kernelIN5flash11enable_sm90INS1_16FlashAttnFwdSm90INS1_25CollectiveMainloopFwdSm90ILi2EN4cute5tupleIJNS5_1CILi1EEES8_S8_EEENS6_IJNS7_ILi64EEESA_SA_EEELi512ENS_6half_tEfNS_4arch4Sm90ELb1ELb0ELb0ELb0ELb1ELb0ELb0ELb0ELb0ELb1ELb0ELb0EEENS1_21CollectiveEpilogueFwdINS6_IJSA_NS7_ILi512EEESA_EEES9_SC_SE_Li256ELb0ELb1ELb0ELb0EEENS1_30DynamicPersistentTileSchedulerILi256ELi128ELb0ELb1ELb1EEEEEEEEEvNT_6ParamsE)
        .other          _ZN7cutlass13device_kernelIN5flash11enable_sm90INS1_16FlashAttnFwdSm90INS1_25CollectiveMainloopFwdSm90ILi2EN4cute5tupleIJNS5_1CILi1EEES8_S8_EEENS6_IJNS7_ILi64EEESA_SA_EEELi512ENS_6half_tEfNS_4arch4Sm90ELb1ELb0ELb0ELb0ELb1ELb0ELb0ELb0ELb0ELb1ELb0ELb0EEENS1_21CollectiveEpilogueFwdINS6_IJSA_NS7_ILi512EEESA_EEES9_SC_SE_Li256ELb0ELb1ELb0ELb0EEENS1_30DynamicPersistentTileSchedulerILi256ELi128ELb0ELb1ELb1EEEEEEEEEvNT_6ParamsE,@"STO_CUDA_ENTRY STV_DEFAULT"
_ZN7cutlass13device_kernelIN5flash11enable_sm90INS1_16FlashAttnFwdSm90INS1_25CollectiveMainloopFwdSm90ILi2EN4cute5tupleIJNS5_1CILi1EEES8_S8_EEENS6_IJNS7_ILi64EEESA_SA_EEELi512ENS_6half_tEfNS_4arch4Sm90ELb1ELb0ELb0ELb0ELb1ELb0ELb0ELb0ELb0ELb1ELb0ELb0EEENS1_21CollectiveEpilogueFwdINS6_IJSA_NS7_ILi512EEESA_EEES9_SC_SE_Li256ELb0ELb1ELb0ELb0EEENS1_30DynamicPersistentTileSchedulerILi256ELi128ELb0ELb1ELb1EEEEEEEEEvNT_6ParamsE:
[----:B------:R-:W-:Y:S01]  /*0000*/  LDC R1, c[0x0][0x37c] ;  /* 0x0000df00ff017b82 */ /* 0x000fe20000000800 */
[----:B------:R-:W-:Y:S05]  /*0010*/  EXIT ;  /* 0x000000000000794d */ /* 0x000fea0003800000 */
.L_x_21:
        /* <DEDUP_REMOVED lines=14> */
.L_x_66:


//--------------------- .text._ZN7cutlass13device_kernelIN5flash11enable_sm90INS1_16FlashAttnFwdSm90INS1_25CollectiveMainloopFwdSm90ILi2EN4cute5tupleIJNS5_1CILi1EEES8_S8_EEENS6_IJNS7_ILi64EEESA_SA_EEELi512ENS_6half_tEfNS_4arch4Sm90ELb1ELb0ELb0ELb0ELb1ELb0ELb1ELb0ELb0ELb1ELb0ELb0EEENS1_21CollectiveEpilogueFwdINS6_IJSA_NS7_ILi512EEESA_EEES9_SC_SE_Li256ELb0ELb1ELb0ELb0EEENS1_30DynamicPersistentTileSchedulerILi256ELi128ELb0ELb1ELb1EEEEEEEEEvNT_6ParamsE --------------------------
	.section	.text._ZN7cutlass13device_kernelIN5flash11enable_sm90INS1_16FlashAttnFwdSm90INS1_25CollectiveMainloopFwdSm90ILi2EN4cute5tupleIJNS5_1CILi1EEES8_S8_EEENS6_IJNS7_ILi64EEESA_SA_EEELi512ENS_6half_tEfNS_4arch4Sm90ELb1ELb0ELb0ELb0ELb1ELb0ELb1ELb0ELb0ELb1ELb0ELb0EEENS1_21CollectiveEpilogueFwdINS6_IJSA_NS7_ILi512EEESA_EEES9_SC_SE_Li256ELb0ELb1ELb0ELb0EEENS1_30DynamicPersistentTileSchedulerILi256ELi128ELb0ELb1ELb1EEEEEEEEEvNT_6ParamsE,"ax",@progbits
	.align	128
.text._ZN7cutlass13device_kernelIN5flash11enable_sm90INS1_16FlashAttnFwdSm90INS1_25CollectiveMainloopFwdSm90ILi2EN4cute5tupleIJNS5_1CILi1EEES8_S8_EEENS6_IJNS7_ILi64EEESA_SA_EEELi512ENS_6half_tEfNS_4arch4Sm90ELb1ELb0ELb0ELb0ELb1ELb0ELb1ELb0ELb0ELb1ELb0ELb0EEENS1_21CollectiveEpilogueFwdINS6_IJSA_NS7_ILi512EEESA_EEES9_SC_SE_Li256ELb0ELb1ELb0ELb0EEENS1_30DynamicPersistentTileSchedulerILi256ELi128ELb0ELb1ELb1EEEEEEEEEvNT_6ParamsE:
        .type           _ZN7cutlass13device_kernelIN5flash11enable_sm90INS1_16FlashAttnFwdSm90INS1_25CollectiveMainloopFwdSm90ILi2EN4cute5tupleIJNS5_1CILi1EEES8_S8_EEENS6_IJNS7_ILi64EEESA_SA_EEELi512ENS_6half_tEfNS_4arch4Sm90ELb1ELb0ELb0ELb0ELb1ELb0ELb1ELb0ELb0ELb1ELb0ELb0EEENS1_21CollectiveEpilogueFwdINS6_IJSA_NS7_ILi512EEESA_EEES9_SC_SE_Li256ELb0ELb1ELb0ELb0EEENS1_30DynamicPersistentTileSchedulerILi256ELi128ELb0ELb1ELb1EEEEEEEEEvNT_6ParamsE,@function
        .size           _ZN7cutlass13device_kernelIN5flash11enable_sm90INS1_16FlashAttnFwdSm90INS1_25CollectiveMainloopFwdSm90ILi2EN4cute5tupleIJNS5_1CILi1EEES8_S8_EEENS6_IJNS7_ILi64EEESA_SA_EEELi512ENS_6half_tEfNS_4arch4Sm90ELb1ELb0ELb0ELb0ELb1ELb0ELb1ELb0ELb0ELb1ELb0ELb0EEENS1_21CollectiveEpilogueFwdINS6_IJSA_NS7_ILi512EEESA_EEES9_SC_SE_Li256ELb0ELb1ELb0ELb0EEENS1_30DynamicPersistentTileSchedulerILi256ELi128ELb0ELb1ELb1EEEEEEEEEvNT_6ParamsE,(.L_x_67 - _ZN7cutlass13device_kernelIN5flash11enable_sm90INS1_16FlashAttnFwdSm90INS1_25CollectiveMainloopFwdSm90ILi2EN4cute5tupleIJNS5_1CILi1EEES8_S8_EEENS6_IJNS7_ILi64EEESA_SA_EEELi512ENS_6half_tEfNS_4arch4Sm90ELb1ELb0ELb0ELb0ELb1ELb0ELb1ELb0ELb0ELb1ELb0ELb0EEENS1_21CollectiveEpilogueFwdINS6_IJSA_NS7_ILi512EEESA_EEES9_SC_SE_Li256ELb0ELb1ELb0ELb0EEENS1_30DynamicPersistentTileSchedulerILi256ELi128ELb0ELb1ELb1EEEEEEEEEvNT_6ParamsE)
        .other          _ZN7cutlass13device_kernelIN5flash11enable_sm90INS1_16FlashAttnFwdSm90INS1_25CollectiveMainloopFwdSm90ILi2EN4cute5tupleIJNS5_1CILi1EEES8_S8_EEENS6_IJNS7_ILi64EEESA_SA_EEELi512ENS_6half_tEfNS_4arch4Sm90ELb1ELb0ELb0ELb0ELb1ELb0ELb1ELb0ELb0ELb1ELb0ELb0EEENS1_21CollectiveEpilogueFwdINS6_IJSA_NS7_ILi512EEESA_EEES9_SC_SE_Li256ELb0ELb1ELb0ELb0EEENS1_30DynamicPersistentTileSchedulerILi256ELi128ELb0ELb1ELb1EEEEEEEEEvNT_6ParamsE,@"STO_CUDA_ENTRY STV_DEFAULT"
_ZN7cutlass13device_kernelIN5flash11enable_sm90INS1_16FlashAttnFwdSm90INS1_25CollectiveMainloopFwdSm90ILi2EN4cute5tupleIJNS5_1CILi1EEES8_S8_EEENS6_IJNS7_ILi64EEESA_SA_EEELi512ENS_6half_tEfNS_4arch4Sm90ELb1ELb0ELb0ELb0ELb1ELb0ELb1ELb0ELb0ELb1ELb0ELb0EEENS1_21CollectiveEpilogueFwdINS6_IJSA_NS7_ILi512EEESA_EEES9_SC_SE_Li256ELb0ELb1ELb0ELb0EEENS1_30DynamicPersistentTileSchedulerILi256ELi128ELb0ELb1ELb1EEEEEEEEEvNT_6ParamsE:
[----:B------:R-:W-:Y:S01]  /*0000*/  LDC R1, c[0x0][0x37c] ;  /* 0x0000df00ff017b82 */ /* 0x000fe20000000800 */
[----:B------:R-:W-:Y:S05]  /*0010*/  EXIT ;  /* 0x000000000000794d */ /* 0x000fea0003800000 */
.L_x_22:
        /* <DEDUP_REMOVED lines=14> */
.L_x_67:


//--------------------- .text._ZN7cutlass13device_kernelIN5flash11enable_sm90INS1_16FlashAttnFwdSm90INS1_25CollectiveMainloopFwdSm90ILi2EN4cute5tupleIJNS5_1CILi1EEES8_S8_EEENS6_IJNS7_ILi64EEESA_SA_EEELi512ENS_6half_tEfNS_4arch4Sm90ELb1ELb0ELb0ELb1ELb1ELb0ELb0ELb0ELb0ELb1ELb0ELb0EEENS1_21CollectiveEpilogueFwdINS6_IJSA_NS7_ILi512EEESA_EEES9_SC_SE_Li256ELb1ELb1ELb0ELb0EEENS1_36VarlenDynamicPersistentTileSchedulerILi64ELi64ELi256ELi128ELb0ELb1ELb1ELb1ELb1ELb1EEEEEEEEEvNT_6ParamsE --------------------------
	.section	.text._ZN7cutlass13device_kernelIN5flash11enable_sm90INS1_16FlashAttnFwdSm90INS1_25CollectiveMainloopFwdSm90ILi2EN4cute5tupleIJNS5_1CILi1EEES8_S8_EEENS6_IJNS7_ILi64EEESA_SA_EEELi512ENS_6half_tEfNS_4arch4Sm90ELb1ELb0ELb0ELb1ELb1ELb0ELb0ELb0ELb0ELb1ELb0ELb0EEENS1_21CollectiveEpilogueFwdINS6_IJSA_NS7_ILi512EEESA_EEES9_SC_SE_Li256ELb1ELb1ELb0ELb0EEENS1_36VarlenDynamicPersistentTileSchedulerILi64ELi64ELi256ELi128ELb0ELb1ELb1ELb1ELb1ELb1EEEEEEEEEvNT_6ParamsE,"ax",@progbits
	.align	128
.text._ZN7cutlass13device_kernelIN5flash11enable_sm90INS1_16FlashAttnFwdSm90INS1_25CollectiveMainloopFwdSm90ILi2EN4cute5tupleIJNS5_1CILi1EEES8_S8_EEENS6_IJNS7_ILi64EEESA_SA_EEELi512ENS_6half_tEfNS_4arch4Sm90ELb1ELb0ELb0ELb1ELb1ELb0ELb0ELb0ELb0ELb1ELb0ELb0EEENS1_21CollectiveEpilogueFwdINS6_IJSA_NS7_ILi512EEESA_EEES9_SC_SE_Li256ELb1ELb1ELb0ELb0EEENS1_36VarlenDynamicPersistentTileSchedulerILi64ELi64ELi256ELi128ELb0ELb1ELb1ELb1ELb1ELb1EEEEEEEEEvNT_6ParamsE:
        .type           _ZN7cutlass13device_kernelIN5flash11enable_sm90INS1_16FlashAttnFwdSm90INS1_25CollectiveMainloopFwdSm90ILi2EN4cute5tupleIJNS5_1CILi1EEES8_S8_EEENS6_IJNS7_ILi64EEESA_SA_EEELi512ENS_6half_tEfNS_4arch4Sm90ELb1ELb0ELb0ELb1ELb1ELb0ELb0ELb0ELb0ELb1ELb0ELb0EEENS1_21CollectiveEpilogueFwdINS6_IJSA_NS7_ILi512EEESA_EEES9_SC_SE_Li256ELb1ELb1ELb0ELb0EEENS1_36VarlenDynamicPersistentTileSchedulerILi64ELi64ELi256ELi128ELb0ELb1ELb1ELb1ELb1ELb1EEEEEEEEEvNT_6ParamsE,@function
        .size           _ZN7cutlass13device_kernelIN5flash11enable_sm90INS1_16FlashAttnFwdSm90INS1_25CollectiveMainloopFwdSm90ILi2EN4cute5tupleIJNS5_1CILi1EEES8_S8_EEENS6_IJNS7_ILi64EEESA_SA_EEELi512ENS_6half_tEfNS_4arch4Sm90ELb1ELb0ELb0ELb1ELb1ELb0ELb0ELb0ELb0ELb1ELb0ELb0EEENS1_21CollectiveEpilogueFwdINS6_IJSA_NS7_ILi512EEESA_EEES9_SC_SE_Li256ELb1ELb1ELb0ELb0EEENS1_36VarlenDynamicPersistentTileSchedulerILi64ELi64ELi256ELi128ELb0ELb1ELb1ELb1ELb1ELb1EEEEEEEEEvNT_6ParamsE,(.L_x_68 - _ZN7cutlass13device_kernelIN5flash11enable_sm90INS1_16FlashAttnFwdSm90INS1_25CollectiveMainloopFwdSm90ILi2EN4cute5tupleIJNS5_1CILi1EEES8_S8_EEENS6_IJNS7_ILi64EEESA_SA_EEELi512ENS_6half_tEfNS_4arch4Sm90ELb1ELb0ELb0ELb1ELb1ELb0ELb0ELb0ELb0ELb1ELb0ELb0EEENS1_21CollectiveEpilogueFwdINS6_IJSA_NS7_ILi512EEESA_EEES9_SC_SE_Li256ELb1ELb1ELb0ELb0EEENS1_36VarlenDynamicPersistentTileSchedulerILi64ELi64ELi256ELi128ELb0ELb1ELb1ELb1ELb1ELb1EEEEEEEEEvNT_6ParamsE)
        .other          _ZN7cutlass13device_kernelIN5flash11enable_sm90INS1_16FlashAttnFwdSm90INS1_25CollectiveMainloopFwdSm90ILi2EN4cute5tupleIJNS5_1CILi1EEES8_S8_EEENS6_IJNS7_ILi64EEESA_SA_EEELi512ENS_6half_tEfNS_4arch4Sm90ELb1ELb0ELb0ELb1ELb1ELb0ELb0ELb0ELb0ELb1ELb0ELb0EEENS1_21CollectiveEpilogueFwdINS6_IJSA_NS7_ILi512EEESA_EEES9_SC_SE_Li256ELb1ELb1ELb0ELb0EEENS1_36VarlenDynamicPersistentTileSchedulerILi64ELi64ELi256ELi128ELb0ELb1ELb1ELb1ELb1ELb1EEEEEEEEEvNT_6ParamsE,@"STO_CUDA_ENTRY STV_DEFAULT"
_ZN7cutlass13device_kernelIN5flash11enable_sm90INS1_16FlashAttnFwdSm90INS1_25CollectiveMainloopFwdSm90ILi2EN4cute5tupleIJNS5_1CILi1EEES8_S8_EEENS6_IJNS7_ILi64EEESA_SA_EEELi512ENS_6half_tEfNS_4arch4Sm90ELb1ELb0ELb0ELb1ELb1ELb0ELb0ELb0ELb0ELb1ELb0ELb0EEENS1_21CollectiveEpilogueFwdINS6_IJSA_NS7_ILi512EEESA_EEES9_SC_SE_Li256ELb1ELb1ELb0ELb0EEENS1_36VarlenDynamicPersistentTileSchedulerILi64ELi64ELi256ELi128ELb0ELb1ELb1ELb1ELb1ELb1EEEEEEEEEvNT_6ParamsE:
[----:B------:R-:W-:Y:S01]  /*0000*/  LDC R1, c[0x0][0x37c] ;  /* 0x0000df00ff017b82 */ /* 0x000fe20000000800 */
[----:B------:R-:W-:Y:S05]  /*0010*/  EXIT ;  /* 0x000000000000794d */ /* 0x000fea0003800000 */
.L_x_23:
        /* <DEDUP_REMOVED lines=14> */
.L_x_68:


//--------------------- .text._ZN7cutlass13device_kernelIN5flash11enable_sm90INS1_16FlashAttnFwdSm90INS1_25CollectiveMainloopFwdSm90ILi2EN4cute5tupleIJNS5_1CILi1EEES8_S8_EEENS6_IJNS7_ILi64EEESA_SA_EEELi512ENS_6half_tEfNS_4arch4Sm90ELb1ELb0ELb0ELb1ELb1ELb1ELb0ELb0ELb0ELb1ELb0ELb0EEENS1_21CollectiveEpilogueFwdINS6_IJSA_NS7_ILi512EEESA_EEES9_SC_SE_Li256ELb1ELb1ELb0ELb0EEENS1_36VarlenDynamicPersistentTileSchedulerILi64ELi64ELi256ELi128ELb0ELb1ELb1ELb1ELb1ELb1EEEEEEEEEvNT_6ParamsE --------------------------
	.section	.text._ZN7cutlass13device_kernelIN5flash11enable_sm90INS1_16FlashAttnFwdSm90INS1_25CollectiveMainloopFwdSm90ILi2EN4cute5tupleIJNS5_1CILi1EEES8_S8_EEENS6_IJNS7_ILi64EEESA_SA_EEELi512ENS_6half_tEfNS_4arch4Sm90ELb1ELb0ELb0ELb1ELb1ELb1ELb0ELb0ELb0ELb1ELb0ELb0EEENS1_21CollectiveEpilogueFwdINS6_IJSA_NS7_ILi512EEESA_EEES9_SC_SE_Li256ELb1ELb1ELb0ELb0EEENS1_36VarlenDynamicPersistentTileSchedulerILi64ELi64ELi256ELi128ELb0ELb1ELb1ELb1ELb1ELb1EEEEEEEEEvNT_6ParamsE,"ax",@progbits
	.align	128
.text._ZN7cutlass13device_kernelIN5flash11enable_sm90INS1_16FlashAttnFwdSm90INS1_25CollectiveMainloopFwdSm90ILi2EN4cute5tupleIJNS5_1CILi1EEES8_S8_EEENS6_IJNS7_ILi64EEESA_SA_EEELi512ENS_6half_tEfNS_4arch4Sm90ELb1ELb0ELb0ELb1ELb1ELb1ELb0ELb0ELb0ELb1ELb0ELb0EEENS1_21CollectiveEpilogueFwdINS6_IJSA_NS7_ILi512EEESA_EEES9_SC_SE_Li256ELb1ELb1ELb0ELb0EEENS1_36VarlenDynamicPersistentTileSchedulerILi64ELi64ELi256ELi128ELb0ELb1ELb1ELb1ELb1ELb1EEEEEEEEEvNT_6ParamsE:
        .type           _ZN7cutlass13device_kernelIN5flash11enable_sm90INS1_16FlashAttnFwdSm90INS1_25CollectiveMainloopFwdSm90ILi2EN4cute5tupleIJNS5_1CILi1EEES8_S8_EEENS6_IJNS7_ILi64EEESA_SA_EEELi512ENS_6half_tEfNS_4arch4Sm90ELb1ELb0ELb0ELb1ELb1ELb1ELb0ELb0ELb0ELb1ELb0ELb0EEENS1_21CollectiveEpilogueFwdINS6_IJSA_NS7_ILi512EEESA_EEES9_SC_SE_Li256ELb1ELb1ELb0ELb0EEENS1_36VarlenDynamicPersistentTileSchedulerILi64ELi64ELi256ELi128ELb0ELb1ELb1ELb1ELb1ELb1EEEEEEEEEvNT_6ParamsE,@function
        .size           _ZN7cutlass13device_kernelIN5flash11enable_sm90INS1_16FlashAttnFwdSm90INS1_25CollectiveMainloopFwdSm90ILi2EN4cute5tupleIJNS5_1CILi1EEES8_S8_EEENS6_IJNS7_ILi64EEESA_SA_EEELi512ENS_6half_tEfNS_4arch4Sm90ELb1ELb0ELb0ELb1ELb1ELb1ELb0ELb0ELb0ELb1ELb0ELb0EEENS1_21CollectiveEpilogueFwdINS6_IJSA_NS7_ILi512EEESA_EEES9_SC_SE_Li256ELb1ELb1ELb0ELb0EEENS1_36VarlenDynamicPersistentTileSchedulerILi64ELi64ELi256ELi128ELb0ELb1ELb1ELb1ELb1ELb1EEEEEEEEEvNT_6ParamsE,(.L_x_69 - _ZN7cutlass13device_kernelIN5flash11enable_sm90INS1_16FlashAttnFwdSm90INS1_25CollectiveMainloopFwdSm90ILi2EN4cute5tupleIJNS5_1CILi1EEES8_S8_EEENS6_IJNS7_ILi64EEESA_SA_EEELi512ENS_6half_tEfNS_4arch4Sm90ELb1ELb0ELb0ELb1ELb1ELb1ELb0ELb0ELb0ELb1ELb0ELb0EEENS1_21CollectiveEpilogueFwdINS6_IJSA_NS7_ILi512EEESA_EEES9_SC_SE_Li256ELb1ELb1ELb0ELb0EEENS1_36VarlenDynamicPersistentTileSchedulerILi64ELi64ELi256ELi128ELb0ELb1ELb1ELb1ELb1ELb1EEEEEEEEEvNT_6ParamsE)
        .other          _ZN7cutlass13device_kernelIN5flash11enable_sm90INS1_16FlashAttnFwdSm90INS1_25CollectiveMainloopFwdSm90ILi2EN4cute5tupleIJNS5_1CILi1EEES8_S8_EEENS6_IJNS7_ILi64EEESA_SA_EEELi512ENS_6half_tEfNS_4arch4Sm90ELb1ELb0ELb0ELb1ELb1ELb1ELb0ELb0ELb0ELb1ELb0ELb0EEENS1_21CollectiveEpilogueFwdINS6_IJSA_NS7_ILi512EEESA_EEES9_SC_SE_Li256ELb1ELb1ELb0ELb0EEENS1_36VarlenDynamicPersistentTileSchedulerILi64ELi64ELi256ELi128ELb0ELb1ELb1ELb1ELb1ELb1EEEEEEEEEvNT_6ParamsE,@"STO_CUDA_ENTRY STV_DEFAULT"
_ZN7cutlass13device_kernelIN5flash11enable_sm90INS1_16FlashAttnFwdSm90INS1_25CollectiveMainloopFwdSm90ILi2EN4cute5tupleIJNS5_1CILi1EEES8_S8_EEENS6_IJNS7_ILi64EEESA_SA_EEELi512ENS_6half_tEfNS_4arch4Sm90ELb1ELb0ELb0ELb1ELb1ELb1ELb0ELb0ELb0ELb1ELb0ELb0EEENS1_21CollectiveEpilogueFwdINS6_IJSA_NS7_ILi512EEESA_EEES9_SC_SE_Li256ELb1ELb1ELb0ELb0EEENS1_36VarlenDynamicPersistentTileSchedulerILi64ELi64ELi256ELi128ELb0ELb1ELb1ELb1ELb1ELb1EEEEEEEEEvNT_6ParamsE:
[----:B------:R-:W-:Y:S01]  /*0000*/  LDC R1, c[0x0][0x37c] ;  /* 0x0000df00ff017b82 */ /* 0x000fe20000000800 */
[----:B------:R-:W-:Y:S05]  /*0010*/  EXIT ;  /* 0x000000000000794d */ /* 0x000fea0003800000 */
.L_x_24:
        /* <DEDUP_REMOVED lines=14> */
.L_x_69:


//--------------------- .text._ZN7cutlass13device_kernelIN5flash11enable_sm90INS1_16FlashAttnFwdSm90INS1_25CollectiveMainloopFwdSm90ILi2EN4cute5tupleIJNS5_1CILi1EEES8_S8_EEENS6_IJNS7_ILi64EEESA_SA_EEELi512ENS_6half_tEfNS_4arch4Sm90ELb1ELb0ELb0ELb1ELb1ELb0ELb1ELb0ELb0ELb1ELb0ELb0EEENS1_21CollectiveEpilogueFwdINS6_IJSA_NS7_ILi512EEESA_EEES9_SC_SE_Li256ELb1ELb1ELb0ELb0EEENS1_36VarlenDynamicPersistentTileSchedulerILi64ELi64ELi256ELi128ELb0ELb1ELb1ELb1ELb1ELb1EEEEEEEEEvNT_6ParamsE --------------------------
	.section	.text._ZN7cutlass13device_kernelIN5flash11enable_sm90INS1_16FlashAttnFwdSm90INS1_25CollectiveMainloopFwdSm90ILi2EN4cute5tupleIJNS5_1CILi1EEES8_S8_EEENS6_IJNS7_ILi64EEESA_SA_EEELi512ENS_6half_tEfNS_4arch4Sm90ELb1ELb0ELb0ELb1ELb1ELb0ELb1ELb0ELb0ELb1ELb0ELb0EEENS1_21CollectiveEpilogueFwdINS6_IJSA_NS7_ILi512EEESA_EEES9_SC_SE_Li256ELb1ELb1ELb0ELb0EEENS1_36VarlenDynamicPersistentTileSchedulerILi64ELi64ELi256ELi128ELb0ELb1ELb1ELb1ELb1ELb1EEEEEEEEEvNT_6ParamsE,"ax",@progbits
	.align	128
.text._ZN7cutlass13device_kernelIN5flash11enable_sm90INS1_16FlashAttnFwdSm90INS1_25CollectiveMainloopFwdSm90ILi2EN4cute5tupleIJNS5_1CILi1EEES8_S8_EEENS6_IJNS7_ILi64EEESA_SA_EEELi512ENS_6half_tEfNS_4arch4Sm90ELb1ELb0ELb0ELb1ELb1ELb0ELb1ELb0ELb0ELb1ELb0ELb0EEENS1_21CollectiveEpilogueFwdINS6_IJSA_NS7_ILi512EEESA_EEES9_SC_SE_Li256ELb1ELb1ELb0ELb0EEENS1_36VarlenDynamicPersistentTileSchedulerILi64ELi64ELi256ELi128ELb0ELb1ELb1ELb1ELb1ELb1EEEEEEEEEvNT_6ParamsE:
        .type           _ZN7cutlass13device_kernelIN5flash11enable_sm90INS1_16FlashAttnFwdSm90INS1_25CollectiveMainloopFwdSm90ILi2EN4cute5tupleIJNS5_1CILi1EEES8_S8_EEENS6_IJNS7_ILi64EEESA_SA_EEELi512ENS_6half_tEfNS_4arch4Sm90ELb1ELb0ELb0ELb1ELb1ELb0ELb1ELb0ELb0ELb1ELb0ELb0EEENS1_21CollectiveEpilogueFwdINS6_IJSA_NS7_ILi512EEESA_EEES9_SC_SE_Li256ELb1ELb1ELb0ELb0EEENS1_36VarlenDynamicPersistentTileSchedulerILi64ELi64ELi256ELi128ELb0ELb1ELb1ELb1ELb1ELb1EEEEEEEEEvNT_6ParamsE,@function
        .size           _ZN7cutlass13device_kernelIN5flash11enable_sm90INS1_16FlashAttnFwdSm90INS1_25CollectiveMainloopFwdSm90ILi2EN4cute5tupleIJNS5_1CILi1EEES8_S8_EEENS6_IJNS7_ILi64EEESA_SA_EEELi512ENS_6half_tEfNS_4arch4Sm90ELb1ELb0ELb0ELb1ELb1ELb0ELb1ELb0ELb0ELb1ELb0ELb0EEENS1_21CollectiveEpilogueFwdINS6_IJSA_NS7_ILi512EEESA_EEES9_SC_SE_Li256ELb1ELb1ELb0ELb0EEENS1_36VarlenDynamicPersistentTileSchedulerILi64ELi64ELi256ELi128ELb0ELb1ELb1ELb1ELb1ELb1EEEEEEEEEvNT_6ParamsE,(.L_x_70 - _ZN7cutlass13device_kernelIN5flash11enable_sm90INS1_16FlashAttnFwdSm90INS1_25CollectiveMainloopFwdSm90ILi2EN4cute5tupleIJNS5_1CILi1EEES8_S8_EEENS6_IJNS7_ILi64EEESA_SA_EEELi512ENS_6half_tEfNS_4arch4Sm90ELb1ELb0ELb0ELb1ELb1ELb0ELb1ELb0ELb0ELb1ELb0ELb0EEENS1_21CollectiveEpilogueFwdINS6_IJSA_NS7_ILi512EEESA_EEES9_SC_SE_Li256ELb1ELb1ELb0ELb0EEENS1_36VarlenDynamicPersistentTileSchedulerILi64ELi64ELi256ELi128ELb0ELb1ELb1ELb1ELb1ELb1EEEEEEEEEvNT_6ParamsE)
        .other          _ZN7cutlass13device_kernelIN5flash11enable_sm90INS1_16FlashAttnFwdSm90INS1_25CollectiveMainloopFwdSm90ILi2EN4cute5tupleIJNS5_1CILi1EEES8_S8_EEENS6_IJNS7_ILi64EEESA_SA_EEELi512ENS_6half_tEfNS_4arch4Sm90ELb1ELb0ELb0ELb1ELb1ELb0ELb1ELb0ELb0ELb1ELb0ELb0EEENS1_21CollectiveEpilogueFwdINS6_IJSA_NS7_ILi512EEESA_EEES9_SC_SE_Li256ELb1ELb1ELb0ELb0EEENS1_36VarlenDynamicPersistentTileSchedulerILi64ELi64ELi256ELi128ELb0ELb1ELb1ELb1ELb1ELb1EEEEEEEEEvNT_6ParamsE,@"STO_CUDA_ENTRY STV_DEFAULT"
_ZN7cutlass13device_kernelIN5flash11enable_sm90INS1_16FlashAttnFwdSm90INS1_25CollectiveMainloopFwdSm90ILi2EN4cute5tupleIJNS5_1CILi1EEES8_S8_EEENS6_IJNS7_ILi64EEESA_SA_EEELi512ENS_6half_tEfNS_4arch4Sm90ELb1ELb0ELb0ELb1ELb1ELb0ELb1ELb0ELb0ELb1ELb0ELb0EEENS1_21CollectiveEpilogueFwdINS6_IJSA_NS7_ILi512EEESA_EEES9_SC_SE_Li256ELb1ELb1ELb0ELb0EEENS1_36VarlenDynamicPersistentTileSchedulerILi64ELi64ELi256ELi128ELb0ELb1ELb1ELb1ELb1ELb1EEEEEEEEEvNT_6ParamsE:
[----:B------:R-:W-:Y:S01]  /*0000*/  LDC R1, c[0x0][0x37c] ;  /* 0x0000df00ff017b82 */ /* 0x000fe20000000800 */
[----:B------:R-:W-:Y:S05]  /*0010*/  EXIT ;  /* 0x000000000000794d */ /* 0x000fea0003800000 */
.L_x_25:
        /* <DEDUP_REMOVED lines=14> */
.L_x_70:


//--------------------- .text._ZN7cutlass13device_kernelIN5flash11enable_sm90INS1_16FlashAttnFwdSm90INS1_25CollectiveMainloopFwdSm90ILi2EN4cute5tupleIJNS5_1CILi1EEES8_S8_EEENS6_IJNS7_ILi64EEESA_SA_EEELi512ENS_6half_tEfNS_4arch4Sm90ELb1ELb0ELb0ELb1ELb1ELb1ELb1ELb0ELb0ELb1ELb0ELb0EEENS1_21CollectiveEpilogueFwdINS6_IJSA_NS7_ILi512EEESA_EEES9_SC_SE_Li256ELb1ELb1ELb0ELb0EEENS1_36VarlenDynamicPersistentTileSchedulerILi64ELi64ELi256ELi128ELb0ELb1ELb1ELb1ELb1ELb1EEEEEEEEEvNT_6ParamsE --------------------------
	.section	.text._ZN7cutlass13device_kernelIN5flash11enable_sm90INS1_16FlashAttnFwdSm90INS1_25CollectiveMainloopFwdSm90ILi2EN4cute5tupleIJNS5_1CILi1EEES8_S8_EEENS6_IJNS7_ILi64EEESA_SA_EEELi512ENS_6half_tEfNS_4arch4Sm90ELb1ELb0ELb0ELb1ELb1ELb1ELb1ELb0ELb0ELb1ELb0ELb0EEENS1_21CollectiveEpilogueFwdINS6_IJSA_NS7_ILi512EEESA_EEES9_SC_SE_Li256ELb1ELb1ELb0ELb0EEENS1_36VarlenDynamicPersistentTileSchedulerILi64ELi64ELi256ELi128ELb0ELb1ELb1ELb1ELb1ELb1EEEEEEEEEvNT_6ParamsE,"ax",@progbits
	.align	128
.text._ZN7cutlass13device_kernelIN5flash11enable_sm90INS1_16FlashAttnFwdSm90INS1_25CollectiveMainloopFwdSm90ILi2EN4cute5tupleIJNS5_1CILi1EEES8_S8_EEENS6_IJNS7_ILi64EEESA_SA_EEELi512ENS_6half_tEfNS_4arch4Sm90ELb1ELb0ELb0ELb1ELb1ELb1ELb1ELb0ELb0ELb1ELb0ELb0EEENS1_21CollectiveEpilogueFwdINS6_IJSA_NS7_ILi512EEESA_EEES9_SC_SE_Li256ELb1ELb1ELb0ELb0EEENS1_36VarlenDynamicPersistentTileSchedulerILi64ELi64ELi256ELi128ELb0ELb1ELb1ELb1ELb1ELb1EEEEEEEEEvNT_6ParamsE:
        .type           _ZN7cutlass13device_kernelIN5flash11enable_sm90INS1_16FlashAttnFwdSm90INS1_25CollectiveMainloopFwdSm90ILi2EN4cute5tupleIJNS5_1CILi1EEES8_S8_EEENS6_IJNS7_ILi64EEESA_SA_EEELi512ENS_6half_tEfNS_4arch4Sm90ELb1ELb0ELb0ELb1ELb1ELb1ELb1ELb0ELb0ELb1ELb0ELb0EEENS1_21CollectiveEpilogueFwdINS6_IJSA_NS7_ILi512EEESA_EEES9_SC_SE_Li256ELb1ELb1ELb0ELb0EEENS1_36VarlenDynamicPersistentTileSchedulerILi64ELi64ELi256ELi128ELb0ELb1ELb1ELb1ELb1ELb1EEEEEEEEEvNT_6ParamsE,@function
        .size           _ZN7cutlass13device_kernelIN5flash11enable_sm90INS1_16FlashAttnFwdSm90INS1_25CollectiveMainloopFwdSm90ILi2EN4cute5tupleIJNS5_1CILi1EEES8_S8_EEENS6_IJNS7_ILi64EEESA_SA_EEELi512ENS_6half_tEfNS_4arch4Sm90ELb1ELb0ELb0ELb1ELb1ELb1ELb1ELb0ELb0ELb1ELb0ELb0EEENS1_21CollectiveEpilogueFwdINS6_IJSA_NS7_ILi512EEESA_EEES9_SC_SE_Li256ELb1ELb1ELb0ELb0EEENS1_36VarlenDynamicPersistentTileSchedulerILi64ELi64ELi256ELi128ELb0ELb1ELb1ELb1ELb1ELb1EEEEEEEEEvNT_6ParamsE,(.L_x_71 - _ZN7cutlass13device_kernelIN5flash11enable_sm90INS1_16FlashAttnFwdSm90INS1_25CollectiveMainloopFwdSm90ILi2EN4cute5tupleIJNS5_1CILi1EEES8_S8_EEENS6_IJNS7_ILi64EEESA_SA_EEELi512ENS_6half_tEfNS_4arch4Sm90ELb1ELb0ELb0ELb1ELb1ELb1ELb1ELb0ELb0ELb1ELb0ELb0EEENS1_21CollectiveEpilogueFwdINS6_IJSA_NS7_ILi512EEESA_EEES9_SC_SE_Li256ELb1ELb1ELb0ELb0EEENS1_36VarlenDynamicPersistentTileSchedulerILi64ELi64ELi256ELi128ELb0ELb1ELb1ELb1ELb1ELb1EEEEEEEEEvNT_6ParamsE)
        .other          _ZN7cutlass13device_kernelIN5flash11enable_sm90INS1_16FlashAttnFwdSm90INS1_25CollectiveMainloopFwdSm90ILi2EN4cute5tupleIJNS5_1CILi1EEES8_S8_EEENS6_IJNS7_ILi64EEESA_SA_EEELi512ENS_6half_tEfNS_4arch4Sm90ELb1ELb0ELb0ELb1ELb1ELb1ELb1ELb0ELb0ELb1ELb0ELb0EEENS1_21CollectiveEpilogueFwdINS6_IJSA_NS7_ILi512EEESA_EEES9_SC_SE_Li256ELb1ELb1ELb0ELb0EEENS1_36VarlenDynamicPersistentTileSchedulerILi64ELi64ELi256ELi128ELb0ELb1ELb1ELb1ELb1ELb1EEEEEEEEEvNT_6ParamsE,@"STO_CUDA_ENTRY STV_DEFAULT"
_ZN7cutlass13device_kernelIN5flash11enable_sm90INS1_16FlashAttnFwdSm90INS1_25CollectiveMainloopFwdSm90ILi2EN4cute5tupleIJNS5_1CILi1EEES8_S8_EEENS6_IJNS7_ILi64EEESA_SA_EEELi512ENS_6half_tEfNS_4arch4Sm90ELb1ELb0ELb0ELb1ELb1ELb1ELb1ELb0ELb0ELb1ELb0ELb0EEENS1_21CollectiveEpilogueFwdINS6_IJSA_NS7_ILi512EEESA_EEES9_SC_SE_Li256ELb1ELb1ELb0ELb0EEENS1_36VarlenDynamicPersistentTileSchedulerILi64ELi64ELi256ELi128ELb0ELb1ELb1ELb1ELb1ELb1EEEEEEEEEvNT_6ParamsE:
[----:B------:R-:W-:Y:S01]  /*0000*/  LDC R1, c[0x0][0x37c] ;  /* 0x0000df00ff017b82 */ /* 0x000fe20000000800 */
[----:B------:R-:W-:Y:S05]  /*0010*/  EXIT ;  /* 0x000000000000794d */ /* 0x000fea0003800000 */
.L_x_26:
        /* <DEDUP_REMOVED lines=14> */
.L_x_71:


//--------------------- .text._ZN7cutlass13device_kernelIN5flash11enable_sm90INS1_16FlashAttnFwdSm90INS1_25CollectiveMainloopFwdSm90ILi2EN4cute5tupleIJNS5_1CILi1EEES8_S8_EEENS6_IJNS7_ILi128EEENS7_ILi96EEENS7_ILi64EEEEEELi256ENS_6half_tEfNS_4arch4Sm90ELb0ELb0ELb0ELb0ELb1ELb0ELb0ELb1ELb0ELb1ELb0ELb0EEENS1_21CollectiveEpilogueFwdINS6_IJSA_NS7_ILi256EEESB_EEES9_SE_SG_Li256ELb0ELb1ELb0ELb0EEENS1_29StaticPersistentTileSchedulerILb0EEEEEEEEEvNT_6ParamsE --------------------------
	.section	.text._ZN7cutlass13device_kernelIN5flash11enable_sm90INS1_16FlashAttnFwdSm90INS1_25CollectiveMainloopFwdSm90ILi2EN4cute5tupleIJNS5_1CILi1EEES8_S8_EEENS6_IJNS7_ILi128EEENS7_ILi96EEENS7_ILi64EEEEEELi256ENS_6half_tEfNS_4arch4Sm90ELb0ELb0ELb0ELb0ELb1ELb0ELb0ELb1ELb0ELb1ELb0ELb0EEENS1_21CollectiveEpilogueFwdINS6_IJSA_NS7_ILi256EEESB_EEES9_SE_SG_Li256ELb0ELb1ELb0ELb0EEENS1_29StaticPersistentTileSchedulerILb0EEEEEEEEEvNT_6ParamsE,"ax",@progbits
	.align	128
.text._ZN7cutlass13device_kernelIN5flash11enable_sm90INS1_16FlashAttnFwdSm90INS1_25CollectiveMainloopFwdSm90ILi2EN4cute5tupleIJNS5_1CILi1EEES8_S8_EEENS6_IJNS7_ILi128EEENS7_ILi96EEENS7_ILi64EEEEEELi256ENS_6half_tEfNS_4arch4Sm90ELb0ELb0ELb0ELb0ELb1ELb0ELb0ELb1ELb0ELb1ELb0ELb0EEENS1_21CollectiveEpilogueFwdINS6_IJSA_NS7_ILi256EEESB_EEES9_SE_SG_Li256ELb0ELb1ELb0ELb0EEENS1_29StaticPersistentTileSchedulerILb0EEEEEEEEEvNT_6ParamsE:
        .type           _ZN7cutlass13device_kernelIN5flash11enable_sm90INS1_16FlashAttnFwdSm90INS1_25CollectiveMainloopFwdSm90ILi2EN4cute5tupleIJNS5_1CILi1EEES8_S8_EEENS6_IJNS7_ILi128EEENS7_ILi96EEENS7_ILi64EEEEEELi256ENS_6half_tEfNS_4arch4Sm90ELb0ELb0ELb0ELb0ELb1ELb0ELb0ELb1ELb0ELb1ELb0ELb0EEENS1_21CollectiveEpilogueFwdINS6_IJSA_NS7_ILi256EEESB_EEES9_SE_SG_Li256ELb0ELb1ELb0ELb0EEENS1_29StaticPersistentTileSchedulerILb0EEEEEEEEEvNT_6ParamsE,@function
        .size           _ZN7cutlass13device_kernelIN5flash11enable_sm90INS1_16FlashAttnFwdSm90INS1_25CollectiveMainloopFwdSm90ILi2EN4cute5tupleIJNS5_1CILi1EEES8_S8_EEENS6_IJNS7_ILi128EEENS7_ILi96EEENS7_ILi64EEEEEELi256ENS_6half_tEfNS_4arch4Sm90ELb0ELb0ELb0ELb0ELb1ELb0ELb0ELb1ELb0ELb1ELb0ELb0EEENS1_21CollectiveEpilogueFwdINS6_IJSA_NS7_ILi256EEESB_EEES9_SE_SG_Li256ELb0ELb1ELb0ELb0EEENS1_29StaticPersistentTileSchedulerILb0EEEEEEEEEvNT_6ParamsE,(.L_x_72 - _ZN7cutlass13device_kernelIN5flash11enable_sm90INS1_16FlashAttnFwdSm90INS1_25CollectiveMainloopFwdSm90ILi2EN4cute5tupleIJNS5_1CILi1EEES8_S8_EEENS6_IJNS7_ILi128EEENS7_ILi96EEENS7_ILi64EEEEEELi256ENS_6half_tEfNS_4arch4Sm90ELb0ELb0ELb0ELb0ELb1ELb0ELb0ELb1ELb0ELb1ELb0ELb0EEENS1_21CollectiveEpilogueFwdINS6_IJSA_NS7_ILi256EEESB_EEES9_SE_SG_Li256ELb0ELb1ELb0ELb0EEENS1_29StaticPersistentTileSchedulerILb0EEEEEEEEEvNT_6ParamsE)
        .other          _ZN7cutlass13device_kernelIN5flash11enable_sm90INS1_16FlashAttnFwdSm90INS1_25CollectiveMainloopFwdSm90ILi2EN4cute5tupleIJNS5_1CILi1EEES8_S8_EEENS6_IJNS7_ILi128EEENS7_ILi96EEENS7_ILi64EEEEEELi256ENS_6half_tEfNS_4arch4Sm90ELb0ELb0ELb0ELb0ELb1ELb0ELb0ELb1ELb0ELb1ELb0ELb0EEENS1_21CollectiveEpilogueFwdINS6_IJSA_NS7_ILi256EEESB_EEES9_SE_SG_Li256ELb0ELb1ELb0ELb0EEENS1_29StaticPersistentTileSchedulerILb0EEEEEEEEEvNT_6ParamsE,@"STO_CUDA_ENTRY STV_DEFAULT"
_ZN7cutlass13device_kernelIN5flash11enable_sm90INS1_16FlashAttnFwdSm90INS1_25CollectiveMainloopFwdSm90ILi2EN4cute5tupleIJNS5_1CILi1EEES8_S8_EEENS6_IJNS7_ILi128EEENS7_ILi96EEENS7_ILi64EEEEEELi256ENS_6half_tEfNS_4arch4Sm90ELb0ELb0ELb0ELb0ELb1ELb0ELb0ELb1ELb0ELb1ELb0ELb0EEENS1_21CollectiveEpilogueFwdINS6_IJSA_NS7_ILi256EEESB_EEES9_SE_SG_Li256ELb0ELb1ELb0ELb0EEENS1_29StaticPersistentTileSchedulerILb0EEEEEEEEEvNT_6ParamsE:
[----:B------:R-:W-:Y:S01]  /*0000*/  LDC R1, c[0x0][0x37c] ;  /* 0x0000df00ff017b82 */ /* 0x000fe20000000800 */
[----:B------:R-:W-:Y:S05]  /*0010*/  EXIT ;  /* 0x000000000000794d */ /* 0x000fea0003800000 */
.L_x_27:
        /* <DEDUP_REMOVED lines=14> */
.L_x_72:


//--------------------- .text._ZN7cutlass13device_kernelIN5flash11enable_sm90INS1_16FlashAttnFwdSm90INS1_25CollectiveMainloopFwdSm90ILi2EN4cute5tupleIJNS5_1CILi1EEES8_S8_EEENS6_IJNS7_ILi128EEENS7_ILi96EEENS7_ILi64EEEEEELi256ENS_6half_tEfNS_4arch4Sm90ELb0ELb0ELb0ELb0ELb1ELb0ELb1ELb1ELb0ELb1ELb0ELb0EEENS1_21CollectiveEpilogueFwdINS6_IJSA_NS7_ILi256EEESB_EEES9_SE_SG_Li256ELb0ELb1ELb0ELb0EEENS1_29StaticPersistentTileSchedulerILb0EEEEEEEEEvNT_6ParamsE --------------------------
	.section	.text._ZN7cutlass13device_kernelIN5flash11enable_sm90INS1_16FlashAttnFwdSm90INS1_25CollectiveMainloopFwdSm90ILi2EN4cute5tupleIJNS5_1CILi1EEES8_S8_EEENS6_IJNS7_ILi128EEENS7_ILi96EEENS7_ILi64EEEEEELi256ENS_6half_tEfNS_4arch4Sm90ELb0ELb0ELb0ELb0ELb1ELb0ELb1ELb1ELb0ELb1ELb0ELb0EEENS1_21CollectiveEpilogueFwdINS6_IJSA_NS7_ILi256EEESB_EEES9_SE_SG_Li256ELb0ELb1ELb0ELb0EEENS1_29StaticPersistentTileSchedulerILb0EEEEEEEEEvNT_6ParamsE,"ax",@progbits
	.align	128
.text._ZN7cutlass13device_kernelIN5flash11enable_sm90INS1_16FlashAttnFwdSm90INS1_25CollectiveMainloopFwdSm90ILi2EN4cute5tupleIJNS5_1CILi1EEES8_S8_EEENS6_IJNS7_ILi128EEENS7_ILi96EEENS7_ILi64EEEEEELi256ENS_6half_tEfNS_4arch4Sm90ELb0ELb0ELb0ELb0ELb1ELb0ELb1ELb1ELb0ELb1ELb0ELb0EEENS1_21CollectiveEpilogueFwdINS6_IJSA_NS7_ILi256EEESB_EEES9_SE_SG_Li256ELb0ELb1ELb0ELb0EEENS1_29StaticPersistentTileSchedulerILb0EEEEEEEEEvNT_6ParamsE:
        .type           _ZN7cutlass13device_kernelIN5flash11enable_sm90INS1_16FlashAttnFwdSm90INS1_25CollectiveMainloopFwdSm90ILi2EN4cute5tupleIJNS5_1CILi1EEES8_S8_EEENS6_IJNS7_ILi128EEENS7_ILi96EEENS7_ILi64EEEEEELi256ENS_6half_tEfNS_4arch4Sm90ELb0ELb0ELb0ELb0ELb1ELb0ELb1ELb1ELb0ELb1ELb0ELb0EEENS1_21CollectiveEpilogueFwdINS6_IJSA_NS7_ILi256EEESB_EEES9_SE_SG_Li256ELb0ELb1ELb0ELb0EEENS1_29StaticPersistentTileSchedulerILb0EEEEEEEEEvNT_6ParamsE,@function
        .size           _ZN7cutlass13device_kernelIN5flash11enable_sm90INS1_16FlashAttnFwdSm90INS1_25CollectiveMainloopFwdSm90ILi2EN4cute5tupleIJNS5_1CILi1EEES8_S8_EEENS6_IJNS7_ILi128EEENS7_ILi96EEENS7_ILi64EEEEEELi256ENS_6half_tEfNS_4arch4Sm90ELb0ELb0ELb0ELb0ELb1ELb0ELb1ELb1ELb0ELb1ELb0ELb0EEENS1_21CollectiveEpilogueFwdINS6_IJSA_NS7_ILi256EEESB_EEES9_SE_SG_Li256ELb0ELb1ELb0ELb0EEENS1_29StaticPersistentTileSchedulerILb0EEEEEEEEEvNT_6ParamsE,(.L_x_73 - _ZN7cutlass13device_kernelIN5flash11enable_sm90INS1_16FlashAttnFwdSm90INS1_25CollectiveMainloopFwdSm90ILi2EN4cute5tupleIJNS5_1CILi1EEES8_S8_EEENS6_IJNS7_ILi128EEENS7_ILi96EEENS7_ILi64EEEEEELi256ENS_6half_tEfNS_4arch4Sm90ELb0ELb0ELb0ELb0ELb1ELb0ELb1ELb1ELb0ELb1ELb0ELb0EEENS1_21CollectiveEpilogueFwdINS6_IJSA_NS7_ILi256EEESB_EEES9_SE_SG_Li256ELb0ELb1ELb0ELb0EEENS1_29StaticPersistentTileSchedulerILb0EEEEEEEEEvNT_6ParamsE)
        .other          _ZN7cutlass13device_kernelIN5flash11enable_sm90INS1_16FlashAttnFwdSm90INS1_25CollectiveMainloopFwdSm90ILi2EN4cute5tupleIJNS5_1CILi1EEES8_S8_EEENS6_IJNS7_ILi128EEENS7_ILi96EEENS7_ILi64EEEEEELi256ENS_6half_tEfNS_4arch4Sm90ELb0ELb0ELb0ELb0ELb1ELb0ELb1ELb1ELb0ELb1ELb0ELb0EEENS1_21CollectiveEpilogueFwdINS6_IJSA_NS7_ILi256EEESB_EEES9_SE_SG_Li256ELb0ELb1ELb0ELb0EEENS1_29StaticPersistentTileSchedulerILb0EEEEEEEEEvNT_6ParamsE,@"STO_CUDA_ENTRY STV_DEFAULT"
_ZN7cutlass13device_kernelIN5flash11enable_sm90INS1_16FlashAttnFwdSm90INS1_25CollectiveMainloopFwdSm90ILi2EN4cute5tupleIJNS5_1CILi1EEES8_S8_EEENS6_IJNS7_ILi128EEENS7_ILi96EEENS7_ILi64EEEEEELi256ENS_6half_tEfNS_4arch4Sm90ELb0ELb0ELb0ELb0ELb1ELb0ELb1ELb1ELb0ELb1ELb0ELb0EEENS1_21CollectiveEpilogueFwdINS6_IJSA_NS7_ILi256EEESB_EEES9_SE_SG_Li256ELb0ELb1ELb0ELb0EEENS1_29StaticPersistentTileSchedulerILb0EEEEEEEEEvNT_6ParamsE:
[----:B------:R-:W-:Y:S01]  /*0000*/  LDC R1, c[0x0][0x37c] ;  /* 0x0000df00ff017b82 */ /* 0x000fe20000000800 */
[----:B------:R-:W-:Y:S05]  /*0010*/  EXIT ;  /* 0x000000000000794d */ /* 0x000fea0003800000 */
.L_x_28:
        /* <DEDUP_REMOVED lines=14> */
.L_x_73:


//--------------------- .text._ZN7cutlass13device_kernelIN5flash11enable_sm90INS1_16FlashAttnFwdSm90INS1_25CollectiveMainloopFwdSm90ILi2EN4cute5tupleIJNS5_1CILi1EEES8_S8_EEENS6_IJNS7_ILi128EEENS7_ILi96EEENS7_ILi64EEEEEELi256ENS_6half_tEfNS_4arch4Sm90ELb0ELb0ELb0ELb1ELb1ELb0ELb0ELb1ELb0ELb1ELb0ELb0EEENS1_21CollectiveEpilogueFwdINS6_IJSA_NS7_ILi256EEESB_EEES9_SE_SG_Li256ELb1ELb1ELb0ELb0EEENS1_36VarlenDynamicPersistentTileSchedulerILi128ELi96ELi256ELi128ELb0ELb1ELb1ELb0ELb1ELb1EEEEEEEEEvNT_6ParamsE --------------------------
	.section	.text._ZN7cutlass13device_kernelIN5flash11enable_sm90INS1_16FlashAttnFwdSm90INS1_25CollectiveMainloopFwdSm90ILi2EN4cute5tupleIJNS5_1CILi1EEES8_S8_EEENS6_IJNS7_ILi128EEENS7_ILi96EEENS7_ILi64EEEEEELi256ENS_6half_tEfNS_4arch4Sm90ELb0ELb0ELb0ELb1ELb1ELb0ELb0ELb1ELb0ELb1ELb0ELb0EEENS1_21CollectiveEpilogueFwdINS6_IJSA_NS7_ILi256EEESB_EEES9_SE_SG_Li256ELb1ELb1ELb0ELb0EEENS1_36VarlenDynamicPersistentTileSchedulerILi128ELi96ELi256ELi128ELb0ELb1ELb1ELb0ELb1ELb1EEEEEEEEEvNT_6ParamsE,"ax",@progbits
	.align	128
.text._ZN7cutlass13device_kernelIN5flash11enable_sm90INS1_16FlashAttnFwdSm90INS1_25CollectiveMainloopFwdSm90ILi2EN4cute5tupleIJNS5_1CILi1EEES8_S8_EEENS6_IJNS7_ILi128EEENS7_ILi96EEENS7_ILi64EEEEEELi256ENS_6half_tEfNS_4arch4Sm90ELb0ELb0ELb0ELb1ELb1ELb0ELb0ELb1ELb0ELb1ELb0ELb0EEENS1_21CollectiveEpilogueFwdINS6_IJSA_NS7_ILi256EEESB_EEES9_SE_SG_Li256ELb1ELb1ELb0ELb0EEENS1_36VarlenDynamicPersistentTileSchedulerILi128ELi96ELi256ELi128ELb0ELb1ELb1ELb0ELb1ELb1EEEEEEEEEvNT_6ParamsE:
        .type           _ZN7cutlass13device_kernelIN5flash11enable_sm90INS1_16FlashAttnFwdSm90INS1_25CollectiveMainloopFwdSm90ILi2EN4cute5tupleIJNS5_1CILi1EEES8_S8_EEENS6_IJNS7_ILi128EEENS7_ILi96EEENS7_ILi64EEEEEELi256ENS_6half_tEfNS_4arch4Sm90ELb0ELb0ELb0ELb1ELb1ELb0ELb0ELb1ELb0ELb1ELb0ELb0EEENS1_21CollectiveEpilogueFwdINS6_IJSA_NS7_ILi256EEESB_EEES9_SE_SG_Li256ELb1ELb1ELb0ELb0EEENS1_36VarlenDynamicPersistentTileSchedulerILi128ELi96ELi256ELi128ELb0ELb1ELb1ELb0ELb1ELb1EEEEEEEEEvNT_6ParamsE,@function
        .size           _ZN7cutlass13device_kernelIN5flash11enable_sm90INS1_16FlashAttnFwdSm90INS1_25CollectiveMainloopFwdSm90ILi2EN4cute5tupleIJNS5_1CILi1EEES8_S8_EEENS6_IJNS7_ILi128EEENS7_ILi96EEENS7_ILi64EEEEEELi256ENS_6half_tEfNS_4arch4Sm90ELb0ELb0ELb0ELb1ELb1ELb0ELb0ELb1ELb0ELb1ELb0ELb0EEENS1_21CollectiveEpilogueFwdINS6_IJSA_NS7_ILi256EEESB_EEES9_SE_SG_Li256ELb1ELb1ELb0ELb0EEENS1_36VarlenDynamicPersistentTileSchedulerILi128ELi96ELi256ELi128ELb0ELb1ELb1ELb0ELb1ELb1EEEEEEEEEvNT_6ParamsE,(.L_x_74 - _ZN7cutlass13device_kernelIN5flash11enable_sm90INS1_16FlashAttnFwdSm90INS1_25CollectiveMainloopFwdSm90ILi2EN4cute5tupleIJNS5_1CILi1EEES8_S8_EEENS6_IJNS7_ILi128EEENS7_ILi96EEENS7_ILi64EEEEEELi256ENS_6half_tEfNS_4arch4Sm90ELb0ELb0ELb0ELb1ELb1ELb0ELb0ELb1ELb0ELb1ELb0ELb0EEENS1_21CollectiveEpilogueFwdINS6_IJSA_NS7_ILi256EEESB_EEES9_SE_SG_Li256ELb1ELb1ELb0ELb0EEENS1_36VarlenDynamicPersistentTileSchedulerILi128ELi96ELi256ELi128ELb0ELb1ELb1ELb0ELb1ELb1EEEEEEEEEvNT_6ParamsE)
        .other          _ZN7cutlass13device_kernelIN5flash11enable_sm90INS1_16FlashAttnFwdSm90INS1_25CollectiveMainloopFwdSm90ILi2EN4cute5tupleIJNS5_1CILi1EEES8_S8_EEENS6_IJNS7_ILi128EEENS7_ILi96EEENS7_ILi64EEEEEELi256ENS_6half_tEfNS_4arch4Sm90ELb0ELb0ELb0ELb1ELb1ELb0ELb0ELb1ELb0ELb1ELb0ELb0EEENS1_21CollectiveEpilogueFwdINS6_IJSA_NS7_ILi256EEESB_EEES9_SE_SG_Li256ELb1ELb1ELb0ELb0EEENS1_36VarlenDynamicPersistentTileSchedulerILi128ELi96ELi256ELi128ELb0ELb1ELb1ELb0ELb1ELb1EEEEEEEEEvNT_6ParamsE,@"STO_CUDA_ENTRY STV_DEFAULT"
_ZN7cutlass13device_kernelIN5flash11enable_sm90INS1_16FlashAttnFwdSm90INS1_25CollectiveMainloopFwdSm90ILi2EN4cute5tupleIJNS5_1CILi1EEES8_S8_EEENS6_IJNS7_ILi128EEENS7_ILi96EEENS7_ILi64EEEEEELi256ENS_6half_tEfNS_4arch4Sm90ELb0ELb0ELb0ELb1ELb1ELb0ELb0ELb1ELb0ELb1ELb0ELb0EEENS1_21CollectiveEpilogueFwdINS6_IJSA_NS7_ILi256EEESB_EEES9_SE_SG_Li256ELb1ELb1ELb0ELb0EEENS1_36VarlenDynamicPersistentTileSchedulerILi128ELi96ELi256ELi128ELb0ELb1ELb1ELb0ELb1ELb1EEEEEEEEEvNT_6ParamsE:
[----:B------:R-:W-:Y:S01]  /*0000*/  LDC R1, c[0x0][0x37c] ;  /* 0x0000df00ff017b82 */ /* 0x000fe20000000800 */
[----:B------:R-:W-:Y:S05]  /*0010*/  EXIT ;  /* 0x000000000000794d */ /* 0x000fea0003800000 */
.L_x_29:
        /* <DEDUP_REMOVED lines=14> */
.L_x_74:


//--------------------- .text._ZN7cutlass13device_kernelIN5flash11enable_sm90INS1_16FlashAttnFwdSm90INS1_25CollectiveMainloopFwdSm90ILi2EN4cute5tupleIJNS5_1CILi1EEES8_S8_EEENS6_IJNS7_ILi128EEENS7_ILi96EEENS7_ILi64EEEEEELi256ENS_6half_tEfNS_4arch4Sm90ELb0ELb0ELb0ELb1ELb1ELb1ELb0ELb1ELb0ELb1ELb0ELb0EEENS1_21CollectiveEpilogueFwdINS6_IJSA_NS7_ILi256EEESB_EEES9_SE_SG_Li256ELb1ELb1ELb0ELb0EEENS1_36VarlenDynamicPersistentTileSchedulerILi128ELi96ELi256ELi128ELb0ELb1ELb1ELb0ELb1ELb1EEEEEEEEEvNT_6ParamsE --------------------------
	.section	.text._ZN7cutlass13device_kernelIN5flash11enable_sm90INS1_16FlashAttnFwdSm90INS1_25CollectiveMainloopFwdSm90ILi2EN4cute5tupleIJNS5_1CILi1EEES8_S8_EEENS6_IJNS7_ILi128EEENS7_ILi96EEENS7_ILi64EEEEEELi256ENS_6half_tEfNS_4arch4Sm90ELb0ELb0ELb0ELb1ELb1ELb1ELb0ELb1ELb0ELb1ELb0ELb0EEENS1_21CollectiveEpilogueFwdINS6_IJSA_NS7_ILi256EEESB_EEES9_SE_SG_Li256ELb1ELb1ELb0ELb0EEENS1_36VarlenDynamicPersistentTileSchedulerILi128ELi96ELi256ELi128ELb0ELb1ELb1ELb0ELb1ELb1EEEEEEEEEvNT_6ParamsE,"ax",@progbits
	.align	128
.text._ZN7cutlass13device_kernelIN5flash11enable_sm90INS1_16FlashAttnFwdSm90INS1_25CollectiveMainloopFwdSm90ILi2EN4cute5tupleIJNS5_1CILi1EEES8_S8_EEENS6_IJNS7_ILi128EEENS7_ILi96EEENS7_ILi64EEEEEELi256ENS_6half_tEfNS_4arch4Sm90ELb0ELb0ELb0ELb1ELb1ELb1ELb0ELb1ELb0ELb1ELb0ELb0EEENS1_21CollectiveEpilogueFwdINS6_IJSA_NS7_ILi256EEESB_EEES9_SE_SG_Li256ELb1ELb1ELb0ELb0EEENS1_36VarlenDynamicPersistentTileSchedulerILi128ELi96ELi256ELi128ELb0ELb1ELb1ELb0ELb1ELb1EEEEEEEEEvNT_6ParamsE:
        .type           _ZN7cutlass13device_kernelIN5flash11enable_sm90INS1_16FlashAttnFwdSm90INS1_25CollectiveMainloopFwdSm90ILi2EN4cute5tupleIJNS5_1CILi1EEES8_S8_EEENS6_IJNS7_ILi128EEENS7_ILi96EEENS7_ILi64EEEEEELi256ENS_6half_tEfNS_4arch4Sm90ELb0ELb0ELb0ELb1ELb1ELb1ELb0ELb1ELb0ELb1ELb0ELb0EEENS1_21CollectiveEpilogueFwdINS6_IJSA_NS7_ILi256EEESB_EEES9_SE_SG_Li256ELb1ELb1ELb0ELb0EEENS1_36VarlenDynamicPersistentTileSchedulerILi128ELi96ELi256ELi128ELb0ELb1ELb1ELb0ELb1ELb1EEEEEEEEEvNT_6ParamsE,@function
        .size           _ZN7cutlass13device_kernelIN5flash11enable_sm90INS1_16FlashAttnFwdSm90INS1_25CollectiveMainloopFwdSm90ILi2EN4cute5tupleIJNS5_1CILi1EEES8_S8_EEENS6_IJNS7_ILi128EEENS7_ILi96EEENS7_ILi64EEEEEELi256ENS_6half_tEfNS_4arch4Sm90ELb0ELb0ELb0ELb1ELb1ELb1ELb0ELb1ELb0ELb1ELb0ELb0EEENS1_21CollectiveEpilogueFwdINS6_IJSA_NS7_ILi256EEESB_EEES9_SE_SG_Li256ELb1ELb1ELb0ELb0EEENS1_36VarlenDynamicPersistentTileSchedulerILi128ELi96ELi256ELi128ELb0ELb1ELb1ELb0ELb1ELb1EEEEEEEEEvNT_6ParamsE,(.L_x_75 - _ZN7cutlass13device_kernelIN5flash11enable_sm90INS1_16FlashAttnFwdSm90INS1_25CollectiveMainloopFwdSm90ILi2EN4cute5tupleIJNS5_1CILi1EEES8_S8_EEENS6_IJNS7_ILi128EEENS7_ILi96EEENS7_ILi64EEEEEELi256ENS_6half_tEfNS_4arch4Sm90ELb0ELb0ELb0ELb1ELb1ELb1ELb0ELb1ELb0ELb1ELb0ELb0EEENS1_21CollectiveEpilogueFwdINS6_IJSA_NS7_ILi256EEESB_EEES9_SE_SG_Li256ELb1ELb1ELb0ELb0EEENS1_36VarlenDynamicPersistentTileSchedulerILi128ELi96ELi256ELi128ELb0ELb1ELb1ELb0ELb1ELb1EEEEEEEEEvNT_6ParamsE)
        .other          _ZN7cutlass13device_kernelIN5flash11enable_sm90INS1_16FlashAttnFwdSm90INS1_25CollectiveMainloopFwdSm90ILi2EN4cute5tupleIJNS5_1CILi1EEES8_S8_EEENS6_IJNS7_ILi128EEENS7_ILi96EEENS7_ILi64EEEEEELi256ENS_6half_tEfNS_4arch4Sm90ELb0ELb0ELb0ELb1ELb1ELb1ELb0ELb1ELb0ELb1ELb0ELb0EEENS1_21CollectiveEpilogueFwdINS6_IJSA_NS7_ILi256EEESB_EEES9_SE_SG_Li256ELb1ELb1ELb0ELb0EEENS1_36VarlenDynamicPersistentTileSchedulerILi128ELi96ELi256ELi128ELb0ELb1ELb1ELb0ELb1ELb1EEEEEEEEEvNT_6ParamsE,@"STO_CUDA_ENTRY STV_DEFAULT"
_ZN7cutlass13device_kernelIN5flash11enable_sm90INS1_16FlashAttnFwdSm90INS1_25CollectiveMainloopFwdSm90ILi2EN4cute5tupleIJNS5_1CILi1EEES8_S8_EEENS6_IJNS7_ILi128EEENS7_ILi96EEENS7_ILi64EEEEEELi256ENS_6half_tEfNS_4arch4Sm90ELb0ELb0ELb0ELb1ELb1ELb1ELb0ELb1ELb0ELb1ELb0ELb0EEENS1_21CollectiveEpilogueFwdINS6_IJSA_NS7_ILi256EEESB_EEES9_SE_SG_Li256ELb1ELb1ELb0ELb0EEENS1_36VarlenDynamicPersistentTileSchedulerILi128ELi96ELi256ELi128ELb0ELb1ELb1ELb0ELb1ELb1EEEEEEEEEvNT_6ParamsE:
[----:B------:R-:W-:Y:S01]  /*0000*/  LDC R1, c[0x0][0x37c] ;  /* 0x0000df00ff017b82 */ /* 0x000fe20000000800 */
[----:B------:R-:W-:Y:S05]  /*0010*/  EXIT ;  /* 0x000000000000794d */ /* 0x000fea0003800000 */
.L_x_30:
        /* <DEDUP_REMOVED lines=14> */
.L_x_75:


//--------------------- .text._ZN7cutlass13device_kernelIN5flash11enable_sm90INS1_16FlashAttnFwdSm90INS1_25CollectiveMainloopFwdSm90ILi2EN4cute5tupleIJNS5_1CILi1EEES8_S8_EEENS6_IJNS7_ILi128EEENS7_ILi96EEENS7_ILi64EEEEEELi256ENS_6half_tEfNS_4arch4Sm90ELb0ELb0ELb0ELb1ELb1ELb0ELb1ELb1ELb0ELb1ELb0ELb0EEENS1_21CollectiveEpilogueFwdINS6_IJSA_NS7_ILi256EEESB_EEES9_SE_SG_Li256ELb1ELb1ELb0ELb0EEENS1_36VarlenDynamicPersistentTileSchedulerILi128ELi96ELi256ELi128ELb0ELb1ELb1ELb0ELb1ELb1EEEEEEEEEvNT_6ParamsE --------------------------
	.section	.text._ZN7cutlass13device_kernelIN5flash11enable_sm90INS1_16FlashAttnFwdSm90INS1_25CollectiveMainloopFwdSm90ILi2EN4cute5tupleIJNS5_1CILi1EEES8_S8_EEENS6_IJNS7_ILi128EEENS7_ILi96EEENS7_ILi64EEEEEELi256ENS_6half_tEfNS_4arch4Sm90ELb0ELb0ELb0ELb1ELb1ELb0ELb1ELb1ELb0ELb1ELb0ELb0EEENS1_21CollectiveEpilogueFwdINS6_IJSA_NS7_ILi256EEESB_EEES9_SE_SG_Li256ELb1ELb1ELb0ELb0EEENS1_36VarlenDynamicPersistentTileSchedulerILi128ELi96ELi256ELi128ELb0ELb1ELb1ELb0ELb1ELb1EEEEEEEEEvNT_6ParamsE,"ax",@progbits
	.align	128
.text._ZN7cutlass13device_kernelIN5flash11enable_sm90INS1_16FlashAttnFwdSm90INS1_25CollectiveMainloopFwdSm90ILi2EN4cute5tupleIJNS5_1CILi1EEES8_S8_EEENS6_IJNS7_ILi128EEENS7_ILi96EEENS7_ILi64EEEEEELi256ENS_6half_tEfNS_4arch4Sm90ELb0ELb0ELb0ELb1ELb1ELb0ELb1ELb1ELb0ELb1ELb0ELb0EEENS1_21CollectiveEpilogueFwdINS6_IJSA_NS7_ILi256EEESB_EEES9_SE_SG_Li256ELb1ELb1ELb0ELb0EEENS1_36VarlenDynamicPersistentTileSchedulerILi128ELi96ELi256ELi128ELb0ELb1ELb1ELb0ELb1ELb1EEEEEEEEEvNT_6ParamsE:
        .type           _ZN7cutlass13device_kernelIN5flash11enable_sm90INS1_16FlashAttnFwdSm90INS1_25CollectiveMainloopFwdSm90ILi2EN4cute5tupleIJNS5_1CILi1EEES8_S8_EEENS6_IJNS7_ILi128EEENS7_ILi96EEENS7_ILi64EEEEEELi256ENS_6half_tEfNS_4arch4Sm90ELb0ELb0ELb0ELb1ELb1ELb0ELb1ELb1ELb0ELb1ELb0ELb0EEENS1_21CollectiveEpilogueFwdINS6_IJSA_NS7_ILi256EEESB_EEES9_SE_SG_Li256ELb1ELb1ELb0ELb0EEENS1_36VarlenDynamicPersistentTileSchedulerILi128ELi96ELi256ELi128ELb0ELb1ELb1ELb0ELb1ELb1EEEEEEEEEvNT_6ParamsE,@function
        .size           _ZN7cutlass13device_kernelIN5flash11enable_sm90INS1_16FlashAttnFwdSm90INS1_25CollectiveMainloopFwdSm90ILi2EN4cute5tupleIJNS5_1CILi1EEES8_S8_EEENS6_IJNS7_ILi128EEENS7_ILi96EEENS7_ILi64EEEEEELi256ENS_6half_tEfNS_4arch4Sm90ELb0ELb0ELb0ELb1ELb1ELb0ELb1ELb1ELb0ELb1ELb0ELb0EEENS1_21CollectiveEpilogueFwdINS6_IJSA_NS7_ILi256EEESB_EEES9_SE_SG_Li256ELb1ELb1ELb0ELb0EEENS1_36VarlenDynamicPersistentTileSchedulerILi128ELi96ELi256ELi128ELb0ELb1ELb1ELb0ELb1ELb1EEEEEEEEEvNT_6ParamsE,(.L_x_76 - _ZN7cutlass13device_kernelIN5flash11enable_sm90INS1_16FlashAttnFwdSm90INS1_25CollectiveMainloopFwdSm90ILi2EN4cute5tupleIJNS5_1CILi1EEES8_S8_EEENS6_IJNS7_ILi128EEENS7_ILi96EEENS7_ILi64EEEEEELi256ENS_6half_tEfNS_4arch4Sm90ELb0ELb0ELb0ELb1ELb1ELb0ELb1ELb1ELb0ELb1ELb0ELb0EEENS1_21CollectiveEpilogueFwdINS6_IJSA_NS7_ILi256EEESB_EEES9_SE_SG_Li256ELb1ELb1ELb0ELb0EEENS1_36VarlenDynamicPersistentTileSchedulerILi128ELi96ELi256ELi128ELb0ELb1ELb1ELb0ELb1ELb1EEEEEEEEEvNT_6ParamsE)
        .other          _ZN7cutlass13device_kernelIN5flash11enable_sm90INS1_16FlashAttnFwdSm90INS1_25CollectiveMainloopFwdSm90ILi2EN4cute5tupleIJNS5_1CILi1EEES8_S8_EEENS6_IJNS7_ILi128EEENS7_ILi96EEENS7_ILi64EEEEEELi256ENS_6half_tEfNS_4arch4Sm90ELb0ELb0ELb0ELb1ELb1ELb0ELb1ELb1ELb0ELb1ELb0ELb0EEENS1_21CollectiveEpilogueFwdINS6_IJSA_NS7_ILi256EEESB_EEES9_SE_SG_Li256ELb1ELb1ELb0ELb0EEENS1_36VarlenDynamicPersistentTileSchedulerILi128ELi96ELi256ELi128ELb0ELb1ELb1ELb0ELb1ELb1EEEEEEEEEvNT_6ParamsE,@"STO_CUDA_ENTRY STV_DEFAULT"
_ZN7cutlass13device_kernelIN5flash11enable_sm90INS1_16FlashAttnFwdSm90INS1_25CollectiveMainloopFwdSm90ILi2EN4cute5tupleIJNS5_1CILi1EEES8_S8_EEENS6_IJNS7_ILi128EEENS7_ILi96EEENS7_ILi64EEEEEELi256ENS_6half_tEfNS_4arch4Sm90ELb0ELb0ELb0ELb1ELb1ELb0ELb1ELb1ELb0ELb1ELb0ELb0EEENS1_21CollectiveEpilogueFwdINS6_IJSA_NS7_ILi256EEESB_EEES9_SE_SG_Li256ELb1ELb1ELb0ELb0EEENS1_36VarlenDynamicPersistentTileSchedulerILi128ELi96ELi256ELi128ELb0ELb1ELb1ELb0ELb1ELb1EEEEEEEEEvNT_6ParamsE:
[----:B------:R-:W-:Y:S01]  /*0000*/  LDC R1, c[0x0][0x37c] ;  /* 0x0000df00ff017b82 */ /* 0x000fe20000000800 */
[----:B------:R-:W-:Y:S05]  /*0010*/  EXIT ;  /* 0x000000000000794d */ /* 0x000fea0003800000 */
.L_x_31:
        /* <DEDUP_REMOVED lines=14> */
.L_x_76:


//--------------------- .text._ZN7cutlass13device_kernelIN5flash11enable_sm90INS1_16FlashAttnFwdSm90INS1_25CollectiveMainloopFwdSm90ILi2EN4cute5tupleIJNS5_1CILi1EEES8_S8_EEENS6_IJNS7_ILi128EEENS7_ILi96EEENS7_ILi64EEEEEELi256ENS_6half_tEfNS_4arch4Sm90ELb0ELb0ELb0ELb1ELb1ELb1ELb1ELb1ELb0ELb1ELb0ELb0EEENS1_21CollectiveEpilogueFwdINS6_IJSA_NS7_ILi256EEESB_EEES9_SE_SG_Li256ELb1ELb1ELb0ELb0EEENS1_36VarlenDynamicPersistentTileSchedulerILi128ELi96ELi256ELi128ELb0ELb1ELb1ELb0ELb1ELb1EEEEEEEEEvNT_6ParamsE --------------------------
	.section	.text._ZN7cutlass13device_kernelIN5flash11enable_sm90INS1_16FlashAttnFwdSm90INS1_25CollectiveMainloopFwdSm90ILi2EN4cute5tupleIJNS5_1CILi1EEES8_S8_EEENS6_IJNS7_ILi128EEENS7_ILi96EEENS7_ILi64EEEEEELi256ENS_6half_tEfNS_4arch4Sm90ELb0ELb0ELb0ELb1ELb1ELb1ELb1ELb1ELb0ELb1ELb0ELb0EEENS1_21CollectiveEpilogueFwdINS6_IJSA_NS7_ILi256EEESB_EEES9_SE_SG_Li256ELb1ELb1ELb0ELb0EEENS1_36VarlenDynamicPersistentTileSchedulerILi128ELi96ELi256ELi128ELb0ELb1ELb1ELb0ELb1ELb1EEEEEEEEEvNT_6ParamsE,"ax",@progbits
	.align	128
.text._ZN7cutlass13device_kernelIN5flash11enable_sm90INS1_16FlashAttnFwdSm90INS1_25CollectiveMainloopFwdSm90ILi2EN4cute5tupleIJNS5_1CILi1EEES8_S8_EEENS6_IJNS7_ILi128EEENS7_ILi96EEENS7_ILi64EEEEEELi256ENS_6half_tEfNS_4arch4Sm90ELb0ELb0ELb0ELb1ELb1ELb1ELb1ELb1ELb0ELb1ELb0ELb0EEENS1_21CollectiveEpilogueFwdINS6_IJSA_NS7_ILi256EEESB_EEES9_SE_SG_Li256ELb1ELb1ELb0ELb0EEENS1_36VarlenDynamicPersistentTileSchedulerILi128ELi96ELi256ELi128ELb0ELb1ELb1ELb0ELb1ELb1EEEEEEEEEvNT_6ParamsE:
        .type           _ZN7cutlass13device_kernelIN5flash11enable_sm90INS1_16FlashAttnFwdSm90INS1_25CollectiveMainloopFwdSm90ILi2EN4cute5tupleIJNS5_1CILi1EEES8_S8_EEENS6_IJNS7_ILi128EEENS7_ILi96EEENS7_ILi64EEEEEELi256ENS_6half_tEfNS_4arch4Sm90ELb0ELb0ELb0ELb1ELb1ELb1ELb1ELb1ELb0ELb1ELb0ELb0EEENS1_21CollectiveEpilogueFwdINS6_IJSA_NS7_ILi256EEESB_EEES9_SE_SG_Li256ELb1ELb1ELb0ELb0EEENS1_36VarlenDynamicPersistentTileSchedulerILi128ELi96ELi256ELi128ELb0ELb1ELb1ELb0ELb1ELb1EEEEEEEEEvNT_6ParamsE,@function
        .size           _ZN7cutlass13device_kernelIN5flash11enable_sm90INS1_16FlashAttnFwdSm90INS1_25CollectiveMainloopFwdSm90ILi2EN4cute5tupleIJNS5_1CILi1EEES8_S8_EEENS6_IJNS7_ILi128EEENS7_ILi96EEENS7_ILi64EEEEEELi256ENS_6half_tEfNS_4arch4Sm90ELb0ELb0ELb0ELb1ELb1ELb1ELb1ELb1ELb0ELb1ELb0ELb0EEENS1_21CollectiveEpilogueFwdINS6_IJSA_NS7_ILi256EEESB_EEES9_SE_SG_Li256ELb1ELb1ELb0ELb0EEENS1_36VarlenDynamicPersistentTileSchedulerILi128ELi96ELi256ELi128ELb0ELb1ELb1ELb0ELb1ELb1EEEEEEEEEvNT_6ParamsE,(.L_x_77 - _ZN7cutlass13device_kernelIN5flash11enable_sm90INS1_16FlashAttnFwdSm90INS1_25CollectiveMainloopFwdSm90ILi2EN4cute5tupleIJNS5_1CILi1EEES8_S8_EEENS6_IJNS7_ILi128EEENS7_ILi96EEENS7_ILi64EEEEEELi256ENS_6half_tEfNS_4arch4Sm90ELb0ELb0ELb0ELb1ELb1ELb1ELb1ELb1ELb0ELb1ELb0ELb0EEENS1_21CollectiveEpilogueFwdINS6_IJSA_NS7_ILi256EEESB_EEES9_SE_SG_Li256ELb1ELb1ELb0ELb0EEENS1_36VarlenDynamicPersistentTileSchedulerILi128ELi96ELi256ELi128ELb0ELb1ELb1ELb0ELb1ELb1EEEEEEEEEvNT_6ParamsE)
        .other          _ZN7cutlass13device_kernelIN5flash11enable_sm90INS1_16FlashAttnFwdSm90INS1_25CollectiveMainloopFwdSm90ILi2EN4cute5tupleIJNS5_1CILi1EEES8_S8_EEENS6_IJNS7_ILi128EEENS7_ILi96EEENS7_ILi64EEEEEELi256ENS_6half_tEfNS_4arch4Sm90ELb0ELb0ELb0ELb1ELb1ELb1ELb1ELb1ELb0ELb1ELb0ELb0EEENS1_21CollectiveEpilogueFwdINS6_IJSA_NS7_ILi256EEESB_EEES9_SE_SG_Li256ELb1ELb1ELb0ELb0EEENS1_36VarlenDynamicPersistentTileSchedulerILi128ELi96ELi256ELi128ELb0ELb1ELb1ELb0ELb1ELb1EEEEEEEEEvNT_6ParamsE,@"STO_CUDA_ENTRY STV_DEFAULT"
_ZN7cutlass13device_kernelIN5flash11enable_sm90INS1_16FlashAttnFwdSm90INS1_25CollectiveMainloopFwdSm90ILi2EN4cute5tupleIJNS5_1CILi1EEES8_S8_EEENS6_IJNS7_ILi128EEENS7_ILi96EEENS7_ILi64EEEEEELi256ENS_6half_tEfNS_4arch4Sm90ELb0ELb0ELb0ELb1ELb1ELb1ELb1ELb1ELb0ELb1ELb0ELb0EEENS1_21CollectiveEpilogueFwdINS6_IJSA_NS7_ILi256EEESB_EEES9_SE_SG_Li256ELb1ELb1ELb0ELb0EEENS1_36VarlenDynamicPersistentTileSchedulerILi128ELi96ELi256ELi128ELb0ELb1ELb1ELb0ELb1ELb1EEEEEEEEEvNT_6ParamsE:
[----:B------:R-:W-:Y:S01]  /*0000*/  LDC R1, c[0x0][0x37c] ;  /* 0x0000df00ff017b82 */ /* 0x000fe20000000800 */
[----:B------:R-:W-:Y:S05]  /*0010*/  EXIT ;  /* 0x000000000000794d */ /* 0x000fea0003800000 */
.L_x_32:
        /* <DEDUP_REMOVED lines=14> */
.L_x_77:


//--------------------- .text._ZN7cutlass13device_kernelIN5flash11enable_sm90INS1_16FlashAttnFwdSm90INS1_25CollectiveMainloopFwdSm90ILi2EN4cute5tupleIJNS5_1CILi1EEES8_S8_EEENS6_IJNS7_ILi128EEENS7_ILi96EEENS7_ILi64EEEEEELi256ENS_6half_tEfNS_4arch4Sm90ELb0ELb1ELb0ELb0ELb1ELb0ELb0ELb1ELb0ELb1ELb0ELb0EEENS1_21CollectiveEpilogueFwdINS6_IJSA_NS7_ILi256EEESB_EEES9_SE_SG_Li256ELb0ELb1ELb0ELb0EEENS1_30DynamicPersistentTileSchedulerILi256ELi128ELb0ELb1ELb1EEEEEEEEEvNT_6ParamsE --------------------------
	.section	.text._ZN7cutlass13device_kernelIN5flash11enable_sm90INS1_16FlashAttnFwdSm90INS1_25CollectiveMainloopFwdSm90ILi2EN4cute5tupleIJNS5_1CILi1EEES8_S8_EEENS6_IJNS7_ILi128EEENS7_ILi96EEENS7_ILi64EEEEEELi256ENS_6half_tEfNS_4arch4Sm90ELb0ELb1ELb0ELb0ELb1ELb0ELb0ELb1ELb0ELb1ELb0ELb0EEENS1_21CollectiveEpilogueFwdINS6_IJSA_NS7_ILi256EEESB_EEES9_SE_SG_Li256ELb0ELb1ELb0ELb0EEENS1_30DynamicPersistentTileSchedulerILi256ELi128ELb0ELb1ELb1EEEEEEEEEvNT_6ParamsE,"ax",@progbits
	.align	128
.text._ZN7cutlass13device_kernelIN5flash11enable_sm90INS1_16FlashAttnFwdSm90INS1_25CollectiveMainloopFwdSm90ILi2EN4cute5tupleIJNS5_1CILi1EEES8_S8_EEENS6_IJNS7_ILi128EEENS7_ILi96EEENS7_ILi64EEEEEELi256ENS_6half_tEfNS_4arch4Sm90ELb0ELb1ELb0ELb0ELb1ELb0ELb0ELb1ELb0ELb1ELb0ELb0EEENS1_21CollectiveEpilogueFwdINS6_IJSA_NS7_ILi256EEESB_EEES9_SE_SG_Li256ELb0ELb1ELb0ELb0EEENS1_30DynamicPersistentTileSchedulerILi256ELi128ELb0ELb1ELb1EEEEEEEEEvNT_6ParamsE:
        .type           _ZN7cutlass13device_kernelIN5flash11enable_sm90INS1_16FlashAttnFwdSm90INS1_25CollectiveMainloopFwdSm90ILi2EN4cute5tupleIJNS5_1CILi1EEES8_S8_EEENS6_IJNS7_ILi128EEENS7_ILi96EEENS7_ILi64EEEEEELi256ENS_6half_tEfNS_4arch4Sm90ELb0ELb1ELb0ELb0ELb1ELb0ELb0ELb1ELb0ELb1ELb0ELb0EEENS1_21CollectiveEpilogueFwdINS6_IJSA_NS7_ILi256EEESB_EEES9_SE_SG_Li256ELb0ELb1ELb0ELb0EEENS1_30DynamicPersistentTileSchedulerILi256ELi128ELb0ELb1ELb1EEEEEEEEEvNT_6ParamsE,@function
        .size           _ZN7cutlass13device_kernelIN5flash11enable_sm90INS1_16FlashAttnFwdSm90INS1_25CollectiveMainloopFwdSm90ILi2EN4cute5tupleIJNS5_1CILi1EEES8_S8_EEENS6_IJNS7_ILi128EEENS7_ILi96EEENS7_ILi64EEEEEELi256ENS_6half_tEfNS_4arch4Sm90ELb0ELb1ELb0ELb0ELb1ELb0ELb0ELb1ELb0ELb1ELb0ELb0EEENS1_21CollectiveEpilogueFwdINS6_IJSA_NS7_ILi256EEESB_EEES9_SE_SG_Li256ELb0ELb1ELb0ELb0EEENS1_30DynamicPersistentTileSchedulerILi256ELi128ELb0ELb1ELb1EEEEEEEEEvNT_6ParamsE,(.L_x_78 - _ZN7cutlass13device_kernelIN5flash11enable_sm90INS1_16FlashAttnFwdSm90INS1_25CollectiveMainloopFwdSm90ILi2EN4cute5tupleIJNS5_1CILi1EEES8_S8_EEENS6_IJNS7_ILi128EEENS7_ILi96EEENS7_ILi64EEEEEELi256ENS_6half_tEfNS_4arch4Sm90ELb0ELb1ELb0ELb0ELb1ELb0ELb0ELb1ELb0ELb1ELb0ELb0EEENS1_21CollectiveEpilogueFwdINS6_IJSA_NS7_ILi256EEESB_EEES9_SE_SG_Li256ELb0ELb1ELb0ELb0EEENS1_30DynamicPersistentTileSchedulerILi256ELi128ELb0ELb1ELb1EEEEEEEEEvNT_6ParamsE)
        .other          _ZN7cutlass13device_kernelIN5flash11enable_sm90INS1_16FlashAttnFwdSm90INS1_25CollectiveMainloopFwdSm90ILi2EN4cute5tupleIJNS5_1CILi1EEES8_S8_EEENS6_IJNS7_ILi128EEENS7_ILi96EEENS7_ILi64EEEEEELi256ENS_6half_tEfNS_4arch4Sm90ELb0ELb1ELb0ELb0ELb1ELb0ELb0ELb1ELb0ELb1ELb0ELb0EEENS1_21CollectiveEpilogueFwdINS6_IJSA_NS7_ILi256EEESB_EEES9_SE_SG_Li256ELb0ELb1ELb0ELb0EEENS1_30DynamicPersistentTileSchedulerILi256ELi128ELb0ELb1ELb1EEEEEEEEEvNT_6ParamsE,@"STO_CUDA_ENTRY STV_DEFAULT"
_ZN7cutlass13device_kernelIN5flash11enable_sm90INS1_16FlashAttnFwdSm90INS1_25CollectiveMainloopFwdSm90ILi2EN4cute5tupleIJNS5_1CILi1EEES8_S8_EEENS6_IJNS7_ILi128EEENS7_ILi96EEENS7_ILi64EEEEEELi256ENS_6half_tEfNS_4arch4Sm90ELb0ELb1ELb0ELb0ELb1ELb0ELb0ELb1ELb0ELb1ELb0ELb0EEENS1_21CollectiveEpilogueFwdINS6_IJSA_NS7_ILi256EEESB_EEES9_SE_SG_Li256ELb0ELb1ELb0ELb0EEENS1_30DynamicPersistentTileSchedulerILi256ELi128ELb0ELb1ELb1EEEEEEEEEvNT_6ParamsE:
[----:B------:R-:W-:Y:S01]  /*0000*/  LDC R1, c[0x0][0x37c] ;  /* 0x0000df00ff017b82 */ /* 0x000fe20000000800 */
[----:B------:R-:W-:Y:S05]  /*0010*/  EXIT ;  /* 0x000000000000794d */ /* 0x000fea0003800000 */
.L_x_33:
        /* <DEDUP_REMOVED lines=14> */
.L_x_78:


//--------------------- .text._ZN7cutlass13device_kernelIN5flash11enable_sm90INS1_16FlashAttnFwdSm90INS1_25CollectiveMainloopFwdSm90ILi2EN4cute5tupleIJNS5_1CILi1EEES8_S8_EEENS6_IJNS7_ILi128EEENS7_ILi96EEENS7_ILi64EEEEEELi256ENS_6half_tEfNS_4arch4Sm90ELb0ELb1ELb0ELb0ELb1ELb0ELb1ELb1ELb0ELb1ELb0ELb0EEENS1_21CollectiveEpilogueFwdINS6_IJSA_NS7_ILi256EEESB_EEES9_SE_SG_Li256ELb0ELb1ELb0ELb0EEENS1_30DynamicPersistentTileSchedulerILi256ELi128ELb0ELb1ELb1EEEEEEEEEvNT_6ParamsE --------------------------
	.section	.text._ZN7cutlass13device_kernelIN5flash11enable_sm90INS1_16FlashAttnFwdSm90INS1_25CollectiveMainloopFwdSm90ILi2EN4cute5tupleIJNS5_1CILi1EEES8_S8_EEENS6_IJNS7_ILi128EEENS7_ILi96EEENS7_ILi64EEEEEELi256ENS_6half_tEfNS_4arch4Sm90ELb0ELb1ELb0ELb0ELb1ELb0ELb1ELb1ELb0ELb1ELb0ELb0EEENS1_21CollectiveEpilogueFwdINS6_IJSA_NS7_ILi256EEESB_EEES9_SE_SG_Li256ELb0ELb1ELb0ELb0EEENS1_30DynamicPersistentTileSchedulerILi256ELi128ELb0ELb1ELb1EEEEEEEEEvNT_6ParamsE,"ax",@progbits
	.align	128
.text._ZN7cutlass13device_kernelIN5flash11enable_sm90INS1_16FlashAttnFwdSm90INS1_25CollectiveMainloopFwdSm90ILi2EN4cute5tupleIJNS5_1CILi1EEES8_S8_EEENS6_IJNS7_ILi128EEENS7_ILi96EEENS7_ILi64EEEEEELi256ENS_6half_tEfNS_4arch4Sm90ELb0ELb1ELb0ELb0ELb1ELb0ELb1ELb1ELb0ELb1ELb0ELb0EEENS1_21CollectiveEpilogueFwdINS6_IJSA_NS7_ILi256EEESB_EEES9_SE_SG_Li256ELb0ELb1ELb0ELb0EEENS1_30DynamicPersistentTileSchedulerILi256ELi128ELb0ELb1ELb1EEEEEEEEEvNT_6ParamsE:
        .type           _ZN7cutlass13device_kernelIN5flash11enable_sm90INS1_16FlashAttnFwdSm90INS1_25CollectiveMainloopFwdSm90ILi2EN4cute5tupleIJNS5_1CILi1EEES8_S8_EEENS6_IJNS7_ILi128EEENS7_ILi96EEENS7_ILi64EEEEEELi256ENS_6half_tEfNS_4arch4Sm90ELb0ELb1ELb0ELb0ELb1ELb0ELb1ELb1ELb0ELb1ELb0ELb0EEENS1_21CollectiveEpilogueFwdINS6_IJSA_NS7_ILi256EEESB_EEES9_SE_SG_Li256ELb0ELb1ELb0ELb0EEENS1_30DynamicPersistentTileSchedulerILi256ELi128ELb0ELb1ELb1EEEEEEEEEvNT_6ParamsE,@function
        .size           _ZN7cutlass13device_kernelIN5flash11enable_sm90INS1_16FlashAttnFwdSm90INS1_25CollectiveMainloopFwdSm90ILi2EN4cute5tupleIJNS5_1CILi1EEES8_S8_EEENS6_IJNS7_ILi128EEENS7_ILi96EEENS7_ILi64EEEEEELi256ENS_6half_tEfNS_4arch4Sm90ELb0ELb1ELb0ELb0ELb1ELb0ELb1ELb1ELb0ELb1ELb0ELb0EEENS1_21CollectiveEpilogueFwdINS6_IJSA_NS7_ILi256EEESB_EEES9_SE_SG_Li256ELb0ELb1ELb0ELb0EEENS1_30DynamicPersistentTileSchedulerILi256ELi128ELb0ELb1ELb1EEEEEEEEEvNT_6ParamsE,(.L_x_79 - _ZN7cutlass13device_kernelIN5flash11enable_sm90INS1_16FlashAttnFwdSm90INS1_25CollectiveMainloopFwdSm90ILi2EN4cute5tupleIJNS5_1CILi1EEES8_S8_EEENS6_IJNS7_ILi128EEENS7_ILi96EEENS7_ILi64EEEEEELi256ENS_6half_tEfNS_4arch4Sm90ELb0ELb1ELb0ELb0ELb1ELb0ELb1ELb1ELb0ELb1ELb0ELb0EEENS1_21CollectiveEpilogueFwdINS6_IJSA_NS7_ILi256EEESB_EEES9_SE_SG_Li256ELb0ELb1ELb0ELb0EEENS1_30DynamicPersistentTileSchedulerILi256ELi128ELb0ELb1ELb1EEEEEEEEEvNT_6ParamsE)
        .other          _ZN7cutlass13device_kernelIN5flash11enable_sm90INS1_16FlashAttnFwdSm90INS1_25CollectiveMainloopFwdSm90ILi2EN4cute5tupleIJNS5_1CILi1EEES8_S8_EEENS6_IJNS7_ILi128EEENS7_ILi96EEENS7_ILi64EEEEEELi256ENS_6half_tEfNS_4arch4Sm90ELb0ELb1ELb0ELb0ELb1ELb0ELb1ELb1ELb0ELb1ELb0ELb0EEENS1_21CollectiveEpilogueFwdINS6_IJSA_NS7_ILi256EEESB_EEES9_SE_SG_Li256ELb0ELb1ELb0ELb0EEENS1_30DynamicPersistentTileSchedulerILi256ELi128ELb0ELb1ELb1EEEEEEEEEvNT_6ParamsE,@"STO_CUDA_ENTRY STV_DEFAULT"
_ZN7cutlass13device_kernelIN5flash11enable_sm90INS1_16FlashAttnFwdSm90INS1_25CollectiveMainloopFwdSm90ILi2EN4cute5tupleIJNS5_1CILi1EEES8_S8_EEENS6_IJNS7_ILi128EEENS7_ILi96EEENS7_ILi64EEEEEELi256ENS_6half_tEfNS_4arch4Sm90ELb0ELb1ELb0ELb0ELb1ELb0ELb1ELb1ELb0ELb1ELb0ELb0EEENS1_21CollectiveEpilogueFwdINS6_IJSA_NS7_ILi256EEESB_EEES9_SE_SG_Li256ELb0ELb1ELb0ELb0EEENS1_30DynamicPersistentTileSchedulerILi256ELi128ELb0ELb1ELb1EEEEEEEEEvNT_6ParamsE:
[----:B------:R-:W-:Y:S01]  /*0000*/  LDC R1, c[0x0][0x37c] ;  /* 0x0000df00ff017b82 */ /* 0x000fe20000000800 */
[----:B------:R-:W-:Y:S05]  /*0010*/  EXIT ;  /* 0x000000000000794d */ /* 0x000fea0003800000 */
.L_x_34:
        /* <DEDUP_REMOVED lines=14> */
.L_x_79:


//--------------------- .text._ZN7cutlass13device_kernelIN5flash11enable_sm90INS1_16FlashAttnFwdSm90INS1_25CollectiveMainloopFwdSm90ILi2EN4cute5tupleIJNS5_1CILi1EEES8_S8_EEENS6_IJNS7_ILi128EEENS7_ILi96EEENS7_ILi64EEEEEELi256ENS_6half_tEfNS_4arch4Sm90ELb0ELb1ELb0ELb1ELb1ELb0ELb0ELb1ELb0ELb1ELb0ELb0EEENS1_21CollectiveEpilogueFwdINS6_IJSA_NS7_ILi256EEESB_EEES9_SE_SG_Li256ELb1ELb1ELb0ELb0EEENS1_36VarlenDynamicPersistentTileSchedulerILi128ELi96ELi256ELi128ELb0ELb1ELb1ELb1ELb0ELb1EEEEEEEEEvNT_6ParamsE --------------------------
	.section	.text._ZN7cutlass13device_kernelIN5flash11enable_sm90INS1_16FlashAttnFwdSm90INS1_25CollectiveMainloopFwdSm90ILi2EN4cute5tupleIJNS5_1CILi1EEES8_S8_EEENS6_IJNS7_ILi128EEENS7_ILi96EEENS7_ILi64EEEEEELi256ENS_6half_tEfNS_4arch4Sm90ELb0ELb1ELb0ELb1ELb1ELb0ELb0ELb1ELb0ELb1ELb0ELb0EEENS1_21CollectiveEpilogueFwdINS6_IJSA_NS7_ILi256EEESB_EEES9_SE_SG_Li256ELb1ELb1ELb0ELb0EEENS1_36VarlenDynamicPersistentTileSchedulerILi128ELi96ELi256ELi128ELb0ELb1ELb1ELb1ELb0ELb1EEEEEEEEEvNT_6ParamsE,"ax",@progbits
	.align	128
.text._ZN7cutlass13device_kernelIN5flash11enable_sm90INS1_16FlashAttnFwdSm90INS1_25CollectiveMainloopFwdSm90ILi2EN4cute5tupleIJNS5_1CILi1EEES8_S8_EEENS6_IJNS7_ILi128EEENS7_ILi96EEENS7_ILi64EEEEEELi256ENS_6half_tEfNS_4arch4Sm90ELb0ELb1ELb0ELb1ELb1ELb0ELb0ELb1ELb0ELb1ELb0ELb0EEENS1_21CollectiveEpilogueFwdINS6_IJSA_NS7_ILi256EEESB_EEES9_SE_SG_Li256ELb1ELb1ELb0ELb0EEENS1_36VarlenDynamicPersistentTileSchedulerILi128ELi96ELi256ELi128ELb0ELb1ELb1ELb1ELb0ELb1EEEEEEEEEvNT_6ParamsE:
        .type           _ZN7cutlass13device_kernelIN5flash11enable_sm90INS1_16FlashAttnFwdSm90INS1_25CollectiveMainloopFwdSm90ILi2EN4cute5tupleIJNS5_1CILi1EEES8_S8_EEENS6_IJNS7_ILi128EEENS7_ILi96EEENS7_ILi64EEEEEELi256ENS_6half_tEfNS_4arch4Sm90ELb0ELb1ELb0ELb1ELb1ELb0ELb0ELb1ELb0ELb1ELb0ELb0EEENS1_21CollectiveEpilogueFwdINS6_IJSA_NS7_ILi256EEESB_EEES9_SE_SG_Li256ELb1ELb1ELb0ELb0EEENS1_36VarlenDynamicPersistentTileSchedulerILi128ELi96ELi256ELi128ELb0ELb1ELb1ELb1ELb0ELb1EEEEEEEEEvNT_6ParamsE,@function
        .size           _ZN7cutlass13device_kernelIN5flash11enable_sm90INS1_16FlashAttnFwdSm90INS1_25CollectiveMainloopFwdSm90ILi2EN4cute5tupleIJNS5_1CILi1EEES8_S8_EEENS6_IJNS7_ILi128EEENS7_ILi96EEENS7_ILi64EEEEEELi256ENS_6half_tEfNS_4arch4Sm90ELb0ELb1ELb0ELb1ELb1ELb0ELb0ELb1ELb0ELb1ELb0ELb0EEENS1_21CollectiveEpilogueFwdINS6_IJSA_NS7_ILi256EEESB_EEES9_SE_SG_Li256ELb1ELb1ELb0ELb0EEENS1_36VarlenDynamicPersistentTileSchedulerILi128ELi96ELi256ELi128ELb0ELb1ELb1ELb1ELb0ELb1EEEEEEEEEvNT_6ParamsE,(.L_x_80 - _ZN7cutlass13device_kernelIN5flash11enable_sm90INS1_16FlashAttnFwdSm90INS1_25CollectiveMainloopFwdSm90ILi2EN4cute5tupleIJNS5_1CILi1EEES8_S8_EEENS6_IJNS7_ILi128EEENS7_ILi96EEENS7_ILi64EEEEEELi256ENS_6half_tEfNS_4arch4Sm90ELb0ELb1ELb0ELb1ELb1ELb0ELb0ELb1ELb0ELb1ELb0ELb0EEENS1_21CollectiveEpilogueFwdINS6_IJSA_NS7_ILi256EEESB_EEES9_SE_SG_Li256ELb1ELb1ELb0ELb0EEENS1_36VarlenDynamicPersistentTileSchedulerILi128ELi96ELi256ELi128ELb0ELb1ELb1ELb1ELb0ELb1EEEEEEEEEvNT_6ParamsE)
        .other          _ZN7cutlass13device_kernelIN5flash11enable_sm90INS1_16FlashAttnFwdSm90INS1_25CollectiveMainloopFwdSm90ILi2EN4cute5tupleIJNS5_1CILi1EEES8_S8_EEENS6_IJNS7_ILi128EEENS7_ILi96EEENS7_ILi64EEEEEELi256ENS_6half_tEfNS_4arch4Sm90ELb0ELb1ELb0ELb1ELb1ELb0ELb0ELb1ELb0ELb1ELb0ELb0EEENS1_21CollectiveEpilogueFwdINS6_IJSA_NS7_ILi256EEESB_EEES9_SE_SG_Li256ELb1ELb1ELb0ELb0EEENS1_36VarlenDynamicPersistentTileSchedulerILi128ELi96ELi256ELi128ELb0ELb1ELb1ELb1ELb0ELb1EEEEEEEEEvNT_6ParamsE,@"STO_CUDA_ENTRY STV_DEFAULT"
_ZN7cutlass13device_kernelIN5flash11enable_sm90INS1_16FlashAttnFwdSm90INS1_25CollectiveMainloopFwdSm90ILi2EN4cute5tupleIJNS5_1CILi1EEES8_S8_EEENS6_IJNS7_ILi128EEENS7_ILi96EEENS7_ILi64EEEEEELi256ENS_6half_tEfNS_4arch4Sm90ELb0ELb1ELb0ELb1ELb1ELb0ELb0ELb1ELb0ELb1ELb0ELb0EEENS1_21CollectiveEpilogueFwdINS6_IJSA_NS7_ILi256EEESB_EEES9_SE_SG_Li256ELb1ELb1ELb0ELb0EEENS1_36VarlenDynamicPersistentTileSchedulerILi128ELi96ELi256ELi128ELb0ELb1ELb1ELb1ELb0ELb1EEEEEEEEEvNT_6ParamsE:
[----:B------:R-:W-:Y:S01]  /*0000*/  LDC R1, c[0x0][0x37c] ;  /* 0x0000df00ff017b82 */ /* 0x000fe20000000800 */
[----:B------:R-:W-:Y:S05]  /*0010*/  EXIT ;  /* 0x000000000000794d */ /* 0x000fea0003800000 */
.L_x_35:
        /* <DEDUP_REMOVED lines=14> */
.L_x_80:


//--------------------- .text._ZN7cutlass13device_kernelIN5flash11enable_sm90INS1_16FlashAttnFwdSm90INS1_25CollectiveMainloopFwdSm90ILi2EN4cute5tupleIJNS5_1CILi1EEES8_S8_EEENS6_IJNS7_ILi128EEENS7_ILi96EEENS7_ILi64EEEEEELi256ENS_6half_tEfNS_4arch4Sm90ELb0ELb1ELb0ELb1ELb1ELb1ELb0ELb1ELb0ELb1ELb0ELb0EEENS1_21CollectiveEpilogueFwdINS6_IJSA_NS7_ILi256EEESB_EEES9_SE_SG_Li256ELb1ELb1ELb0ELb0EEENS1_36VarlenDynamicPersistentTileSchedulerILi128ELi96ELi256ELi128ELb0ELb1ELb1ELb1ELb0ELb1EEEEEEEEEvNT_6ParamsE --------------------------
	.section	.text._ZN7cutlass13device_kernelIN5flash11enable_sm90INS1_16FlashAttnFwdSm90INS1_25CollectiveMainloopFwdSm90ILi2EN4cute5tupleIJNS5_1CILi1EEES8_S8_EEENS6_IJNS7_ILi128EEENS7_ILi96EEENS7_ILi64EEEEEELi256ENS_6half_tEfNS_4arch4Sm90ELb0ELb1ELb0ELb1ELb1ELb1ELb0ELb1ELb0ELb1ELb0ELb0EEENS1_21CollectiveEpilogueFwdINS6_IJSA_NS7_ILi256EEESB_EEES9_SE_SG_Li256ELb1ELb1ELb0ELb0EEENS1_36VarlenDynamicPersistentTileSchedulerILi128ELi96ELi256ELi128ELb0ELb1ELb1ELb1ELb0ELb1EEEEEEEEEvNT_6ParamsE,"ax",@progbits
	.align	128
.text._ZN7cutlass13device_kernelIN5flash11enable_sm90INS1_16FlashAttnFwdSm90INS1_25CollectiveMainloopFwdSm90ILi2EN4cute5tupleIJNS5_1CILi1EEES8_S8_EEENS6_IJNS7_ILi128EEENS7_ILi96EEENS7_ILi64EEEEEELi256ENS_6half_tEfNS_4arch4Sm90ELb0ELb1ELb0ELb1ELb1ELb1ELb0ELb1ELb0ELb1ELb0ELb0EEENS1_21CollectiveEpilogueFwdINS6_IJSA_NS7_ILi256EEESB_EEES9_SE_SG_Li256ELb1ELb1ELb0ELb0EEENS1_36VarlenDynamicPersistentTileSchedulerILi128ELi96ELi256ELi128ELb0ELb1ELb1ELb1ELb0ELb1EEEEEEEEEvNT_6ParamsE:
        .type           _ZN7cutlass13device_kernelIN5flash11enable_sm90INS1_16FlashAttnFwdSm90INS1_25CollectiveMainloopFwdSm90ILi2EN4cute5tupleIJNS5_1CILi1EEES8_S8_EEENS6_IJNS7_ILi128EEENS7_ILi96EEENS7_ILi64EEEEEELi256ENS_6half_tEfNS_4arch4Sm90ELb0ELb1ELb0ELb1ELb1ELb1ELb0ELb1ELb0ELb1ELb0ELb0EEENS1_21CollectiveEpilogueFwdINS6_IJSA_NS7_ILi256EEESB_EEES9_SE_SG_Li256ELb1ELb1ELb0ELb0EEENS1_36VarlenDynamicPersistentTileSchedulerILi128ELi96ELi256ELi128ELb0ELb1ELb1ELb1ELb0ELb1EEEEEEEEEvNT_6ParamsE,@function
        .size           _ZN7cutlass13device_kernelIN5flash11enable_sm90INS1_16FlashAttnFwdSm90INS1_25CollectiveMainloopFwdSm90ILi2EN4cute5tupleIJNS5_1CILi1EEES8_S8_EEENS6_IJNS7_ILi128EEENS7_ILi96EEENS7_ILi64EEEEEELi256ENS_6half_tEfNS_4arch4Sm90ELb0ELb1ELb0ELb1ELb1ELb1ELb0ELb1ELb0ELb1ELb0ELb0EEENS1_21CollectiveEpilogueFwdINS6_IJSA_NS7_ILi256EEESB_EEES9_SE_SG_Li256ELb1ELb1ELb0ELb0EEENS1_36VarlenDynamicPersistentTileSchedulerILi128ELi96ELi256ELi128ELb0ELb1ELb1ELb1ELb0ELb1EEEEEEEEEvNT_6ParamsE,(.L_x_81 - _ZN7cutlass13device_kernelIN5flash11enable_sm90INS1_16FlashAttnFwdSm90INS1_25CollectiveMainloopFwdSm90ILi2EN4cute5tupleIJNS5_1CILi1EEES8_S8_EEENS6_IJNS7_ILi128EEENS7_ILi96EEENS7_ILi64EEEEEELi256ENS_6half_tEfNS_4arch4Sm90ELb0ELb1ELb0ELb1ELb1ELb1ELb0ELb1ELb0ELb1ELb0ELb0EEENS1_21CollectiveEpilogueFwdINS6_IJSA_NS7_ILi256EEESB_EEES9_SE_SG_Li256ELb1ELb1ELb0ELb0EEENS1_36VarlenDynamicPersistentTileSchedulerILi128ELi96ELi256ELi128ELb0ELb1ELb1ELb1ELb0ELb1EEEEEEEEEvNT_6ParamsE)
        .other          _ZN7cutlass13device_kernelIN5flash11enable_sm90INS1_16FlashAttnFwdSm90INS1_25CollectiveMainloopFwdSm90ILi2EN4cute5tupleIJNS5_1CILi1EEES8_S8_EEENS6_IJNS7_ILi128EEENS7_ILi96EEENS7_ILi64EEEEEELi256ENS_6half_tEfNS_4arch4Sm90ELb0ELb1ELb0ELb1ELb1ELb1ELb0ELb1ELb0ELb1ELb0ELb0EEENS1_21CollectiveEpilogueFwdINS6_IJSA_NS7_ILi256EEESB_EEES9_SE_SG_Li256ELb1ELb1ELb0ELb0EEENS1_36VarlenDynamicPersistentTileSchedulerILi128ELi96ELi256ELi128ELb0ELb1ELb1ELb1ELb0ELb1EEEEEEEEEvNT_6ParamsE,@"STO_CUDA_ENTRY STV_DEFAULT"
_ZN7cutlass13device_kernelIN5flash11enable_sm90INS1_16FlashAttnFwdSm90INS1_25CollectiveMainloopFwdSm90ILi2EN4cute5tupleIJNS5_1CILi1EEES8_S8_EEENS6_IJNS7_ILi128EEENS7_ILi96EEENS7_ILi64EEEEEELi256ENS_6half_tEfNS_4arch4Sm90ELb0ELb1ELb0ELb1ELb1ELb1ELb0ELb1ELb0ELb1ELb0ELb0EEENS1_21CollectiveEpilogueFwdINS6_IJSA_NS7_ILi256EEESB_EEES9_SE_SG_Li256ELb1ELb1ELb0ELb0EEENS1_36VarlenDynamicPersistentTileSchedulerILi128ELi96ELi256ELi128ELb0ELb1ELb1ELb1ELb0ELb1EEEEEEEEEvNT_6ParamsE:
[----:B------:R-:W-:Y:S01]  /*0000*/  LDC R1, c[0x0][0x37c] ;  /* 0x0000df00ff017b82 */ /* 0x000fe20000000800 */
[----:B------:R-:W-:Y:S05]  /*0010*/  EXIT ;  /* 0x000000000000794d */ /* 0x000fea0003800000 */
.L_x_36:
        /* <DEDUP_REMOVED lines=14> */
.L_x_81:


//--------------------- .text._ZN7cutlass13device_kernelIN5flash11enable_sm90INS1_16FlashAttnFwdSm90INS1_25CollectiveMainloopFwdSm90ILi2EN4cute5tupleIJNS5_1CILi1EEES8_S8_EEENS6_IJNS7_ILi128EEENS7_ILi96EEENS7_ILi64EEEEEELi256ENS_6half_tEfNS_4arch4Sm90ELb0ELb1ELb0ELb1ELb1ELb0ELb1ELb1ELb0ELb1ELb0ELb0EEENS1_21CollectiveEpilogueFwdINS6_IJSA_NS7_ILi256EEESB_EEES9_SE_SG_Li256ELb1ELb1ELb0ELb0EEENS1_36VarlenDynamicPersistentTileSchedulerILi128ELi96ELi256ELi128ELb0ELb1ELb1ELb1ELb0ELb1EEEEEEEEEvNT_6ParamsE --------------------------
	.section	.text._ZN7cutlass13device_kernelIN5flash11enable_sm90INS1_16FlashAttnFwdSm90INS1_25CollectiveMainloopFwdSm90ILi2EN4cute5tupleIJNS5_1CILi1EEES8_S8_EEENS6_IJNS7_ILi128EEENS7_ILi96EEENS7_ILi64EEEEEELi256ENS_6half_tEfNS_4arch4Sm90ELb0ELb1ELb0ELb1ELb1ELb0ELb1ELb1ELb0ELb1ELb0ELb0EEENS1_21CollectiveEpilogueFwdINS6_IJSA_NS7_ILi256EEESB_EEES9_SE_SG_Li256ELb1ELb1ELb0ELb0EEENS1_36VarlenDynamicPersistentTileSchedulerILi128ELi96ELi256ELi128ELb0ELb1ELb1ELb1ELb0ELb1EEEEEEEEEvNT_6ParamsE,"ax",@progbits
	.align	128
.text._ZN7cutlass13device_kernelIN5flash11enable_sm90INS1_16FlashAttnFwdSm90INS1_25CollectiveMainloopFwdSm90ILi2EN4cute5tupleIJNS5_1CILi1EEES8_S8_EEENS6_IJNS7_ILi128EEENS7_ILi96EEENS7_ILi64EEEEEELi256ENS_6half_tEfNS_4arch4Sm90ELb0ELb1ELb0ELb1ELb1ELb0ELb1ELb1ELb0ELb1ELb0ELb0EEENS1_21CollectiveEpilogueFwdINS6_IJSA_NS7_ILi256EEESB_EEES9_SE_SG_Li256ELb1ELb1ELb0ELb0EEENS1_36VarlenDynamicPersistentTileSchedulerILi128ELi96ELi256ELi128ELb0ELb1ELb1ELb1ELb0ELb1EEEEEEEEEvNT_6ParamsE:
        .type           _ZN7cutlass13device_kernelIN5flash11enable_sm90INS1_16FlashAttnFwdSm90INS1_25CollectiveMainloopFwdSm90ILi2EN4cute5tupleIJNS5_1CILi1EEES8_S8_EEENS6_IJNS7_ILi128EEENS7_ILi96EEENS7_ILi64EEEEEELi256ENS_6half_tEfNS_4arch4Sm90ELb0ELb1ELb0ELb1ELb1ELb0ELb1ELb1ELb0ELb1ELb0ELb0EEENS1_21CollectiveEpilogueFwdINS6_IJSA_NS7_ILi256EEESB_EEES9_SE_SG_Li256ELb1ELb1ELb0ELb0EEENS1_36VarlenDynamicPersistentTileSchedulerILi128ELi96ELi256ELi128ELb0ELb1ELb1ELb1ELb0ELb1EEEEEEEEEvNT_6ParamsE,@function
        .size           _ZN7cutlass13device_kernelIN5flash11enable_sm90INS1_16FlashAttnFwdSm90INS1_25CollectiveMainloopFwdSm90ILi2EN4cute5tupleIJNS5_1CILi1EEES8_S8_EEENS6_IJNS7_ILi128EEENS7_ILi96EEENS7_ILi64EEEEEELi256ENS_6half_tEfNS_4arch4Sm90ELb0ELb1ELb0ELb1ELb1ELb0ELb1ELb1ELb0ELb1ELb0ELb0EEENS1_21CollectiveEpilogueFwdINS6_IJSA_NS7_ILi256EEESB_EEES9_SE_SG_Li256ELb1ELb1ELb0ELb0EEENS1_36VarlenDynamicPersistentTileSchedulerILi128ELi96ELi256ELi128ELb0ELb1ELb1ELb1ELb0ELb1EEEEEEEEEvNT_6ParamsE,(.L_x_82 - _ZN7cutlass13device_kernelIN5flash11enable_sm90INS1_16FlashAttnFwdSm90INS1_25CollectiveMainloopFwdSm90ILi2EN4cute5tupleIJNS5_1CILi1EEES8_S8_EEENS6_IJNS7_ILi128EEENS7_ILi96EEENS7_ILi64EEEEEELi256ENS_6half_tEfNS_4arch4Sm90ELb0ELb1ELb0ELb1ELb1ELb0ELb1ELb1ELb0ELb1ELb0ELb0EEENS1_21CollectiveEpilogueFwdINS6_IJSA_NS7_ILi256EEESB_EEES9_SE_SG_Li256ELb1ELb1ELb0ELb0EEENS1_36VarlenDynamicPersistentTileSchedulerILi128ELi96ELi256ELi128ELb0ELb1ELb1ELb1ELb0ELb1EEEEEEEEEvNT_6ParamsE)
        .other          _ZN7cutlass13device_kernelIN5flash11enable_sm90INS1_16FlashAttnFwdSm90INS1_25CollectiveMainloopFwdSm90ILi2EN4cute5tupleIJNS5_1CILi1EEES8_S8_EEENS6_IJNS7_ILi128EEENS7_ILi96EEENS7_ILi64EEEEEELi256ENS_6half_tEfNS_4arch4Sm90ELb0ELb1ELb0ELb1ELb1ELb0ELb1ELb1ELb0ELb1ELb0ELb0EEENS1_21CollectiveEpilogueFwdINS6_IJSA_NS7_ILi256EEESB_EEES9_SE_SG_Li256ELb1ELb1ELb0ELb0EEENS1_36VarlenDynamicPersistentTileSchedulerILi128ELi96ELi256ELi128ELb0ELb1ELb1ELb1ELb0ELb1EEEEEEEEEvNT_6ParamsE,@"STO_CUDA_ENTRY STV_DEFAULT"
_ZN7cutlass13device_kernelIN5flash11enable_sm90INS1_16FlashAttnFwdSm90INS1_25CollectiveMainloopFwdSm90ILi2EN4cute5tupleIJNS5_1CILi1EEES8_S8_EEENS6_IJNS7_ILi128EEENS7_ILi96EEENS7_ILi64EEEEEELi256ENS_6half_tEfNS_4arch4Sm90ELb0ELb1ELb0ELb1ELb1ELb0ELb1ELb1ELb0ELb1ELb0ELb0EEENS1_21CollectiveEpilogueFwdINS6_IJSA_NS7_ILi256EEESB_EEES9_SE_SG_Li256ELb1ELb1ELb0ELb0EEENS1_36VarlenDynamicPersistentTileSchedulerILi128ELi96ELi256ELi128ELb0ELb1ELb1ELb1ELb0ELb1EEEEEEEEEvNT_6ParamsE:
[----:B------:R-:W-:Y:S01]  /*0000*/  LDC R1, c[0x0][0x37c] ;  /* 0x0000df00ff017b82 */ /* 0x000fe20000000800 */
[----:B------:R-:W-:Y:S05]  /*0010*/  EXIT ;  /* 0x000000000000794d */ /* 0x000fea0003800000 */
.L_x_37:
        /* <DEDUP_REMOVED lines=14> */
.L_x_82:


//--------------------- .text._ZN7cutlass13device_kernelIN5flash11enable_sm90INS1_16FlashAttnFwdSm90INS1_25CollectiveMainloopFwdSm90ILi2EN4cute5tupleIJNS5_1CILi1EEES8_S8_EEENS6_IJNS7_ILi128EEENS7_ILi96EEENS7_ILi64EEEEEELi256ENS_6half_tEfNS_4arch4Sm90ELb0ELb1ELb0ELb1ELb1ELb1ELb1ELb1ELb0ELb1ELb0ELb0EEENS1_21CollectiveEpilogueFwdINS6_IJSA_NS7_ILi256EEESB_EEES9_SE_SG_Li256ELb1ELb1ELb0ELb0EEENS1_36VarlenDynamicPersistentTileSchedulerILi128ELi96ELi256ELi128ELb0ELb1ELb1ELb1ELb0ELb1EEEEEEEEEvNT_6ParamsE --------------------------
	.section	.text._ZN7cutlass13device_kernelIN5flash11enable_sm90INS1_16FlashAttnFwdSm90INS1_25CollectiveMainloopFwdSm90ILi2EN4cute5tupleIJNS5_1CILi1EEES8_S8_EEENS6_IJNS7_ILi128EEENS7_ILi96EEENS7_ILi64EEEEEELi256ENS_6half_tEfNS_4arch4Sm90ELb0ELb1ELb0ELb1ELb1ELb1ELb1ELb1ELb0ELb1ELb0ELb0EEENS1_21CollectiveEpilogueFwdINS6_IJSA_NS7_ILi256EEESB_EEES9_SE_SG_Li256ELb1ELb1ELb0ELb0EEENS1_36VarlenDynamicPersistentTileSchedulerILi128ELi96ELi256ELi128ELb0ELb1ELb1ELb1ELb0ELb1EEEEEEEEEvNT_6ParamsE,"ax",@progbits
	.align	128
.text._ZN7cutlass13device_kernelIN5flash11enable_sm90INS1_16FlashAttnFwdSm90INS1_25CollectiveMainloopFwdSm90ILi2EN4cute5tupleIJNS5_1CILi1EEES8_S8_EEENS6_IJNS7_ILi128EEENS7_ILi96EEENS7_ILi64EEEEEELi256ENS_6half_tEfNS_4arch4Sm90ELb0ELb1ELb0ELb1ELb1ELb1ELb1ELb1ELb0ELb1ELb0ELb0EEENS1_21CollectiveEpilogueFwdINS6_IJSA_NS7_ILi256EEESB_EEES9_SE_SG_Li256ELb1ELb1ELb0ELb0EEENS1_36VarlenDynamicPersistentTileSchedulerILi128ELi96ELi256ELi128ELb0ELb1ELb1ELb1ELb0ELb1EEEEEEEEEvNT_6ParamsE:
        .type           _ZN7cutlass13device_kernelIN5flash11enable_sm90INS1_16FlashAttnFwdSm90INS1_25CollectiveMainloopFwdSm90ILi2EN4cute5tupleIJNS5_1CILi1EEES8_S8_EEENS6_IJNS7_ILi128EEENS7_ILi96EEENS7_ILi64EEEEEELi256ENS_6half_tEfNS_4arch4Sm90ELb0ELb1ELb0ELb1ELb1ELb1ELb1ELb1ELb0ELb1ELb0ELb0EEENS1_21CollectiveEpilogueFwdINS6_IJSA_NS7_ILi256EEESB_EEES9_SE_SG_Li256ELb1ELb1ELb0ELb0EEENS1_36VarlenDynamicPersistentTileSchedulerILi128ELi96ELi256ELi128ELb0ELb1ELb1ELb1ELb0ELb1EEEEEEEEEvNT_6ParamsE,@function
        .size           _ZN7cutlass13device_kernelIN5flash11enable_sm90INS1_16FlashAttnFwdSm90INS1_25CollectiveMainloopFwdSm90ILi2EN4cute5tupleIJNS5_1CILi1EEES8_S8_EEENS6_IJNS7_ILi128EEENS7_ILi96EEENS7_ILi64EEEEEELi256ENS_6half_tEfNS_4arch4Sm90ELb0ELb1ELb0ELb1ELb1ELb1ELb1ELb1ELb0ELb1ELb0ELb0EEENS1_21CollectiveEpilogueFwdINS6_IJSA_NS7_ILi256EEESB_EEES9_SE_SG_Li256ELb1ELb1ELb0ELb0EEENS1_36VarlenDynamicPersistentTileSchedulerILi128ELi96ELi256ELi128ELb0ELb1ELb1ELb1ELb0ELb1EEEEEEEEEvNT_6ParamsE,(.L_x_83 - _ZN7cutlass13device_kernelIN5flash11enable_sm90INS1_16FlashAttnFwdSm90INS1_25CollectiveMainloopFwdSm90ILi2EN4cute5tupleIJNS5_1CILi1EEES8_S8_EEENS6_IJNS7_ILi128EEENS7_ILi96EEENS7_ILi64EEEEEELi256ENS_6half_tEfNS_4arch4Sm90ELb0ELb1ELb0ELb1ELb1ELb1ELb1ELb1ELb0ELb1ELb0ELb0EEENS1_21CollectiveEpilogueFwdINS6_IJSA_NS7_ILi256EEESB_EEES9_SE_SG_Li256ELb1ELb1ELb0ELb0EEENS1_36VarlenDynamicPersistentTileSchedulerILi128ELi96ELi256ELi128ELb0ELb1ELb1ELb1ELb0ELb1EEEEEEEEEvNT_6ParamsE)
        .other          _ZN7cutlass13device_kernelIN5flash11enable_sm90INS1_16FlashAttnFwdSm90INS1_25CollectiveMainloopFwdSm90ILi2EN4cute5tupleIJNS5_1CILi1EEES8_S8_EEENS6_IJNS7_ILi128EEENS7_ILi96EEENS7_ILi64EEEEEELi256ENS_6half_tEfNS_4arch4Sm90ELb0ELb1ELb0ELb1ELb1ELb1ELb1ELb1ELb0ELb1ELb0ELb0EEENS1_21CollectiveEpilogueFwdINS6_IJSA_NS7_ILi256EEESB_EEES9_SE_SG_Li256ELb1ELb1ELb0ELb0EEENS1_36VarlenDynamicPersistentTileSchedulerILi128ELi96ELi256ELi128ELb0ELb1ELb1ELb1ELb0ELb1EEEEEEEEEvNT_6ParamsE,@"STO_CUDA_ENTRY STV_DEFAULT"
_ZN7cutlass13device_kernelIN5flash11enable_sm90INS1_16FlashAttnFwdSm90INS1_25CollectiveMainloopFwdSm90ILi2EN4cute5tupleIJNS5_1CILi1EEES8_S8_EEENS6_IJNS7_ILi128EEENS7_ILi96EEENS7_ILi64EEEEEELi256ENS_6half_tEfNS_4arch4Sm90ELb0ELb1ELb0ELb1ELb1ELb1ELb1ELb1ELb0ELb1ELb0ELb0EEENS1_21CollectiveEpilogueFwdINS6_IJSA_NS7_ILi256EEESB_EEES9_SE_SG_Li256ELb1ELb1ELb0ELb0EEENS1_36VarlenDynamicPersistentTileSchedulerILi128ELi96ELi256ELi128ELb0ELb1ELb1ELb1ELb0ELb1EEEEEEEEEvNT_6ParamsE:
[----:B------:R-:W-:Y:S01]  /*0000*/  LDC R1, c[0x0][0x37c] ;  /* 0x0000df00ff017b82 */ /* 0x000fe20000000800 */
[----:B------:R-:W-:Y:S05]  /*0010*/  EXIT ;  /* 0x000000000000794d */ /* 0x000fea0003800000 */
.L_x_38:
        /* <DEDUP_REMOVED lines=14> */
.L_x_83:


//--------------------- .text._ZN7cutlass13device_kernelIN5flash11enable_sm90INS1_16FlashAttnFwdSm90INS1_25CollectiveMainloopFwdSm90ILi2EN4cute5tupleIJNS5_1CILi1EEES8_S8_EEENS6_IJNS7_ILi128EEENS7_ILi96EEENS7_ILi64EEEEEELi256ENS_6half_tEfNS_4arch4Sm90ELb1ELb0ELb0ELb0ELb1ELb0ELb0ELb1ELb0ELb1ELb0ELb0EEENS1_21CollectiveEpilogueFwdINS6_IJSA_NS7_ILi256EEESB_EEES9_SE_SG_Li256ELb0ELb1ELb0ELb0EEENS1_30DynamicPersistentTileSchedulerILi256ELi128ELb0ELb1ELb1EEEEEEEEEvNT_6ParamsE --------------------------
	.section	.text._ZN7cutlass13device_kernelIN5flash11enable_sm90INS1_16FlashAttnFwdSm90INS1_25CollectiveMainloopFwdSm90ILi2EN4cute5tupleIJNS5_1CILi1EEES8_S8_EEENS6_IJNS7_ILi128EEENS7_ILi96EEENS7_ILi64EEEEEELi256ENS_6half_tEfNS_4arch4Sm90ELb1ELb0ELb0ELb0ELb1ELb0ELb0ELb1ELb0ELb1ELb0ELb0EEENS1_21CollectiveEpilogueFwdINS6_IJSA_NS7_ILi256EEESB_EEES9_SE_SG_Li256ELb0ELb1ELb0ELb0EEENS1_30DynamicPersistentTileSchedulerILi256ELi128ELb0ELb1ELb1EEEEEEEEEvNT_6ParamsE,"ax",@progbits
	.align	128
.text._ZN7cutlass13device_kernelIN5flash11enable_sm90INS1_16FlashAttnFwdSm90INS1_25CollectiveMainloopFwdSm90ILi2EN4cute5tupleIJNS5_1CILi1EEES8_S8_EEENS6_IJNS7_ILi128EEENS7_ILi96EEENS7_ILi64EEEEEELi256ENS_6half_tEfNS_4arch4Sm90ELb1ELb0ELb0ELb0ELb1ELb0ELb0ELb1ELb0ELb1ELb0ELb0EEENS1_21CollectiveEpilogueFwdINS6_IJSA_NS7_ILi256EEESB_EEES9_SE_SG_Li256ELb0ELb1ELb0ELb0EEENS1_30DynamicPersistentTileSchedulerILi256ELi128ELb0ELb1ELb1EEEEEEEEEvNT_6ParamsE:
        .type           _ZN7cutlass13device_kernelIN5flash11enable_sm90INS1_16FlashAttnFwdSm90INS1_25CollectiveMainloopFwdSm90ILi2EN4cute5tupleIJNS5_1CILi1EEES8_S8_EEENS6_IJNS7_ILi128EEENS7_ILi96EEENS7_ILi64EEEEEELi256ENS_6half_tEfNS_4arch4Sm90ELb1ELb0ELb0ELb0ELb1ELb0ELb0ELb1ELb0ELb1ELb0ELb0EEENS1_21CollectiveEpilogueFwdINS6_IJSA_NS7_ILi256EEESB_EEES9_SE_SG_Li256ELb0ELb1ELb0ELb0EEENS1_30DynamicPersistentTileSchedulerILi256ELi128ELb0ELb1ELb1EEEEEEEEEvNT_6ParamsE,@function
        .size           _ZN7cutlass13device_kernelIN5flash11enable_sm90INS1_16FlashAttnFwdSm90INS1_25CollectiveMainloopFwdSm90ILi2EN4cute5tupleIJNS5_1CILi1EEES8_S8_EEENS6_IJNS7_ILi128EEENS7_ILi96EEENS7_ILi64EEEEEELi256ENS_6half_tEfNS_4arch4Sm90ELb1ELb0ELb0ELb0ELb1ELb0ELb0ELb1ELb0ELb1ELb0ELb0EEENS1_21CollectiveEpilogueFwdINS6_IJSA_NS7_ILi256EEESB_EEES9_SE_SG_Li256ELb0ELb1ELb0ELb0EEENS1_30DynamicPersistentTileSchedulerILi256ELi128ELb0ELb1ELb1EEEEEEEEEvNT_6ParamsE,(.L_x_84 - _ZN7cutlass13device_kernelIN5flash11enable_sm90INS1_16FlashAttnFwdSm90INS1_25CollectiveMainloopFwdSm90ILi2EN4cute5tupleIJNS5_1CILi1EEES8_S8_EEENS6_IJNS7_ILi128EEENS7_ILi96EEENS7_ILi64EEEEEELi256ENS_6half_tEfNS_4arch4Sm90ELb1ELb0ELb0ELb0ELb1ELb0ELb0ELb1ELb0ELb1ELb0ELb0EEENS1_21CollectiveEpilogueFwdINS6_IJSA_NS7_ILi256EEESB_EEES9_SE_SG_Li256ELb0ELb1ELb0ELb0EEENS1_30DynamicPersistentTileSchedulerILi256ELi128ELb0ELb1ELb1EEEEEEEEEvNT_6ParamsE)
        .other          _ZN7cutlass13device_kernelIN5flash11enable_sm90INS1_16FlashAttnFwdSm90INS1_25CollectiveMainloopFwdSm90ILi2EN4cute5tupleIJNS5_1CILi1EEES8_S8_EEENS6_IJNS7_ILi128EEENS7_ILi96EEENS7_ILi64EEEEEELi256ENS_6half_tEfNS_4arch4Sm90ELb1ELb0ELb0ELb0ELb1ELb0ELb0ELb1ELb0ELb1ELb0ELb0EEENS1_21CollectiveEpilogueFwdINS6_IJSA_NS7_ILi256EEESB_EEES9_SE_SG_Li256ELb0ELb1ELb0ELb0EEENS1_30DynamicPersistentTileSchedulerILi256ELi128ELb0ELb1ELb1EEEEEEEEEvNT_6ParamsE,@"STO_CUDA_ENTRY STV_DEFAULT"
_ZN7cutlass13device_kernelIN5flash11enable_sm90INS1_16FlashAttnFwdSm90INS1_25CollectiveMainloopFwdSm90ILi2EN4cute5tupleIJNS5_1CILi1EEES8_S8_EEENS6_IJNS7_ILi128EEENS7_ILi96EEENS7_ILi64EEEEEELi256ENS_6half_tEfNS_4arch4Sm90ELb1ELb0ELb0ELb0ELb1ELb0ELb0ELb1ELb0ELb1ELb0ELb0EEENS1_21CollectiveEpilogueFwdINS6_IJSA_NS7_ILi256EEESB_EEES9_SE_SG_Li256ELb0ELb1ELb0ELb0EEENS1_30DynamicPersistentTileSchedulerILi256ELi128ELb0ELb1ELb1EEEEEEEEEvNT_6ParamsE:
[----:B------:R-:W-:Y:S01]  /*0000*/  LDC R1, c[0x0][0x37c] ;  /* 0x0000df00ff017b82 */ /* 0x000fe20000000800 */
[----:B------:R-:W-:Y:S05]  /*0010*/  EXIT ;  /* 0x000000000000794d */ /* 0x000fea0003800000 */
.L_x_39:
        /* <DEDUP_REMOVED lines=14> */
.L_x_84:


//--------------------- .text._ZN7cutlass13device_kernelIN5flash11enable_sm90INS1_16FlashAttnFwdSm90INS1_25CollectiveMainloopFwdSm90ILi2EN4cute5tupleIJNS5_1CILi1EEES8_S8_EEENS6_IJNS7_ILi128EEENS7_ILi96EEENS7_ILi64EEEEEELi256ENS_6half_tEfNS_4arch4Sm90ELb1ELb0ELb0ELb0ELb1ELb0ELb1ELb1ELb0ELb1ELb0ELb0EEENS1_21CollectiveEpilogueFwdINS6_IJSA_NS7_ILi256EEESB_EEES9_SE_SG_Li256ELb0ELb1ELb0ELb0EEENS1_30DynamicPersistentTileSchedulerILi256ELi128ELb0ELb1ELb1EEEEEEEEEvNT_6ParamsE --------------------------
	.section	.text._ZN7cutlass13device_kernelIN5flash11enable_sm90INS1_16FlashAttnFwdSm90INS1_25CollectiveMainloopFwdSm90ILi2EN4cute5tupleIJNS5_1CILi1EEES8_S8_EEENS6_IJNS7_ILi128EEENS7_ILi96EEENS7_ILi64EEEEEELi256ENS_6half_tEfNS_4arch4Sm90ELb1ELb0ELb0ELb0ELb1ELb0ELb1ELb1ELb0ELb1ELb0ELb0EEENS1_21CollectiveEpilogueFwdINS6_IJSA_NS7_ILi256EEESB_EEES9_SE_SG_Li256ELb0ELb1ELb0ELb0EEENS1_30DynamicPersistentTileSchedulerILi256ELi128ELb0ELb1ELb1EEEEEEEEEvNT_6ParamsE,"ax",@progbits
	.align	128
.text._ZN7cutlass13device_kernelIN5flash11enable_sm90INS1_16FlashAttnFwdSm90INS1_25CollectiveMainloopFwdSm90ILi2EN4cute5tupleIJNS5_1CILi1EEES8_S8_EEENS6_IJNS7_ILi128EEENS7_ILi96EEENS7_ILi64EEEEEELi256ENS_6half_tEfNS_4arch4Sm90ELb1ELb0ELb0ELb0ELb1ELb0ELb1ELb1ELb0ELb1ELb0ELb0EEENS1_21CollectiveEpilogueFwdINS6_IJSA_NS7_ILi256EEESB_EEES9_SE_SG_Li256ELb0ELb1ELb0ELb0EEENS1_30DynamicPersistentTileSchedulerILi256ELi128ELb0ELb1ELb1EEEEEEEEEvNT_6ParamsE:
        .type           _ZN7cutlass13device_kernelIN5flash11enable_sm90INS1_16FlashAttnFwdSm90INS1_25CollectiveMainloopFwdSm90ILi2EN4cute5tupleIJNS5_1CILi1EEES8_S8_EEENS6_IJNS7_ILi128EEENS7_ILi96EEENS7_ILi64EEEEEELi256ENS_6half_tEfNS_4arch4Sm90ELb1ELb0ELb0ELb0ELb1ELb0ELb1ELb1ELb0ELb1ELb0ELb0EEENS1_21CollectiveEpilogueFwdINS6_IJSA_NS7_ILi256EEESB_EEES9_SE_SG_Li256ELb0ELb1ELb0ELb0EEENS1_30DynamicPersistentTileSchedulerILi256ELi128ELb0ELb1ELb1EEEEEEEEEvNT_6ParamsE,@function
        .size           _ZN7cutlass13device_kernelIN5flash11enable_sm90INS1_16FlashAttnFwdSm90INS1_25CollectiveMainloopFwdSm90ILi2EN4cute5tupleIJNS5_1CILi1EEES8_S8_EEENS6_IJNS7_ILi128EEENS7_ILi96EEENS7_ILi64EEEEEELi256ENS_6half_tEfNS_4arch4Sm90ELb1ELb0ELb0ELb0ELb1ELb0ELb1ELb1ELb0ELb1ELb0ELb0EEENS1_21CollectiveEpilogueFwdINS6_IJSA_NS7_ILi256EEESB_EEES9_SE_SG_Li256ELb0ELb1ELb0ELb0EEENS1_30DynamicPersistentTileSchedulerILi256ELi128ELb0ELb1ELb1EEEEEEEEEvNT_6ParamsE,(.L_x_85 - _ZN7cutlass13device_kernelIN5flash11enable_sm90INS1_16FlashAttnFwdSm90INS1_25CollectiveMainloopFwdSm90ILi2EN4cute5tupleIJNS5_1CILi1EEES8_S8_EEENS6_IJNS7_ILi128EEENS7_ILi96EEENS7_ILi64EEEEEELi256ENS_6half_tEfNS_4arch4Sm90ELb1ELb0ELb0ELb0ELb1ELb0ELb1ELb1ELb0ELb1ELb0ELb0EEENS1_21CollectiveEpilogueFwdINS6_IJSA_NS7_ILi256EEESB_EEES9_SE_SG_Li256ELb0ELb1ELb0ELb0EEENS1_30DynamicPersistentTileSchedulerILi256ELi128ELb0ELb1ELb1EEEEEEEEEvNT_6ParamsE)
        .other          _ZN7cutlass13device_kernelIN5flash11enable_sm90INS1_16FlashAttnFwdSm90INS1_25CollectiveMainloopFwdSm90ILi2EN4cute5tupleIJNS5_1CILi1EEES8_S8_EEENS6_IJNS7_ILi128EEENS7_ILi96EEENS7_ILi64EEEEEELi256ENS_6half_tEfNS_4arch4Sm90ELb1ELb0ELb0ELb0ELb1ELb0ELb1ELb1ELb0ELb1ELb0ELb0EEENS1_21CollectiveEpilogueFwdINS6_IJSA_NS7_ILi256EEESB_EEES9_SE_SG_Li256ELb0ELb1ELb0ELb0EEENS1_30DynamicPersistentTileSchedulerILi256ELi128ELb0ELb1ELb1EEEEEEEEEvNT_6ParamsE,@"STO_CUDA_ENTRY STV_DEFAULT"
_ZN7cutlass13device_kernelIN5flash11enable_sm90INS1_16FlashAttnFwdSm90INS1_25CollectiveMainloopFwdSm90ILi2EN4cute5tupleIJNS5_1CILi1EEES8_S8_EEENS6_IJNS7_ILi128EEENS7_ILi96EEENS7_ILi64EEEEEELi256ENS_6half_tEfNS_4arch4Sm90ELb1ELb0ELb0ELb0ELb1ELb0ELb1ELb1ELb0ELb1ELb0ELb0EEENS1_21CollectiveEpilogueFwdINS6_IJSA_NS7_ILi256EEESB_EEES9_SE_SG_Li256ELb0ELb1ELb0ELb0EEENS1_30DynamicPersistentTileSchedulerILi256ELi128ELb0ELb1ELb1EEEEEEEEEvNT_6ParamsE:
[----:B------:R-:W-:Y:S01]  /*0000*/  LDC R1, c[0x0][0x37c] ;  /* 0x0000df00ff017b82 */ /* 0x000fe20000000800 */
[----:B------:R-:W-:Y:S05]  /*0010*/  EXIT ;  /* 0x000000000000794d */ /* 0x000fea0003800000 */
.L_x_40:
        /* <DEDUP_REMOVED lines=14> */
.L_x_85:


//--------------------- .text._ZN7cutlass13device_kernelIN5flash11enable_sm90INS1_16FlashAttnFwdSm90INS1_25CollectiveMainloopFwdSm90ILi2EN4cute5tupleIJNS5_1CILi1EEES8_S8_EEENS6_IJNS7_ILi128EEENS7_ILi96EEENS7_ILi64EEEEEELi256ENS_6half_tEfNS_4arch4Sm90ELb1ELb0ELb0ELb1ELb1ELb0ELb0ELb1ELb0ELb1ELb0ELb0EEENS1_21CollectiveEpilogueFwdINS6_IJSA_NS7_ILi256EEESB_EEES9_SE_SG_Li256ELb1ELb1ELb0ELb0EEENS1_36VarlenDynamicPersistentTileSchedulerILi128ELi96ELi256ELi128ELb0ELb1ELb1ELb1ELb1ELb1EEEEEEEEEvNT_6ParamsE --------------------------
	.section	.text._ZN7cutlass13device_kernelIN5flash11enable_sm90INS1_16FlashAttnFwdSm90INS1_25CollectiveMainloopFwdSm90ILi2EN4cute5tupleIJNS5_1CILi1EEES8_S8_EEENS6_IJNS7_ILi128EEENS7_ILi96EEENS7_ILi64EEEEEELi256ENS_6half_tEfNS_4arch4Sm90ELb1ELb0ELb0ELb1ELb1ELb0ELb0ELb1ELb0ELb1ELb0ELb0EEENS1_21CollectiveEpilogueFwdINS6_IJSA_NS7_ILi256EEESB_EEES9_SE_SG_Li256ELb1ELb1ELb0ELb0EEENS1_36VarlenDynamicPersistentTileSchedulerILi128ELi96ELi256ELi128ELb0ELb1ELb1ELb1ELb1ELb1EEEEEEEEEvNT_6ParamsE,"ax",@progbits
	.align	128
.text._ZN7cutlass13device_kernelIN5flash11enable_sm90INS1_16FlashAttnFwdSm90INS1_25CollectiveMainloopFwdSm90ILi2EN4cute5tupleIJNS5_1CILi1EEES8_S8_EEENS6_IJNS7_ILi128EEENS7_ILi96EEENS7_ILi64EEEEEELi256ENS_6half_tEfNS_4arch4Sm90ELb1ELb0ELb0ELb1ELb1ELb0ELb0ELb1ELb0ELb1ELb0ELb0EEENS1_21CollectiveEpilogueFwdINS6_IJSA_NS7_ILi256EEESB_EEES9_SE_SG_Li256ELb1ELb1ELb0ELb0EEENS1_36VarlenDynamicPersistentTileSchedulerILi128ELi96ELi256ELi128ELb0ELb1ELb1ELb1ELb1ELb1EEEEEEEEEvNT_6ParamsE:
        .type           _ZN7cutlass13device_kernelIN5flash11enable_sm90INS1_16FlashAttnFwdSm90INS1_25CollectiveMainloopFwdSm90ILi2EN4cute5tupleIJNS5_1CILi1EEES8_S8_EEENS6_IJNS7_ILi128EEENS7_ILi96EEENS7_ILi64EEEEEELi256ENS_6half_tEfNS_4arch4Sm90ELb1ELb0ELb0ELb1ELb1ELb0ELb0ELb1ELb0ELb1ELb0ELb0EEENS1_21CollectiveEpilogueFwdINS6_IJSA_NS7_ILi256EEESB_EEES9_SE_SG_Li256ELb1ELb1ELb0ELb0EEENS1_36VarlenDynamicPersistentTileSchedulerILi128ELi96ELi256ELi128ELb0ELb1ELb1ELb1ELb1ELb1EEEEEEEEEvNT_6ParamsE,@function
        .size           _ZN7cutlass13device_kernelIN5flash11enable_sm90INS1_16FlashAttnFwdSm90INS1_25CollectiveMainloopFwdSm90ILi2EN4cute5tupleIJNS5_1CILi1EEES8_S8_EEENS6_IJNS7_ILi128EEENS7_ILi96EEENS7_ILi64EEEEEELi256ENS_6half_tEfNS_4arch4Sm90ELb1ELb0ELb0ELb1ELb1ELb0ELb0ELb1ELb0ELb1ELb0ELb0EEENS1_21CollectiveEpilogueFwdINS6_IJSA_NS7_ILi256EEESB_EEES9_SE_SG_Li256ELb1ELb1ELb0ELb0EEENS1_36VarlenDynamicPersistentTileSchedulerILi128ELi96ELi256ELi128ELb0ELb1ELb1ELb1ELb1ELb1EEEEEEEEEvNT_6ParamsE,(.L_x_86 - _ZN7cutlass13device_kernelIN5flash11enable_sm90INS1_16FlashAttnFwdSm90INS1_25CollectiveMainloopFwdSm90ILi2EN4cute5tupleIJNS5_1CILi1EEES8_S8_EEENS6_IJNS7_ILi128EEENS7_ILi96EEENS7_ILi64EEEEEELi256ENS_6half_tEfNS_4arch4Sm90ELb1ELb0ELb0ELb1ELb1ELb0ELb0ELb1ELb0ELb1ELb0ELb0EEENS1_21CollectiveEpilogueFwdINS6_IJSA_NS7_ILi256EEESB_EEES9_SE_SG_Li256ELb1ELb1ELb0ELb0EEENS1_36VarlenDynamicPersistentTileSchedulerILi128ELi96ELi256ELi128ELb0ELb1ELb1ELb1ELb1ELb1EEEEEEEEEvNT_6ParamsE)
        .other          _ZN7cutlass13device_kernelIN5flash11enable_sm90INS1_16FlashAttnFwdSm90INS1_25CollectiveMainloopFwdSm90ILi2EN4cute5tupleIJNS5_1CILi1EEES8_S8_EEENS6_IJNS7_ILi128EEENS7_ILi96EEENS7_ILi64EEEEEELi256ENS_6half_tEfNS_4arch4Sm90ELb1ELb0ELb0ELb1ELb1ELb0ELb0ELb1ELb0ELb1ELb0ELb0EEENS1_21CollectiveEpilogueFwdINS6_IJSA_NS7_ILi256EEESB_EEES9_SE_SG_Li256ELb1ELb1ELb0ELb0EEENS1_36VarlenDynamicPersistentTileSchedulerILi128ELi96ELi256ELi128ELb0ELb1ELb1ELb1ELb1ELb1EEEEEEEEEvNT_6ParamsE,@"STO_CUDA_ENTRY STV_DEFAULT"
_ZN7cutlass13device_kernelIN5flash11enable_sm90INS1_16FlashAttnFwdSm90INS1_25CollectiveMainloopFwdSm90ILi2EN4cute5tupleIJNS5_1CILi1EEES8_S8_EEENS6_IJNS7_ILi128EEENS7_ILi96EEENS7_ILi64EEEEEELi256ENS_6half_tEfNS_4arch4Sm90ELb1ELb0ELb0ELb1ELb1ELb0ELb0ELb1ELb0ELb1ELb0ELb0EEENS1_21CollectiveEpilogueFwdINS6_IJSA_NS7_ILi256EEESB_EEES9_SE_SG_Li256ELb1ELb1ELb0ELb0EEENS1_36VarlenDynamicPersistentTileSchedulerILi128ELi96ELi256ELi128ELb0ELb1ELb1ELb1ELb1ELb1EEEEEEEEEvNT_6ParamsE:
[----:B------:R-:W-:Y:S01]  /*0000*/  LDC R1, c[0x0][0x37c] ;  /* 0x0000df00ff017b82 */ /* 0x000fe20000000800 */
[----:B------:R-:W-:Y:S05]  /*0010*/  EXIT ;  /* 0x000000000000794d */ /* 0x000fea0003800000 */
.L_x_41:
        /* <DEDUP_REMOVED lines=14> */
.L_x_86:


//--------------------- .text._ZN7cutlass13device_kernelIN5flash11enable_sm90INS1_16FlashAttnFwdSm90INS1_25CollectiveMainloopFwdSm90ILi2EN4cute5tupleIJNS5_1CILi1EEES8_S8_EEENS6_IJNS7_ILi128EEENS7_ILi96EEENS7_ILi64EEEEEELi256ENS_6half_tEfNS_4arch4Sm90ELb1ELb0ELb0ELb1ELb1ELb1ELb0ELb1ELb0ELb1ELb0ELb0EEENS1_21CollectiveEpilogueFwdINS6_IJSA_NS7_ILi256EEESB_EEES9_SE_SG_Li256ELb1ELb1ELb0ELb0EEENS1_36VarlenDynamicPersistentTileSchedulerILi128ELi96ELi256ELi128ELb0ELb1ELb1ELb1ELb1ELb1EEEEEEEEEvNT_6ParamsE --------------------------
	.section	.text._ZN7cutlass13device_kernelIN5flash11enable_sm90INS1_16FlashAttnFwdSm90INS1_25CollectiveMainloopFwdSm90ILi2EN4cute5tupleIJNS5_1CILi1EEES8_S8_EEENS6_IJNS7_ILi128EEENS7_ILi96EEENS7_ILi64EEEEEELi256ENS_6half_tEfNS_4arch4Sm90ELb1ELb0ELb0ELb1ELb1ELb1ELb0ELb1ELb0ELb1ELb0ELb0EEENS1_21CollectiveEpilogueFwdINS6_IJSA_NS7_ILi256EEESB_EEES9_SE_SG_Li256ELb1ELb1ELb0ELb0EEENS1_36VarlenDynamicPersistentTileSchedulerILi128ELi96ELi256ELi128ELb0ELb1ELb1ELb1ELb1ELb1EEEEEEEEEvNT_6ParamsE,"ax",@progbits
	.align	128
.text._ZN7cutlass13device_kernelIN5flash11enable_sm90INS1_16FlashAttnFwdSm90INS1_25CollectiveMainloopFwdSm90ILi2EN4cute5tupleIJNS5_1CILi1EEES8_S8_EEENS6_IJNS7_ILi128EEENS7_ILi96EEENS7_ILi64EEEEEELi256ENS_6half_tEfNS_4arch4Sm90ELb1ELb0ELb0ELb1ELb1ELb1ELb0ELb1ELb0ELb1ELb0ELb0EEENS1_21CollectiveEpilogueFwdINS6_IJSA_NS7_ILi256EEESB_EEES9_SE_SG_Li256ELb1ELb1ELb0ELb0EEENS1_36VarlenDynamicPersistentTileSchedulerILi128ELi96ELi256ELi128ELb0ELb1ELb1ELb1ELb1ELb1EEEEEEEEEvNT_6ParamsE:
        .type           _ZN7cutlass13device_kernelIN5flash11enable_sm90INS1_16FlashAttnFwdSm90INS1_25CollectiveMainloopFwdSm90ILi2EN4cute5tupleIJNS5_1CILi1EEES8_S8_EEENS6_IJNS7_ILi128EEENS7_ILi96EEENS7_ILi64EEEEEELi256ENS_6half_tEfNS_4arch4Sm90ELb1ELb0ELb0ELb1ELb1ELb1ELb0ELb1ELb0ELb1ELb0ELb0EEENS1_21CollectiveEpilogueFwdINS6_IJSA_NS7_ILi256EEESB_EEES9_SE_SG_Li256ELb1ELb1ELb0ELb0EEENS1_36VarlenDynamicPersistentTileSchedulerILi128ELi96ELi256ELi128ELb0ELb1ELb1ELb1ELb1ELb1EEEEEEEEEvNT_6ParamsE,@function
        .size           _ZN7cutlass13device_kernelIN5flash11enable_sm90INS1_16FlashAttnFwdSm90INS1_25CollectiveMainloopFwdSm90ILi2EN4cute5tupleIJNS5_1CILi1EEES8_S8_EEENS6_IJNS7_ILi128EEENS7_ILi96EEENS7_ILi64EEEEEELi256ENS_6half_tEfNS_4arch4Sm90ELb1ELb0ELb0ELb1ELb1ELb1ELb0ELb1ELb0ELb1ELb0ELb0EEENS1_21CollectiveEpilogueFwdINS6_IJSA_NS7_ILi256EEESB_EEES9_SE_SG_Li256ELb1ELb1ELb0ELb0EEENS1_36VarlenDynamicPersistentTileSchedulerILi128ELi96ELi256ELi128ELb0ELb1ELb1ELb1ELb1ELb1EEEEEEEEEvNT_6ParamsE,(.L_x_87 - _ZN7cutlass13device_kernelIN5flash11enable_sm90INS1_16FlashAttnFwdSm90INS1_25CollectiveMainloopFwdSm90ILi2EN4cute5tupleIJNS5_1CILi1EEES8_S8_EEENS6_IJNS7_ILi128EEENS7_ILi96EEENS7_ILi64EEEEEELi256ENS_6half_tEfNS_4arch4Sm90ELb1ELb0ELb0ELb1ELb1ELb1ELb0ELb1ELb0ELb1ELb0ELb0EEENS1_21CollectiveEpilogueFwdINS6_IJSA_NS7_ILi256EEESB_EEES9_SE_SG_Li256ELb1ELb1ELb0ELb0EEENS1_36VarlenDynamicPersistentTileSchedulerILi128ELi96ELi256ELi128ELb0ELb1ELb1ELb1ELb1ELb1EEEEEEEEEvNT_6ParamsE)
        .other          _ZN7cutlass13device_kernelIN5flash11enable_sm90INS1_16FlashAttnFwdSm90INS1_25CollectiveMainloopFwdSm90ILi2EN4cute5tupleIJNS5_1CILi1EEES8_S8_EEENS6_IJNS7_ILi128EEENS7_ILi96EEENS7_ILi64EEEEEELi256ENS_6half_tEfNS_4arch4Sm90ELb1ELb0ELb0ELb1ELb1ELb1ELb0ELb1ELb0ELb1ELb0ELb0EEENS1_21CollectiveEpilogueFwdINS6_IJSA_NS7_ILi256EEESB_EEES9_SE_SG_Li256ELb1ELb1ELb0ELb0EEENS1_36VarlenDynamicPersistentTileSchedulerILi128ELi96ELi256ELi128ELb0ELb1ELb1ELb1ELb1ELb1EEEEEEEEEvNT_6ParamsE,@"STO_CUDA_ENTRY STV_DEFAULT"
_ZN7cutlass13device_kernelIN5flash11enable_sm90INS1_16FlashAttnFwdSm90INS1_25CollectiveMainloopFwdSm90ILi2EN4cute5tupleIJNS5_1CILi1EEES8_S8_EEENS6_IJNS7_ILi128EEENS7_ILi96EEENS7_ILi64EEEEEELi256ENS_6half_tEfNS_4arch4Sm90ELb1ELb0ELb0ELb1ELb1ELb1ELb0ELb1ELb0ELb1ELb0ELb0EEENS1_21CollectiveEpilogueFwdINS6_IJSA_NS7_ILi256EEESB_EEES9_SE_SG_Li256ELb1ELb1ELb0ELb0EEENS1_36VarlenDynamicPersistentTileSchedulerILi128ELi96ELi256ELi128ELb0ELb1ELb1ELb1ELb1ELb1EEEEEEEEEvNT_6ParamsE:
[----:B------:R-:W-:Y:S01]  /*0000*/  LDC R1, c[0x0][0x37c] ;  /* 0x0000df00ff017b82 */ /* 0x000fe20000000800 */
[----:B------:R-:W-:Y:S05]  /*0010*/  EXIT ;  /* 0x000000000000794d */ /* 0x000fea0003800000 */
.L_x_42:
        /* <DEDUP_REMOVED lines=14> */
.L_x_87:


//--------------------- .text._ZN7cutlass13device_kernelIN5flash11enable_sm90INS1_16FlashAttnFwdSm90INS1_25CollectiveMainloopFwdSm90ILi2EN4cute5tupleIJNS5_1CILi1EEES8_S8_EEENS6_IJNS7_ILi128EEENS7_ILi96EEENS7_ILi64EEEEEELi256ENS_6half_tEfNS_4arch4Sm90ELb1ELb0ELb0ELb1ELb1ELb0ELb1ELb1ELb0ELb1ELb0ELb0EEENS1_21CollectiveEpilogueFwdINS6_IJSA_NS7_ILi256EEESB_EEES9_SE_SG_Li256ELb1ELb1ELb0ELb0EEENS1_36VarlenDynamicPersistentTileSchedulerILi128ELi96ELi256ELi128ELb0ELb1ELb1ELb1ELb1ELb1EEEEEEEEEvNT_6ParamsE --------------------------
	.section	.text._ZN7cutlass13device_kernelIN5flash11enable_sm90INS1_16FlashAttnFwdSm90INS1_25CollectiveMainloopFwdSm90ILi2EN4cute5tupleIJNS5_1CILi1EEES8_S8_EEENS6_IJNS7_ILi128EEENS7_ILi96EEENS7_ILi64EEEEEELi256ENS_6half_tEfNS_4arch4Sm90ELb1ELb0ELb0ELb1ELb1ELb0ELb1ELb1ELb0ELb1ELb0ELb0EEENS1_21CollectiveEpilogueFwdINS6_IJSA_NS7_ILi256EEESB_EEES9_SE_SG_Li256ELb1ELb1ELb0ELb0EEENS1_36VarlenDynamicPersistentTileSchedulerILi128ELi96ELi256ELi128ELb0ELb1ELb1ELb1ELb1ELb1EEEEEEEEEvNT_6ParamsE,"ax",@progbits
	.align	128
.text._ZN7cutlass13device_kernelIN5flash11enable_sm90INS1_16FlashAttnFwdSm90INS1_25CollectiveMainloopFwdSm90ILi2EN4cute5tupleIJNS5_1CILi1EEES8_S8_EEENS6_IJNS7_ILi128EEENS7_ILi96EEENS7_ILi64EEEEEELi256ENS_6half_tEfNS_4arch4Sm90ELb1ELb0ELb0ELb1ELb1ELb0ELb1ELb1ELb0ELb1ELb0ELb0EEENS1_21CollectiveEpilogueFwdINS6_IJSA_NS7_ILi256EEESB_EEES9_SE_SG_Li256ELb1ELb1ELb0ELb0EEENS1_36VarlenDynamicPersistentTileSchedulerILi128ELi96ELi256ELi128ELb0ELb1ELb1ELb1ELb1ELb1EEEEEEEEEvNT_6ParamsE:
        .type           _ZN7cutlass13device_kernelIN5flash11enable_sm90INS1_16FlashAttnFwdSm90INS1_25CollectiveMainloopFwdSm90ILi2EN4cute5tupleIJNS5_1CILi1EEES8_S8_EEENS6_IJNS7_ILi128EEENS7_ILi96EEENS7_ILi64EEEEEELi256ENS_6half_tEfNS_4arch4Sm90ELb1ELb0ELb0ELb1ELb1ELb0ELb1ELb1ELb0ELb1ELb0ELb0EEENS1_21CollectiveEpilogueFwdINS6_IJSA_NS7_ILi256EEESB_EEES9_SE_SG_Li256ELb1ELb1ELb0ELb0EEENS1_36VarlenDynamicPersistentTileSchedulerILi128ELi96ELi256ELi128ELb0ELb1ELb1ELb1ELb1ELb1EEEEEEEEEvNT_6ParamsE,@function
        .size           _ZN7cutlass13device_kernelIN5flash11enable_sm90INS1_16FlashAttnFwdSm90INS1_25CollectiveMainloopFwdSm90ILi2EN4cute5tupleIJNS5_1CILi1EEES8_S8_EEENS6_IJNS7_ILi128EEENS7_ILi96EEENS7_ILi64EEEEEELi256ENS_6half_tEfNS_4arch4Sm90ELb1ELb0ELb0ELb1ELb1ELb0ELb1ELb1ELb0ELb1ELb0ELb0EEENS1_21CollectiveEpilogueFwdINS6_IJSA_NS7_ILi256EEESB_EEES9_SE_SG_Li256ELb1ELb1ELb0ELb0EEENS1_36VarlenDynamicPersistentTileSchedulerILi128ELi96ELi256ELi128ELb0ELb1ELb1ELb1ELb1ELb1EEEEEEEEEvNT_6ParamsE,(.L_x_88 - _ZN7cutlass13device_kernelIN5flash11enable_sm90INS1_16FlashAttnFwdSm90INS1_25CollectiveMainloopFwdSm90ILi2EN4cute5tupleIJNS5_1CILi1EEES8_S8_EEENS6_IJNS7_ILi128EEENS7_ILi96EEENS7_ILi64EEEEEELi256ENS_6half_tEfNS_4arch4Sm90ELb1ELb0ELb0ELb1ELb1ELb0ELb1ELb1ELb0ELb1ELb0ELb0EEENS1_21CollectiveEpilogueFwdINS6_IJSA_NS7_ILi256EEESB_EEES9_SE_SG_Li256ELb1ELb1ELb0ELb0EEENS1_36VarlenDynamicPersistentTileSchedulerILi128ELi96ELi256ELi128ELb0ELb1ELb1ELb1ELb1ELb1EEEEEEEEEvNT_6ParamsE)
        .other          _ZN7cutlass13device_kernelIN5flash11enable_sm90INS1_16FlashAttnFwdSm90INS1_25CollectiveMainloopFwdSm90ILi2EN4cute5tupleIJNS5_1CILi1EEES8_S8_EEENS6_IJNS7_ILi128EEENS7_ILi96EEENS7_ILi64EEEEEELi256ENS_6half_tEfNS_4arch4Sm90ELb1ELb0ELb0ELb1ELb1ELb0ELb1ELb1ELb0ELb1ELb0ELb0EEENS1_21CollectiveEpilogueFwdINS6_IJSA_NS7_ILi256EEESB_EEES9_SE_SG_Li256ELb1ELb1ELb0ELb0EEENS1_36VarlenDynamicPersistentTileSchedulerILi128ELi96ELi256ELi128ELb0ELb1ELb1ELb1ELb1ELb1EEEEEEEEEvNT_6ParamsE,@"STO_CUDA_ENTRY STV_DEFAULT"
_ZN7cutlass13device_kernelIN5flash11enable_sm90INS1_16FlashAttnFwdSm90INS1_25CollectiveMainloopFwdSm90ILi2EN4cute5tupleIJNS5_1CILi1EEES8_S8_EEENS6_IJNS7_ILi128EEENS7_ILi96EEENS7_ILi64EEEEEELi256ENS_6half_tEfNS_4arch4Sm90ELb1ELb0ELb0ELb1ELb1ELb0ELb1ELb1ELb0ELb1ELb0ELb0EEENS1_21CollectiveEpilogueFwdINS6_IJSA_NS7_ILi256EEESB_EEES9_SE_SG_Li256ELb1ELb1ELb0ELb0EEENS1_36VarlenDynamicPersistentTileSchedulerILi128ELi96ELi256ELi128ELb0ELb1ELb1ELb1ELb1ELb1EEEEEEEEEvNT_6ParamsE:
[----:B------:R-:W-:Y:S01]  /*0000*/  LDC R1, c[0x0][0x37c] ;  /* 0x0000df00ff017b82 */ /* 0x000fe20000000800 */
[----:B------:R-:W-:Y:S05]  /*0010*/  EXIT ;  /* 0x000000000000794d */ /* 0x000fea0003800000 */
.L_x_43:
        /* <DEDUP_REMOVED lines=14> */
.L_x_88:


//--------------------- .text._ZN7cutlass13device_kernelIN5flash11enable_sm90INS1_16FlashAttnFwdSm90INS1_25CollectiveMainloopFwdSm90ILi2EN4cute5tupleIJNS5_1CILi1EEES8_S8_EEENS6_IJNS7_ILi128EEENS7_ILi96EEENS7_ILi64EEEEEELi256ENS_6half_tEfNS_4arch4Sm90ELb1ELb0ELb0ELb1ELb1ELb1ELb1ELb1ELb0ELb1ELb0ELb0EEENS1_21CollectiveEpilogueFwdINS6_IJSA_NS7_ILi256EEESB_EEES9_SE_SG_Li256ELb1ELb1ELb0ELb0EEENS1_36VarlenDynamicPersistentTileSchedulerILi128ELi96ELi256ELi128ELb0ELb1ELb1ELb1ELb1ELb1EEEEEEEEEvNT_6ParamsE --------------------------
	.section	.text._ZN7cutlass13device_kernelIN5flash11enable_sm90INS1_16FlashAttnFwdSm90INS1_25CollectiveMainloopFwdSm90ILi2EN4cute5tupleIJNS5_1CILi1EEES8_S8_EEENS6_IJNS7_ILi128EEENS7_ILi96EEENS7_ILi64EEEEEELi256ENS_6half_tEfNS_4arch4Sm90ELb1ELb0ELb0ELb1ELb1ELb1ELb1ELb1ELb0ELb1ELb0ELb0EEENS1_21CollectiveEpilogueFwdINS6_IJSA_NS7_ILi256EEESB_EEES9_SE_SG_Li256ELb1ELb1ELb0ELb0EEENS1_36VarlenDynamicPersistentTileSchedulerILi128ELi96ELi256ELi128ELb0ELb1ELb1ELb1ELb1ELb1EEEEEEEEEvNT_6ParamsE,"ax",@progbits
	.align	128
.text._ZN7cutlass13device_kernelIN5flash11enable_sm90INS1_16FlashAttnFwdSm90INS1_25CollectiveMainloopFwdSm90ILi2EN4cute5tupleIJNS5_1CILi1EEES8_S8_EEENS6_IJNS7_ILi128EEENS7_ILi96EEENS7_ILi64EEEEEELi256ENS_6half_tEfNS_4arch4Sm90ELb1ELb0ELb0ELb1ELb1ELb1ELb1ELb1ELb0ELb1ELb0ELb0EEENS1_21CollectiveEpilogueFwdINS6_IJSA_NS7_ILi256EEESB_EEES9_SE_SG_Li256ELb1ELb1ELb0ELb0EEENS1_36VarlenDynamicPersistentTileSchedulerILi128ELi96ELi256ELi128ELb0ELb1ELb1ELb1ELb1ELb1EEEEEEEEEvNT_6ParamsE:
        .type           _ZN7cutlass13device_kernelIN5flash11enable_sm90INS1_16FlashAttnFwdSm90INS1_25CollectiveMainloopFwdSm90ILi2EN4cute5tupleIJNS5_1CILi1EEES8_S8_EEENS6_IJNS7_ILi128EEENS7_ILi96EEENS7_ILi64EEEEEELi256ENS_6half_tEfNS_4arch4Sm90ELb1ELb0ELb0ELb1ELb1ELb1ELb1ELb1ELb0ELb1ELb0ELb0EEENS1_21CollectiveEpilogueFwdINS6_IJSA_NS7_ILi256EEESB_EEES9_SE_SG_Li256ELb1ELb1ELb0ELb0EEENS1_36VarlenDynamicPersistentTileSchedulerILi128ELi96ELi256ELi128ELb0ELb1ELb1ELb1ELb1ELb1EEEEEEEEEvNT_6ParamsE,@function
        .size           _ZN7cutlass13device_kernelIN5flash11enable_sm90INS1_16FlashAttnFwdSm90INS1_25CollectiveMainloopFwdSm90ILi2EN4cute5tupleIJNS5_1CILi1EEES8_S8_EEENS6_IJNS7_ILi128EEENS7_ILi96EEENS7_ILi64EEEEEELi256ENS_6half_tEfNS_4arch4Sm90ELb1ELb0ELb0ELb1ELb1ELb1ELb1ELb1ELb0ELb1ELb0ELb0EEENS1_21CollectiveEpilogueFwdINS6_IJSA_NS7_ILi256EEESB_EEES9_SE_SG_Li256ELb1ELb1ELb0ELb0EEENS1_36VarlenDynamicPersistentTileSchedulerILi128ELi96ELi256ELi128ELb0ELb1ELb1ELb1ELb1ELb1EEEEEEEEEvNT_6ParamsE,(.L_x_89 - _ZN7cutlass13device_kernelIN5flash11enable_sm90INS1_16FlashAttnFwdSm90INS1_25CollectiveMainloopFwdSm90ILi2EN4cute5tupleIJNS5_1CILi1EEES8_S8_EEENS6_IJNS7_ILi128EEENS7_ILi96EEENS7_ILi64EEEEEELi256ENS_6half_tEfNS_4arch4Sm90ELb1ELb0ELb0ELb1ELb1ELb1ELb1ELb1ELb0ELb1ELb0ELb0EEENS1_21CollectiveEpilogueFwdINS6_IJSA_NS7_ILi256EEESB_EEES9_SE_SG_Li256ELb1ELb1ELb0ELb0EEENS1_36VarlenDynamicPersistentTileSchedulerILi128ELi96ELi256ELi128ELb0ELb1ELb1ELb1ELb1ELb1EEEEEEEEEvNT_6ParamsE)
        .other          _ZN7cutlass13device_kernelIN5flash11enable_sm90INS1_16FlashAttnFwdSm90INS1_25CollectiveMainloopFwdSm90ILi2EN4cute5tupleIJNS5_1CILi1EEES8_S8_EEENS6_IJNS7_ILi128EEENS7_ILi96EEENS7_ILi64EEEEEELi256ENS_6half_tEfNS_4arch4Sm90ELb1ELb0ELb0ELb1ELb1ELb1ELb1ELb1ELb0ELb1ELb0ELb0EEENS1_21CollectiveEpilogueFwdINS6_IJSA_NS7_ILi256EEESB_EEES9_SE_SG_Li256ELb1ELb1ELb0ELb0EEENS1_36VarlenDynamicPersistentTileSchedulerILi128ELi96ELi256ELi128ELb0ELb1ELb1ELb1ELb1ELb1EEEEEEEEEvNT_6ParamsE,@"STO_CUDA_ENTRY STV_DEFAULT"
_ZN7cutlass13device_kernelIN5flash11enable_sm90INS1_16FlashAttnFwdSm90INS1_25CollectiveMainloopFwdSm90ILi2EN4cute5tupleIJNS5_1CILi1EEES8_S8_EEENS6_IJNS7_ILi128EEENS7_ILi96EEENS7_ILi64EEEEEELi256ENS_6half_tEfNS_4arch4Sm90ELb1ELb0ELb0ELb1ELb1ELb1ELb1ELb1ELb0ELb1ELb0ELb0EEENS1_21CollectiveEpilogueFwdINS6_IJSA_NS7_ILi256EEESB_EEES9_SE_SG_Li256ELb1ELb1ELb0ELb0EEENS1_36VarlenDynamicPersistentTileSchedulerILi128ELi96ELi256ELi128ELb0ELb1ELb1ELb1ELb1ELb1EEEEEEEEEvNT_6ParamsE:
[----:B------:R-:W-:Y:S01]  /*0000*/  LDC R1, c[0x0][0x37c] ;  /* 0x0000df00ff017b82 */ /* 0x000fe20000000800 */
[----:B------:R-:W-:Y:S05]  /*0010*/  EXIT ;  /* 0x000000000000794d */ /* 0x000fea0003800000 */
.L_x_44:
        /* <DEDUP_REMOVED lines=14> */
.L_x_89:


//--------------------- .nv.shared.reserved.0     --------------------------
	.section	.nv.shared.reserved.0,"aw",@nobits
	.weak		__nv_reservedSMEM_offset_0_alias
	.size		__nv_reservedSMEM_offset_0_alias, 0, 64
	.other		__nv_reservedSMEM_offset_0_alias,@"STO_CUDA_RESERVED_SHARED STV_DEFAULT"
__nv_reservedSMEM_offset_0_alias:
	.zero		0
	.zero		64


//--------------------- .nv.global                --------------------------
	.section	.nv.global,"aw",@nobits
.nv.global:
	.type		_ZN73_INTERNAL_956f4187_37_flash_fwd_hdimdiff_fp16_paged_sm90_cu_49158569_36574cute1_E,@object
	.size		_ZN73_INTERNAL_956f4187_37_flash_fwd_hdimdiff_fp16_paged_sm90_cu_49158569_36574cute1_E,(_ZN73_INTERNAL_956f4187_37_flash_fwd_hdimdiff_fp16_paged_sm90_cu_49158569_36574cuda3std3__45__cpo6cbeginE - _ZN73_INTERNAL_956f4187_37_flash_fwd_hdimdiff_fp16_paged_sm90_cu_49158569_36574cute1_E)
_ZN73_INTERNAL_956f4187_37_flash_fwd_hdimdiff_fp16_paged_sm90_cu_49158569_36574cute1_E:
	.zero		1
	.type		_ZN73_INTERNAL_956f4187_37_flash_fwd_hdimdiff_fp16_paged_sm90_cu_49158569_36574cuda3std3__45__cpo6cbeginE,@object
	.size		_ZN73_INTERNAL_956f4187_37_flash_fwd_hdimdiff_fp16_paged_sm90_cu_49158569_36574cuda3std3__45__cpo6cbeginE,(_ZN73_INTERNAL_956f4187_37_flash_fwd_hdimdiff_fp16_paged_sm90_cu_49158569_36574cuda3std3__48in_placeE - _ZN73_INTERNAL_956f4187_37_flash_fwd_hdimdiff_fp16_paged_sm90_cu_49158569_36574cuda3std3__45__cpo6cbeginE)
_ZN73_INTERNAL_956f4187_37_flash_fwd_hdimdiff_fp16_paged_sm90_cu_49158569_36574cuda3std3__45__cpo6cbeginE:
	.zero		1
	.type		_ZN73_INTERNAL_956f4187_37_flash_fwd_hdimdiff_fp16_paged_sm90_cu_49158569_36574cuda3std3__48in_placeE,@object
	.size		_ZN73_INTERNAL_956f4187_37_flash_fwd_hdimdiff_fp16_paged_sm90_cu_49158569_36574cuda3std3__48in_placeE,(_ZN73_INTERNAL_956f4187_37_flash_fwd_hdimdiff_fp16_paged_sm90_cu_49158569_36574cuda3std6ranges3__45__cpo9iter_moveE - _ZN73_INTERNAL_956f4187_37_flash_fwd_hdimdiff_fp16_paged_sm90_cu_49158569_36574cuda3std3__48in_placeE)
_ZN73_INTERNAL_956f4187_37_flash_fwd_hdimdiff_fp16_paged_sm90_cu_49158569_36574cuda3std3__48in_placeE:
	.zero		1
	.type		_ZN73_INTERNAL_956f4187_37_flash_fwd_hdimdiff_fp16_paged_sm90_cu_49158569_36574cuda3std6ranges3__45__cpo9iter_moveE,@object
	.size		_ZN73_INTERNAL_956f4187_37_flash_fwd_hdimdiff_fp16_paged_sm90_cu_49158569_36574cuda3std6ranges3__45__cpo9iter_moveE,(_ZN73_INTERNAL_956f4187_37_flash_fwd_hdimdiff_fp16_paged_sm90_cu_49158569_36574cuda3std3__45__cpo5beginE - _ZN73_INTERNAL_956f4187_37_flash_fwd_hdimdiff_fp16_paged_sm90_cu_49158569_36574cuda3std6ranges3__45__cpo9iter_moveE)
_ZN73_INTERNAL_956f4187_37_flash_fwd_hdimdiff_fp16_paged_sm90_cu_49158569_36574cuda3std6ranges3__45__cpo9iter_moveE:
	.zero		1
	.type		_ZN73_INTERNAL_956f4187_37_flash_fwd_hdimdiff_fp16_paged_sm90_cu_49158569_36574cuda3std3__45__cpo5beginE,@object
	.size		_ZN73_INTERNAL_956f4187_37_flash_fwd_hdimdiff_fp16_paged_sm90_cu_49158569_36574cuda3std3__45__cpo5beginE,(_ZN73_INTERNAL_956f4187_37_flash_fwd_hdimdiff_fp16_paged_sm90_cu_49158569_36574cuda3std3__475_GLOBAL__N__956f4187_37_flash_fwd_hdimdiff_fp16_paged_sm90_cu_49158569_36576ignoreE - _ZN73_INTERNAL_956f4187_37_flash_fwd_hdimdiff_fp16_paged_sm90_cu_49158569_36574cuda3std3__45__cpo5beginE)
_ZN73_INTERNAL_956f4187_37_flash_fwd_hdimdiff_fp16_paged_sm90_cu_49158569_36574cuda3std3__45__cpo5beginE:
	.zero		1
	.type		_ZN73_INTERNAL_956f4187_37_flash_fwd_hdimdiff_fp16_paged_sm90_cu_49158569_36574cuda3std3__475_GLOBAL__N__956f4187_37_flash_fwd_hdimdiff_fp16_paged_sm90_cu_49158569_36576ignoreE,@object
	.size		_ZN73_INTERNAL_956f4187_37_flash_fwd_hdimdiff_fp16_paged_sm90_cu_49158569_36574cuda3std3__475_GLOBAL__N__956f4187_37_flash_fwd_hdimdiff_fp16_paged_sm90_cu_49158569_36576ignoreE,(_ZN73_INTERNAL_956f4187_37_flash_fwd_hdimdiff_fp16_paged_sm90_cu_49158569_36574cute7productE - _ZN73_INTERNAL_956f4187_37_flash_fwd_hdimdiff_fp16_paged_sm90_cu_49158569_36574cuda3std3__475_GLOBAL__N__956f4187_37_flash_fwd_hdimdiff_fp16_paged_sm90_cu_49158569_36576ignoreE)
_ZN73_INTERNAL_956f4187_37_flash_fwd_hdimdiff_fp16_paged_sm90_cu_49158569_36574cuda3std3__475_GLOBAL__N__956f4187_37_flash_fwd_hdimdiff_fp16_paged_sm90_cu_49158569_36576ignoreE:
	.zero		1
	.type		_ZN73_INTERNAL_956f4187_37_flash_fwd_hdimdiff_fp16_paged_sm90_cu_49158569_36574cute7productE,@object
	.size		_ZN73_INTERNAL_956f4187_37_flash_fwd_hdimdiff_fp16_paged_sm90_cu_49158569_36574cute7productE,(_ZN73_INTERNAL_956f4187_37_flash_fwd_hdimdiff_fp16_paged_sm90_cu_49158569_36574cuda3std3__45__cpo3endE - _ZN73_INTERNAL_956f4187_37_flash_fwd_hdimdiff_fp16_paged_sm90_cu_49158569_36574cute7productE)
_ZN73_INTERNAL_956f4187_37_flash_fwd_hdimdiff_fp16_paged_sm90_cu_49158569_36574cute7productE:
	.zero		1
	.type		_ZN73_INTERNAL_956f4187_37_flash_fwd_hdimdiff_fp16_paged_sm90_cu_49158569_36574cuda3std3__45__cpo3endE,@object
	.size		_ZN73_INTERNAL_956f4187_37_flash_fwd_hdimdiff_fp16_paged_sm90_cu_49158569_36574cuda3std3__45__cpo3endE,(_ZN73_INTERNAL_956f4187_37_flash_fwd_hdimdiff_fp16_paged_sm90_cu_49158569_36574cuda3std3__419piecewise_constructE - _ZN73_INTERNAL_956f4187_37_flash_fwd_hdimdiff_fp16_paged_sm90_cu_49158569_36574cuda3std3__45__cpo3endE)
_ZN73_INTERNAL_956f4187_37_flash_fwd_hdimdiff_fp16_paged_sm90_cu_49158569_36574cuda3std3__45__cpo3endE:
	.zero		1
	.type		_ZN73_INTERNAL_956f4187_37_flash_fwd_hdimdiff_fp16_paged_sm90_cu_49158569_36574cuda3std3__419piecewise_constructE,@object
	.size		_ZN73_INTERNAL_956f4187_37_flash_fwd_hdimdiff_fp16_paged_sm90_cu_49158569_36574cuda3std3__419piecewise_constructE,(_ZN73_INTERNAL_956f4187_37_flash_fwd_hdimdiff_fp16_paged_sm90_cu_49158569_36574cuda3std3__45__cpo4cendE - _ZN73_INTERNAL_956f4187_37_flash_fwd_hdimdiff_fp16_paged_sm90_cu_49158569_36574cuda3std3__419piecewise_constructE)
_ZN73_INTERNAL_956f4187_37_flash_fwd_hdimdiff_fp16_paged_sm90_cu_49158569_36574cuda3std3__419piecewise_constructE:
	.zero		1
	.type		_ZN73_INTERNAL_956f4187_37_flash_fwd_hdimdiff_fp16_paged_sm90_cu_49158569_36574cuda3std3__45__cpo4cendE,@object
	.size		_ZN73_INTERNAL_956f4187_37_flash_fwd_hdimdiff_fp16_paged_sm90_cu_49158569_36574cuda3std3__45__cpo4cendE,(_ZN73_INTERNAL_956f4187_37_flash_fwd_hdimdiff_fp16_paged_sm90_cu_49158569_36574cuda3std6ranges3__45__cpo4swapE - _ZN73_INTERNAL_956f4187_37_flash_fwd_hdimdiff_fp16_paged_sm90_cu_49158569_36574cuda3std3__45__cpo4cendE)
_ZN73_INTERNAL_956f4187_37_flash_fwd_hdimdiff_fp16_paged_sm90_cu_49158569_36574cuda3std3__45__cpo4cendE:
	.zero		1
	.type		_ZN73_INTERNAL_956f4187_37_flash_fwd_hdimdiff_fp16_paged_sm90_cu_49158569_36574cuda3std6ranges3__45__cpo4swapE,@object
	.size		_ZN73_INTERNAL_956f4187_37_flash_fwd_hdimdiff_fp16_paged_sm90_cu_49158569_36574cuda3std6ranges3__45__cpo4swapE,(.L_7 - _ZN73_INTERNAL_956f4187_37_flash_fwd_hdimdiff_fp16_paged_sm90_cu_49158569_36574cuda3std6ranges3__45__cpo4swapE)
_ZN73_INTERNAL_956f4187_37_flash_fwd_hdimdiff_fp16_paged_sm90_cu_49158569_36574cuda3std6ranges3__45__cpo4swapE:
	.zero		1
.L_7:


//--------------------- .nv.constant0._ZN7cutlass13device_kernelIN5flash11enable_sm90INS1_16FlashAttnFwdSm90INS1_25CollectiveMainloopFwdSm90ILi2EN4cute5tupleIJNS5_1CILi1EEES8_S8_EEENS6_IJNS7_ILi128EEENS7_ILi96EEENS7_ILi192EEEEEELi128ENS_6half_tEfNS_4arch4Sm90ELb0ELb0ELb0ELb0ELb1ELb0ELb0ELb1ELb1ELb1ELb0ELb0EEENS1_21CollectiveEpilogueFwdINS6_IJSA_SA_SB_EEES9_SE_SG_Li256ELb0ELb1ELb0ELb0EEENS1_29StaticPersistentTileSchedulerILb0EEEEEEEEEvNT_6ParamsE --------------------------
	.section	.nv.constant0._ZN7cutlass13device_kernelIN5flash11enable_sm90INS1_16FlashAttnFwdSm90INS1_25CollectiveMainloopFwdSm90ILi2EN4cute5tupleIJNS5_1CILi1EEES8_S8_EEENS6_IJNS7_ILi128EEENS7_ILi96EEENS7_ILi192EEEEEELi128ENS_6half_tEfNS_4arch4Sm90ELb0ELb0ELb0ELb0ELb1ELb0ELb0ELb1ELb1ELb1ELb0ELb0EEENS1_21CollectiveEpilogueFwdINS6_IJSA_SA_SB_EEES9_SE_SG_Li256ELb0ELb1ELb0ELb0EEENS1_29StaticPersistentTileSchedulerILb0EEEEEEEEEvNT_6ParamsE,"a",@progbits
	.sectionflags	@""
	.align	4
.nv.constant0._ZN7cutlass13device_kernelIN5flash11enable_sm90INS1_16FlashAttnFwdSm90INS1_25CollectiveMainloopFwdSm90ILi2EN4cute5tupleIJNS5_1CILi1EEES8_S8_EEENS6_IJNS7_ILi128EEENS7_ILi96EEENS7_ILi192EEEEEELi128ENS_6half_tEfNS_4arch4Sm90ELb0ELb0ELb0ELb0ELb1ELb0ELb0ELb1ELb1ELb1ELb0ELb0EEENS1_21CollectiveEpilogueFwdINS6_IJSA_SA_SB_EEES9_SE_SG_Li256ELb0ELb1ELb0ELb0EEENS1_29StaticPersistentTileSchedulerILb0EEEEEEEEEvNT_6ParamsE:
	.zero		3456


//--------------------- .nv.constant0._ZN7cutlass13device_kernelIN5flash11enable_sm90INS1_16FlashAttnFwdSm90INS1_25CollectiveMainloopFwdSm90ILi2EN4cute5tupleIJNS5_1CILi1EEES8_S8_EEENS6_IJNS7_ILi128EEENS7_ILi96EEENS7_ILi192EEEEEELi128ENS_6half_tEfNS_4arch4Sm90ELb0ELb0ELb0ELb1ELb1ELb0ELb0ELb1ELb1ELb1ELb0ELb0EEENS1_21CollectiveEpilogueFwdINS6_IJSA_SA_SB_EEES9_SE_SG_Li256ELb1ELb1ELb0ELb0EEENS1_36VarlenDynamicPersistentTileSchedulerILi128ELi96ELi256ELi128ELb0ELb1ELb1ELb0ELb1ELb1EEEEEEEEEvNT_6ParamsE --------------------------
	.section	.nv.constant0._ZN7cutlass13device_kernelIN5flash11enable_sm90INS1_16FlashAttnFwdSm90INS1_25CollectiveMainloopFwdSm90ILi2EN4cute5tupleIJNS5_1CILi1EEES8_S8_EEENS6_IJNS7_ILi128EEENS7_ILi96EEENS7_ILi192EEEEEELi128ENS_6half_tEfNS_4arch4Sm90ELb0ELb0ELb0ELb1ELb1ELb0ELb0ELb1ELb1ELb1ELb0ELb0EEENS1_21CollectiveEpilogueFwdINS6_IJSA_SA_SB_EEES9_SE_SG_Li256ELb1ELb1ELb0ELb0EEENS1_36VarlenDynamicPersistentTileSchedulerILi128ELi96ELi256ELi128ELb0ELb1ELb1ELb0ELb1ELb1EEEEEEEEEvNT_6ParamsE,"a",@progbits
	.sectionflags	@""
	.align	4
.nv.constant0._ZN7cutlass13device_kernelIN5flash11enable_sm90INS1_16FlashAttnFwdSm90INS1_25CollectiveMainloopFwdSm90ILi2EN4cute5tupleIJNS5_1CILi1EEES8_S8_EEENS6_IJNS7_ILi128EEENS7_ILi96EEENS7_ILi192EEEEEELi128ENS_6half_tEfNS_4arch4Sm90ELb0ELb0ELb0ELb1ELb1ELb0ELb0ELb1ELb1ELb1ELb0ELb0EEENS1_21CollectiveEpilogueFwdINS6_IJSA_SA_SB_EEES9_SE_SG_Li256ELb1ELb1ELb0ELb0EEENS1_36VarlenDynamicPersistentTileSchedulerILi128ELi96ELi256ELi128ELb0ELb1ELb1ELb0ELb1ELb1EEEEEEEEEvNT_6ParamsE:
	.zero		3584


//--------------------- .nv.constant0._ZN7cutlass13device_kernelIN5flash11enable_sm90INS1_16FlashAttnFwdSm90INS1_25CollectiveMainloopFwdSm90ILi2EN4cute5tupleIJNS5_1CILi1EEES8_S8_EEENS6_IJNS7_ILi128EEENS7_ILi96EEENS7_ILi192EEEEEELi128ENS_6half_tEfNS_4arch4Sm90ELb0ELb0ELb0ELb1ELb1ELb1ELb0ELb1ELb1ELb1ELb0ELb0EEENS1_21CollectiveEpilogueFwdINS6_IJSA_SA_SB_EEES9_SE_SG_Li256ELb1ELb1ELb0ELb0EEENS1_36VarlenDynamicPersistentTileSchedulerILi128ELi96ELi256ELi128ELb0ELb1ELb1ELb0ELb1ELb1EEEEEEEEEvNT_6ParamsE --------------------------
	.section	.nv.constant0._ZN7cutlass13device_kernelIN5flash11enable_sm90INS1_16FlashAttnFwdSm90INS1_25CollectiveMainloopFwdSm90ILi2EN4cute5tupleIJNS5_1CILi1EEES8_S8_EEENS6_IJNS7_ILi128EEENS7_ILi96EEENS7_ILi192EEEEEELi128ENS_6half_tEfNS_4arch4Sm90ELb0ELb0ELb0ELb1ELb1ELb1ELb0ELb1ELb1ELb1ELb0ELb0EEENS1_21CollectiveEpilogueFwdINS6_IJSA_SA_SB_EEES9_SE_SG_Li256ELb1ELb1ELb0ELb0EEENS1_36VarlenDynamicPersistentTileSchedulerILi128ELi96ELi256ELi128ELb0ELb1ELb1ELb0ELb1ELb1EEEEEEEEEvNT_6ParamsE,"a",@progbits
	.sectionflags	@""
	.align	4
.nv.constant0._ZN7cutlass13device_kernelIN5flash11enable_sm90INS1_16FlashAttnFwdSm90INS1_25CollectiveMainloopFwdSm90ILi2EN4cute5tupleIJNS5_1CILi1EEES8_S8_EEENS6_IJNS7_ILi128EEENS7_ILi96EEENS7_ILi192EEEEEELi128ENS_6half_tEfNS_4arch4Sm90ELb0ELb0ELb0ELb1ELb1ELb1ELb0ELb1ELb1ELb1ELb0ELb0EEENS1_21CollectiveEpilogueFwdINS6_IJSA_SA_SB_EEES9_SE_SG_Li256ELb1ELb1ELb0ELb0EEENS1_36VarlenDynamicPersistentTileSchedulerILi128ELi96ELi256ELi128ELb0ELb1ELb1ELb0ELb1ELb1EEEEEEEEEvNT_6ParamsE:
	.zero		3584


//--------------------- .nv.constant0._ZN7cutlass13device_kernelIN5flash11enable_sm90INS1_16FlashAttnFwdSm90INS1_25CollectiveMainloopFwdSm90ILi2EN4cute5tupleIJNS5_1CILi1EEES8_S8_EEENS6_IJNS7_ILi128EEENS7_ILi96EEENS7_ILi192EEEEEELi128ENS_6half_tEfNS_4arch4Sm90ELb0ELb1ELb0ELb0ELb1ELb0ELb0ELb1ELb1ELb1ELb0ELb0EEENS1_21CollectiveEpilogueFwdINS6_IJSA_SA_SB_EEES9_SE_SG_Li256ELb0ELb1ELb0ELb0EEENS1_30DynamicPersistentTileSchedulerILi256ELi128ELb0ELb1ELb1EEEEEEEEEvNT_6ParamsE --------------------------
	.section	.nv.constant0._ZN7cutlass13device_kernelIN5flash11enable_sm90INS1_16FlashAttnFwdSm90INS1_25CollectiveMainloopFwdSm90ILi2EN4cute5tupleIJNS5_1CILi1EEES8_S8_EEENS6_IJNS7_ILi128EEENS7_ILi96EEENS7_ILi192EEEEEELi128ENS_6half_tEfNS_4arch4Sm90ELb0ELb1ELb0ELb0ELb1ELb0ELb0ELb1ELb1ELb1ELb0ELb0EEENS1_21CollectiveEpilogueFwdINS6_IJSA_SA_SB_EEES9_SE_SG_Li256ELb0ELb1ELb0ELb0EEENS1_30DynamicPersistentTileSchedulerILi256ELi128ELb0ELb1ELb1EEEEEEEEEvNT_6ParamsE,"a",@progbits
	.sectionflags	@""
	.align	4
.nv.constant0._ZN7cutlass13device_kernelIN5flash11enable_sm90INS1_16FlashAttnFwdSm90INS1_25CollectiveMainloopFwdSm90ILi2EN4cute5tupleIJNS5_1CILi1EEES8_S8_EEENS6_IJNS7_ILi128EEENS7_ILi96EEENS7_ILi192EEEEEELi128ENS_6half_tEfNS_4arch4Sm90ELb0ELb1ELb0ELb0ELb1ELb0ELb0ELb1ELb1ELb1ELb0ELb0EEENS1_21CollectiveEpilogueFwdINS6_IJSA_SA_SB_EEES9_SE_SG_Li256ELb0ELb1ELb0ELb0EEENS1_30DynamicPersistentTileSchedulerILi256ELi128ELb0ELb1ELb1EEEEEEEEEvNT_6ParamsE:
	.zero		3584


//--------------------- .nv.constant0._ZN7cutlass13device_kernelIN5flash11enable_sm90INS1_16FlashAttnFwdSm90INS1_25CollectiveMainloopFwdSm90ILi2EN4cute5tupleIJNS5_1CILi1EEES8_S8_EEENS6_IJNS7_ILi128EEENS7_ILi96EEENS7_ILi192EEEEEELi128ENS_6half_tEfNS_4arch4Sm90ELb0ELb1ELb0ELb1ELb1ELb0ELb0ELb1ELb1ELb1ELb0ELb0EEENS1_21CollectiveEpilogueFwdINS6_IJSA_SA_SB_EEES9_SE_SG_Li256ELb1ELb1ELb0ELb0EEENS1_36VarlenDynamicPersistentTileSchedulerILi128ELi96ELi256ELi128ELb0ELb1ELb1ELb1ELb0ELb1EEEEEEEEEvNT_6ParamsE --------------------------
	.section	.nv.constant0._ZN7cutlass13device_kernelIN5flash11enable_sm90INS1_16FlashAttnFwdSm90INS1_25CollectiveMainloopFwdSm90ILi2EN4cute5tupleIJNS5_1CILi1EEES8_S8_EEENS6_IJNS7_ILi128EEENS7_ILi96EEENS7_ILi192EEEEEELi128ENS_6half_tEfNS_4arch4Sm90ELb0ELb1ELb0ELb1ELb1ELb0ELb0ELb1ELb1ELb1ELb0ELb0EEENS1_21CollectiveEpilogueFwdINS6_IJSA_SA_SB_EEES9_SE_SG_Li256ELb1ELb1ELb0ELb0EEENS1_36VarlenDynamicPersistentTileSchedulerILi128ELi96ELi256ELi128ELb0ELb1ELb1ELb1ELb0ELb1EEEEEEEEEvNT_6ParamsE,"a",@progbits
	.sectionflags	@""
	.align	4
.nv.constant0._ZN7cutlass13device_kernelIN5flash11enable_sm90INS1_16FlashAttnFwdSm90INS1_25CollectiveMainloopFwdSm90ILi2EN4cute5tupleIJNS5_1CILi1EEES8_S8_EEENS6_IJNS7_ILi128EEENS7_ILi96EEENS7_ILi192EEEEEELi128ENS_6half_tEfNS_4arch4Sm90ELb0ELb1ELb0ELb1ELb1ELb0ELb0ELb1ELb1ELb1ELb0ELb0EEENS1_21CollectiveEpilogueFwdINS6_IJSA_SA_SB_EEES9_SE_SG_Li256ELb1ELb1ELb0ELb0EEENS1_36VarlenDynamicPersistentTileSchedulerILi128ELi96ELi256ELi128ELb0ELb1ELb1ELb1ELb0ELb1EEEEEEEEEvNT_6ParamsE:
	.zero		3584


//--------------------- .nv.constant0._ZN7cutlass13device_kernelIN5flash11enable_sm90INS1_16FlashAttnFwdSm90INS1_25CollectiveMainloopFwdSm90ILi2EN4cute5tupleIJNS5_1CILi1EEES8_S8_EEENS6_IJNS7_ILi128EEENS7_ILi96EEENS7_ILi192EEEEEELi128ENS_6half_tEfNS_4arch4Sm90ELb0ELb1ELb0ELb1ELb1ELb1ELb0ELb1ELb1ELb1ELb0ELb0EEENS1_21CollectiveEpilogueFwdINS6_IJSA_SA_SB_EEES9_SE_SG_Li256ELb1ELb1ELb0ELb0EEENS1_36VarlenDynamicPersistentTileSchedulerILi128ELi96ELi256ELi128ELb0ELb1ELb1ELb1ELb0ELb1EEEEEEEEEvNT_6ParamsE --------------------------
	.section	.nv.constant0._ZN7cutlass13device_kernelIN5flash11enable_sm90INS1_16FlashAttnFwdSm90INS1_25CollectiveMainloopFwdSm90ILi2EN4cute5tupleIJNS5_1CILi1EEES8_S8_EEENS6_IJNS7_ILi128EEENS7_ILi96EEENS7_ILi192EEEEEELi128ENS_6half_tEfNS_4arch4Sm90ELb0ELb1ELb0ELb1ELb1ELb1ELb0ELb1ELb1ELb1ELb0ELb0EEENS1_21CollectiveEpilogueFwdINS6_IJSA_SA_SB_EEES9_SE_SG_Li256ELb1ELb1ELb0ELb0EEENS1_36VarlenDynamicPersistentTileSchedulerILi128ELi96ELi256ELi128ELb0ELb1ELb1ELb1ELb0ELb1EEEEEEEEEvNT_6ParamsE,"a",@progbits
	.sectionflags	@""
	.align	4
.nv.constant0._ZN7cutlass13device_kernelIN5flash11enable_sm90INS1_16FlashAttnFwdSm90INS1_25CollectiveMainloopFwdSm90ILi2EN4cute5tupleIJNS5_1CILi1EEES8_S8_EEENS6_IJNS7_ILi128EEENS7_ILi96EEENS7_ILi192EEEEEELi128ENS_6half_tEfNS_4arch4Sm90ELb0ELb1ELb0ELb1ELb1ELb1ELb0ELb1ELb1ELb1ELb0ELb0EEENS1_21CollectiveEpilogueFwdINS6_IJSA_SA_SB_EEES9_SE_SG_Li256ELb1ELb1ELb0ELb0EEENS1_36VarlenDynamicPersistentTileSchedulerILi128ELi96ELi256ELi128ELb0ELb1ELb1ELb1ELb0ELb1EEEEEEEEEvNT_6ParamsE:
	.zero		3584


//--------------------- .nv.constant0._ZN7cutlass13device_kernelIN5flash11enable_sm90INS1_16FlashAttnFwdSm90INS1_25CollectiveMainloopFwdSm90ILi2EN4cute5tupleIJNS5_1CILi1EEES8_S8_EEENS6_IJNS7_ILi128EEENS7_ILi96EEENS7_ILi192EEEEEELi128ENS_6half_tEfNS_4arch4Sm90ELb1ELb0ELb0ELb0ELb1ELb0ELb0ELb1ELb1ELb1ELb0ELb0EEENS1_21CollectiveEpilogueFwdINS6_IJSA_SA_SB_EEES9_SE_SG_Li256ELb0ELb1ELb0ELb0EEENS1_30DynamicPersistentTileSchedulerILi256ELi128ELb0ELb1ELb1EEEEEEEEEvNT_6ParamsE --------------------------
	.section	.nv.constant0._ZN7cutlass13device_kernelIN5flash11enable_sm90INS1_16FlashAttnFwdSm90INS1_25CollectiveMainloopFwdSm90ILi2EN4cute5tupleIJNS5_1CILi1EEES8_S8_EEENS6_IJNS7_ILi128EEENS7_ILi96EEENS7_ILi192EEEEEELi128ENS_6half_tEfNS_4arch4Sm90ELb1ELb0ELb0ELb0ELb1ELb0ELb0ELb1ELb1ELb1ELb0ELb0EEENS1_21CollectiveEpilogueFwdINS6_IJSA_SA_SB_EEES9_SE_SG_Li256ELb0ELb1ELb0ELb0EEENS1_30DynamicPersistentTileSchedulerILi256ELi128ELb0ELb1ELb1EEEEEEEEEvNT_6ParamsE,"a",@progbits
	.sectionflags	@""
	.align	4
.nv.constant0._ZN7cutlass13device_kernelIN5flash11enable_sm90INS1_16FlashAttnFwdSm90INS1_25CollectiveMainloopFwdSm90ILi2EN4cute5tupleIJNS5_1CILi1EEES8_S8_EEENS6_IJNS7_ILi128EEENS7_ILi96EEENS7_ILi192EEEEEELi128ENS_6half_tEfNS_4arch4Sm90ELb1ELb0ELb0ELb0ELb1ELb0ELb0ELb1ELb1ELb1ELb0ELb0EEENS1_21CollectiveEpilogueFwdINS6_IJSA_SA_SB_EEES9_SE_SG_Li256ELb0ELb1ELb0ELb0EEENS1_30DynamicPersistentTileSchedulerILi256ELi128ELb0ELb1ELb1EEEEEEEEEvNT_6ParamsE:
	.zero		3584


//--------------------- .nv.constant0._ZN7cutlass13device_kernelIN5flash11enable_sm90INS1_16FlashAttnFwdSm90INS1_25CollectiveMainloopFwdSm90ILi2EN4cute5tupleIJNS5_1CILi1EEES8_S8_EEENS6_IJNS7_ILi128EEENS7_ILi96EEENS7_ILi192EEEEEELi128ENS_6half_tEfNS_4arch4Sm90ELb1ELb0ELb0ELb1ELb1ELb0ELb0ELb1ELb1ELb1ELb0ELb0EEENS1_21CollectiveEpilogueFwdINS6_IJSA_SA_SB_EEES9_SE_SG_Li256ELb1ELb1ELb0ELb0EEENS1_36VarlenDynamicPersistentTileSchedulerILi128ELi96ELi256ELi128ELb0ELb1ELb1ELb1ELb1ELb1EEEEEEEEEvNT_6ParamsE --------------------------
	.section	.nv.constant0._ZN7cutlass13device_kernelIN5flash11enable_sm90INS1_16FlashAttnFwdSm90INS1_25CollectiveMainloopFwdSm90ILi2EN4cute5tupleIJNS5_1CILi1EEES8_S8_EEENS6_IJNS7_ILi128EEENS7_ILi96EEENS7_ILi192EEEEEELi128ENS_6half_tEfNS_4arch4Sm90ELb1ELb0ELb0ELb1ELb1ELb0ELb0ELb1ELb1ELb1ELb0ELb0EEENS1_21CollectiveEpilogueFwdINS6_IJSA_SA_SB_EEES9_SE_SG_Li256ELb1ELb1ELb0ELb0EEENS1_36VarlenDynamicPersistentTileSchedulerILi128ELi96ELi256ELi128ELb0ELb1ELb1ELb1ELb1ELb1EEEEEEEEEvNT_6ParamsE,"a",@progbits
	.sectionflags	@""
	.align	4
.nv.constant0._ZN7cutlass13device_kernelIN5flash11enable_sm90INS1_16FlashAttnFwdSm90INS1_25CollectiveMainloopFwdSm90ILi2EN4cute5tupleIJNS5_1CILi1EEES8_S8_EEENS6_IJNS7_ILi128EEENS7_ILi96EEENS7_ILi192EEEEEELi128ENS_6half_tEfNS_4arch4Sm90ELb1ELb0ELb0ELb1ELb1ELb0ELb0ELb1ELb1ELb1ELb0ELb0EEENS1_21CollectiveEpilogueFwdINS6_IJSA_SA_SB_EEES9_SE_SG_Li256ELb1ELb1ELb0ELb0EEENS1_36VarlenDynamicPersistentTileSchedulerILi128ELi96ELi256ELi128ELb0ELb1ELb1ELb1ELb1ELb1EEEEEEEEEvNT_6ParamsE:
	.zero		3584


//--------------------- .nv.constant0._ZN7cutlass13device_kernelIN5flash11enable_sm90INS1_16FlashAttnFwdSm90INS1_25CollectiveMainloopFwdSm90ILi2EN4cute5tupleIJNS5_1CILi1EEES8_S8_EEENS6_IJNS7_ILi128EEENS7_ILi96EEENS7_ILi192EEEEEELi128ENS_6half_tEfNS_4arch4Sm90ELb1ELb0ELb0ELb1ELb1ELb1ELb0ELb1ELb1ELb1ELb0ELb0EEENS1_21CollectiveEpilogueFwdINS6_IJSA_SA_SB_EEES9_SE_SG_Li256ELb1ELb1ELb0ELb0EEENS1_36VarlenDynamicPersistentTileSchedulerILi128ELi96ELi256ELi128ELb0ELb1ELb1ELb1ELb1ELb1EEEEEEEEEvNT_6ParamsE --------------------------
	.section	.nv.constant0._ZN7cutlass13device_kernelIN5flash11enable_sm90INS1_16FlashAttnFwdSm90INS1_25CollectiveMainloopFwdSm90ILi2EN4cute5tupleIJNS5_1CILi1EEES8_S8_EEENS6_IJNS7_ILi128EEENS7_ILi96EEENS7_ILi192EEEEEELi128ENS_6half_tEfNS_4arch4Sm90ELb1ELb0ELb0ELb1ELb1ELb1ELb0ELb1ELb1ELb1ELb0ELb0EEENS1_21CollectiveEpilogueFwdINS6_IJSA_SA_SB_EEES9_SE_SG_Li256ELb1ELb1ELb0ELb0EEENS1_36VarlenDynamicPersistentTileSchedulerILi128ELi96ELi256ELi128ELb0ELb1ELb1ELb1ELb1ELb1EEEEEEEEEvNT_6ParamsE,"a",@progbits
	.sectionflags	@""
	.align	4
.nv.constant0._ZN7cutlass13device_kernelIN5flash11enable_sm90INS1_16FlashAttnFwdSm90INS1_25CollectiveMainloopFwdSm90ILi2EN4cute5tupleIJNS5_1CILi1EEES8_S8_EEENS6_IJNS7_ILi128EEENS7_ILi96EEENS7_ILi192EEEEEELi128ENS_6half_tEfNS_4arch4Sm90ELb1ELb0ELb0ELb1ELb1ELb1ELb0ELb1ELb1ELb1ELb0ELb0EEENS1_21CollectiveEpilogueFwdINS6_IJSA_SA_SB_EEES9_SE_SG_Li256ELb1ELb1ELb0ELb0EEENS1_36VarlenDynamicPersistentTileSchedulerILi128ELi96ELi256ELi128ELb0ELb1ELb1ELb1ELb1ELb1EEEEEEEEEvNT_6ParamsE:
	.zero		3584


//--------------------- .nv.constant0._ZN7cutlass13device_kernelIN5flash11enable_sm90INS1_16FlashAttnFwdSm90INS1_25CollectiveMainloopFwdSm90ILi2EN4cute5tupleIJNS5_1CILi1EEES8_S8_EEENS6_IJNS7_ILi64EEESA_SA_EEELi512ENS_6half_tEfNS_4arch4Sm90ELb0ELb0ELb0ELb0ELb1ELb0ELb0ELb0ELb0ELb1ELb0ELb0EEENS1_21CollectiveEpilogueFwdINS6_IJSA_NS7_ILi512EEESA_EEES9_SC_SE_Li256ELb0ELb1ELb0ELb0EEENS1_29StaticPersistentTileSchedulerILb0EEEEEEEEEvNT_6ParamsE --------------------------
	.section	.nv.constant0._ZN7cutlass13device_kernelIN5flash11enable_sm90INS1_16FlashAttnFwdSm90INS1_25CollectiveMainloopFwdSm90ILi2EN4cute5tupleIJNS5_1CILi1EEES8_S8_EEENS6_IJNS7_ILi64EEESA_SA_EEELi512ENS_6half_tEfNS_4arch4Sm90ELb0ELb0ELb0ELb0ELb1ELb0ELb0ELb0ELb0ELb1ELb0ELb0EEENS1_21CollectiveEpilogueFwdINS6_IJSA_NS7_ILi512EEESA_EEES9_SC_SE_Li256ELb0ELb1ELb0ELb0EEENS1_29StaticPersistentTileSchedulerILb0EEEEEEEEEvNT_6ParamsE,"a",@progbits
	.sectionflags	@""
	.align	4
.nv.constant0._ZN7cutlass13device_kernelIN5flash11enable_sm90INS1_16FlashAttnFwdSm90INS1_25CollectiveMainloopFwdSm90ILi2EN4cute5tupleIJNS5_1CILi1EEES8_S8_EEENS6_IJNS7_ILi64EEESA_SA_EEELi512ENS_6half_tEfNS_4arch4Sm90ELb0ELb0ELb0ELb0ELb1ELb0ELb0ELb0ELb0ELb1ELb0ELb0EEENS1_21CollectiveEpilogueFwdINS6_IJSA_NS7_ILi512EEESA_EEES9_SC_SE_Li256ELb0ELb1ELb0ELb0EEENS1_29StaticPersistentTileSchedulerILb0EEEEEEEEEvNT_6ParamsE:
	.zero		3456


//--------------------- .nv.constant0._ZN7cutlass13device_kernelIN5flash11enable_sm90INS1_16FlashAttnFwdSm90INS1_25CollectiveMainloopFwdSm90ILi2EN4cute5tupleIJNS5_1CILi1EEES8_S8_EEENS6_IJNS7_ILi64EEESA_SA_EEELi512ENS_6half_tEfNS_4arch4Sm90ELb0ELb0ELb0ELb0ELb1ELb0ELb1ELb0ELb0ELb1ELb0ELb0EEENS1_21CollectiveEpilogueFwdINS6_IJSA_NS7_ILi512EEESA_EEES9_SC_SE_Li256ELb0ELb1ELb0ELb0EEENS1_29StaticPersistentTileSchedulerILb0EEEEEEEEEvNT_6ParamsE --------------------------
	.section	.nv.constant0._ZN7cutlass13device_kernelIN5flash11enable_sm90INS1_16FlashAttnFwdSm90INS1_25CollectiveMainloopFwdSm90ILi2EN4cute5tupleIJNS5_1CILi1EEES8_S8_EEENS6_IJNS7_ILi64EEESA_SA_EEELi512ENS_6half_tEfNS_4arch4Sm90ELb0ELb0ELb0ELb0ELb1ELb0ELb1ELb0ELb0ELb1ELb0ELb0EEENS1_21CollectiveEpilogueFwdINS6_IJSA_NS7_ILi512EEESA_EEES9_SC_SE_Li256ELb0ELb1ELb0ELb0EEENS1_29StaticPersistentTileSchedulerILb0EEEEEEEEEvNT_6ParamsE,"a",@progbits
	.sectionflags	@""
	.align	4
.nv.constant0._ZN7cutlass13device_kernelIN5flash11enable_sm90INS1_16FlashAttnFwdSm90INS1_25CollectiveMainloopFwdSm90ILi2EN4cute5tupleIJNS5_1CILi1EEES8_S8_EEENS6_IJNS7_ILi64EEESA_SA_EEELi512ENS_6half_tEfNS_4arch4Sm90ELb0ELb0ELb0ELb0ELb1ELb0ELb1ELb0ELb0ELb1ELb0ELb0EEENS1_21CollectiveEpilogueFwdINS6_IJSA_NS7_ILi512EEESA_EEES9_SC_SE_Li256ELb0ELb1ELb0ELb0EEENS1_29StaticPersistentTileSchedulerILb0EEEEEEEEEvNT_6ParamsE:
	.zero		3712


//--------------------- .nv.constant0._ZN7cutlass13device_kernelIN5flash11enable_sm90INS1_16FlashAttnFwdSm90INS1_25CollectiveMainloopFwdSm90ILi2EN4cute5tupleIJNS5_1CILi1EEES8_S8_EEENS6_IJNS7_ILi64EEESA_SA_EEELi512ENS_6half_tEfNS_4arch4Sm90ELb0ELb0ELb0ELb1ELb1ELb0ELb0ELb0ELb0ELb1ELb0ELb0EEENS1_21CollectiveEpilogueFwdINS6_IJSA_NS7_ILi512EEESA_EEES9_SC_SE_Li256ELb1ELb1ELb0ELb0EEENS1_36VarlenDynamicPersistentTileSchedulerILi64ELi64ELi256ELi128ELb0ELb1ELb1ELb0ELb1ELb1EEEEEEEEEvNT_6ParamsE --------------------------
	.section	.nv.constant0._ZN7cutlass13device_kernelIN5flash11enable_sm90INS1_16FlashAttnFwdSm90INS1_25CollectiveMainloopFwdSm90ILi2EN4cute5tupleIJNS5_1CILi1EEES8_S8_EEENS6_IJNS7_ILi64EEESA_SA_EEELi512ENS_6half_tEfNS_4arch4Sm90ELb0ELb0ELb0ELb1ELb1ELb0ELb0ELb0ELb0ELb1ELb0ELb0EEENS1_21CollectiveEpilogueFwdINS6_IJSA_NS7_ILi512EEESA_EEES9_SC_SE_Li256ELb1ELb1ELb0ELb0EEENS1_36VarlenDynamicPersistentTileSchedulerILi64ELi64ELi256ELi128ELb0ELb1ELb1ELb0ELb1ELb1EEEEEEEEEvNT_6ParamsE,"a",@progbits
	.sectionflags	@""
	.align	4
.nv.constant0._ZN7cutlass13device_kernelIN5flash11enable_sm90INS1_16FlashAttnFwdSm90INS1_25CollectiveMainloopFwdSm90ILi2EN4cute5tupleIJNS5_1CILi1EEES8_S8_EEENS6_IJNS7_ILi64EEESA_SA_EEELi512ENS_6half_tEfNS_4arch4Sm90ELb0ELb0ELb0ELb1ELb1ELb0ELb0ELb0ELb0ELb1ELb0ELb0EEENS1_21CollectiveEpilogueFwdINS6_IJSA_NS7_ILi512EEESA_EEES9_SC_SE_Li256ELb1ELb1ELb0ELb0EEENS1_36VarlenDynamicPersistentTileSchedulerILi64ELi64ELi256ELi128ELb0ELb1ELb1ELb0ELb1ELb1EEEEEEEEEvNT_6ParamsE:
	.zero		3584


//--------------------- .nv.constant0._ZN7cutlass13device_kernelIN5flash11enable_sm90INS1_16FlashAttnFwdSm90INS1_25CollectiveMainloopFwdSm90ILi2EN4cute5tupleIJNS5_1CILi1EEES8_S8_EEENS6_IJNS7_ILi64EEESA_SA_EEELi512ENS_6half_tEfNS_4arch4Sm90ELb0ELb0ELb0ELb1ELb1ELb1ELb0ELb0ELb0ELb1ELb0ELb0EEENS1_21CollectiveEpilogueFwdINS6_IJSA_NS7_ILi512EEESA_EEES9_SC_SE_Li256ELb1ELb1ELb0ELb0EEENS1_36VarlenDynamicPersistentTileSchedulerILi64ELi64ELi256ELi128ELb0ELb1ELb1ELb0ELb1ELb1EEEEEEEEEvNT_6ParamsE --------------------------
	.section	.nv.constant0._ZN7cutlass13device_kernelIN5flash11enable_sm90INS1_16FlashAttnFwdSm90INS1_25CollectiveMainloopFwdSm90ILi2EN4cute5tupleIJNS5_1CILi1EEES8_S8_EEENS6_IJNS7_ILi64EEESA_SA_EEELi512ENS_6half_tEfNS_4arch4Sm90ELb0ELb0ELb0ELb1ELb1ELb1ELb0ELb0ELb0ELb1ELb0ELb0EEENS1_21CollectiveEpilogueFwdINS6_IJSA_NS7_ILi512EEESA_EEES9_SC_SE_Li256ELb1ELb1ELb0ELb0EEENS1_36VarlenDynamicPersistentTileSchedulerILi64ELi64ELi256ELi128ELb0ELb1ELb1ELb0ELb1ELb1EEEEEEEEEvNT_6ParamsE,"a",@progbits
	.sectionflags	@""
	.align	4
.nv.constant0._ZN7cutlass13device_kernelIN5flash11enable_sm90INS1_16FlashAttnFwdSm90INS1_25CollectiveMainloopFwdSm90ILi2EN4cute5tupleIJNS5_1CILi1EEES8_S8_EEENS6_IJNS7_ILi64EEESA_SA_EEELi512ENS_6half_tEfNS_4arch4Sm90ELb0ELb0ELb0ELb1ELb1ELb1ELb0ELb0ELb0ELb1ELb0ELb0EEENS1_21CollectiveEpilogueFwdINS6_IJSA_NS7_ILi512EEESA_EEES9_SC_SE_Li256ELb1ELb1ELb0ELb0EEENS1_36VarlenDynamicPersistentTileSchedulerILi64ELi64ELi256ELi128ELb0ELb1ELb1ELb0ELb1ELb1EEEEEEEEEvNT_6ParamsE:
	.zero		3584


//--------------------- .nv.constant0._ZN7cutlass13device_kernelIN5flash11enable_sm90INS1_16FlashAttnFwdSm90INS1_25CollectiveMainloopFwdSm90ILi2EN4cute5tupleIJNS5_1CILi1EEES8_S8_EEENS6_IJNS7_ILi64EEESA_SA_EEELi512ENS_6half_tEfNS_4arch4Sm90ELb0ELb0ELb0ELb1ELb1ELb0ELb1ELb0ELb0ELb1ELb0ELb0EEENS1_21CollectiveEpilogueFwdINS6_IJSA_NS7_ILi512EEESA_EEES9_SC_SE_Li256ELb1ELb1ELb0ELb0EEENS1_36VarlenDynamicPersistentTileSchedulerILi64ELi64ELi256ELi128ELb0ELb1ELb1ELb0ELb1ELb1EEEEEEEEEvNT_6ParamsE --------------------------
	.section	.nv.constant0._ZN7cutlass13device_kernelIN5flash11enable_sm90INS1_16FlashAttnFwdSm90INS1_25CollectiveMainloopFwdSm90ILi2EN4cute5tupleIJNS5_1CILi1EEES8_S8_EEENS6_IJNS7_ILi64EEESA_SA_EEELi512ENS_6half_tEfNS_4arch4Sm90ELb0ELb0ELb0ELb1ELb1ELb0ELb1ELb0ELb0ELb1ELb0ELb0EEENS1_21CollectiveEpilogueFwdINS6_IJSA_NS7_ILi512EEESA_EEES9_SC_SE_Li256ELb1ELb1ELb0ELb0EEENS1_36VarlenDynamicPersistentTileSchedulerILi64ELi64ELi256ELi128ELb0ELb1ELb1ELb0ELb1ELb1EEEEEEEEEvNT_6ParamsE,"a",@progbits
	.sectionflags	@""
	.align	4
.nv.constant0._ZN7cutlass13device_kernelIN5flash11enable_sm90INS1_16FlashAttnFwdSm90INS1_25CollectiveMainloopFwdSm90ILi2EN4cute5tupleIJNS5_1CILi1EEES8_S8_EEENS6_IJNS7_ILi64EEESA_SA_EEELi512ENS_6half_tEfNS_4arch4Sm90ELb0ELb0ELb0ELb1ELb1ELb0ELb1ELb0ELb0ELb1ELb0ELb0EEENS1_21CollectiveEpilogueFwdINS6_IJSA_NS7_ILi512EEESA_EEES9_SC_SE_Li256ELb1ELb1ELb0ELb0EEENS1_36VarlenDynamicPersistentTileSchedulerILi64ELi64ELi256ELi128ELb0ELb1ELb1ELb0ELb1ELb1EEEEEEEEEvNT_6ParamsE:
	.zero		3840


//--------------------- .nv.constant0._ZN7cutlass13device_kernelIN5flash11enable_sm90INS1_16FlashAttnFwdSm90INS1_25CollectiveMainloopFwdSm90ILi2EN4cute5tupleIJNS5_1CILi1EEES8_S8_EEENS6_IJNS7_ILi64EEESA_SA_EEELi512ENS_6half_tEfNS_4arch4Sm90ELb0ELb0ELb0ELb1ELb1ELb1ELb1ELb0ELb0ELb1ELb0ELb0EEENS1_21CollectiveEpilogueFwdINS6_IJSA_NS7_ILi512EEESA_EEES9_SC_SE_Li256ELb1ELb1ELb0ELb0EEENS1_36VarlenDynamicPersistentTileSchedulerILi64ELi64ELi256ELi128ELb0ELb1ELb1ELb0ELb1ELb1EEEEEEEEEvNT_6ParamsE --------------------------
	.section	.nv.constant0._ZN7cutlass13device_kernelIN5flash11enable_sm90INS1_16FlashAttnFwdSm90INS1_25CollectiveMainloopFwdSm90ILi2EN4cute5tupleIJNS5_1CILi1EEES8_S8_EEENS6_IJNS7_ILi64EEESA_SA_EEELi512ENS_6half_tEfNS_4arch4Sm90ELb0ELb0ELb0ELb1ELb1ELb1ELb1ELb0ELb0ELb1ELb0ELb0EEENS1_21CollectiveEpilogueFwdINS6_IJSA_NS7_ILi512EEESA_EEES9_SC_SE_Li256ELb1ELb1ELb0ELb0EEENS1_36VarlenDynamicPersistentTileSchedulerILi64ELi64ELi256ELi128ELb0ELb1ELb1ELb0ELb1ELb1EEEEEEEEEvNT_6ParamsE,"a",@progbits
	.sectionflags	@""
	.align	4
.nv.constant0._ZN7cutlass13device_kernelIN5flash11enable_sm90INS1_16FlashAttnFwdSm90INS1_25CollectiveMainloopFwdSm90ILi2EN4cute5tupleIJNS5_1CILi1EEES8_S8_EEENS6_IJNS7_ILi64EEESA_SA_EEELi512ENS_6half_tEfNS_4arch4Sm90ELb0ELb0ELb0ELb1ELb1ELb1ELb1ELb0ELb0ELb1ELb0ELb0EEENS1_21CollectiveEpilogueFwdINS6_IJSA_NS7_ILi512EEESA_EEES9_SC_SE_Li256ELb1ELb1ELb0ELb0EEENS1_36VarlenDynamicPersistentTileSchedulerILi64ELi64ELi256ELi128ELb0ELb1ELb1ELb0ELb1ELb1EEEEEEEEEvNT_6ParamsE:
	.zero		3840


//--------------------- .nv.constant0._ZN7cutlass13device_kernelIN5flash11enable_sm90INS1_16FlashAttnFwdSm90INS1_25CollectiveMainloopFwdSm90ILi2EN4cute5tupleIJNS5_1CILi1EEES8_S8_EEENS6_IJNS7_ILi64EEESA_SA_EEELi512ENS_6half_tEfNS_4arch4Sm90ELb0ELb1ELb0ELb0ELb1ELb0ELb0ELb0ELb0ELb1ELb0ELb0EEENS1_21CollectiveEpilogueFwdINS6_IJSA_NS7_ILi512EEESA_EEES9_SC_SE_Li256ELb0ELb1ELb0ELb0EEENS1_30DynamicPersistentTileSchedulerILi256ELi128ELb0ELb1ELb1EEEEEEEEEvNT_6ParamsE --------------------------
	.section	.nv.constant0._ZN7cutlass13device_kernelIN5flash11enable_sm90INS1_16FlashAttnFwdSm90INS1_25CollectiveMainloopFwdSm90ILi2EN4cute5tupleIJNS5_1CILi1EEES8_S8_EEENS6_IJNS7_ILi64EEESA_SA_EEELi512ENS_6half_tEfNS_4arch4Sm90ELb0ELb1ELb0ELb0ELb1ELb0ELb0ELb0ELb0ELb1ELb0ELb0EEENS1_21CollectiveEpilogueFwdINS6_IJSA_NS7_ILi512EEESA_EEES9_SC_SE_Li256ELb0ELb1ELb0ELb0EEENS1_30DynamicPersistentTileSchedulerILi256ELi128ELb0ELb1ELb1EEEEEEEEEvNT_6ParamsE,"a",@progbits
	.sectionflags	@""
	.align	4
.nv.constant0._ZN7cutlass13device_kernelIN5flash11enable_sm90INS1_16FlashAttnFwdSm90INS1_25CollectiveMainloopFwdSm90ILi2EN4cute5tupleIJNS5_1CILi1EEES8_S8_EEENS6_IJNS7_ILi64EEESA_SA_EEELi512ENS_6half_tEfNS_4arch4Sm90ELb0ELb1ELb0ELb0ELb1ELb0ELb0ELb0ELb0ELb1ELb0ELb0EEENS1_21CollectiveEpilogueFwdINS6_IJSA_NS7_ILi512EEESA_EEES9_SC_SE_Li256ELb0ELb1ELb0ELb0EEENS1_30DynamicPersistentTileSchedulerILi256ELi128ELb0ELb1ELb1EEEEEEEEEvNT_6ParamsE:
	.zero		3584


//--------------------- .nv.constant0._ZN7cutlass13device_kernelIN5flash11enable_sm90INS1_16FlashAttnFwdSm90INS1_25CollectiveMainloopFwdSm90ILi2EN4cute5tupleIJNS5_1CILi1EEES8_S8_EEENS6_IJNS7_ILi64EEESA_SA_EEELi512ENS_6half_tEfNS_4arch4Sm90ELb0ELb1ELb0ELb0ELb1ELb0ELb1ELb0ELb0ELb1ELb0ELb0EEENS1_21CollectiveEpilogueFwdINS6_IJSA_NS7_ILi512EEESA_EEES9_SC_SE_Li256ELb0ELb1ELb0ELb0EEENS1_30DynamicPersistentTileSchedulerILi256ELi128ELb0ELb1ELb1EEEEEEEEEvNT_6ParamsE --------------------------
	.section	.nv.constant0._ZN7cutlass13device_kernelIN5flash11enable_sm90INS1_16FlashAttnFwdSm90INS1_25CollectiveMainloopFwdSm90ILi2EN4cute5tupleIJNS5_1CILi1EEES8_S8_EEENS6_IJNS7_ILi64EEESA_SA_EEELi512ENS_6half_tEfNS_4arch4Sm90ELb0ELb1ELb0ELb0ELb1ELb0ELb1ELb0ELb0ELb1ELb0ELb0EEENS1_21CollectiveEpilogueFwdINS6_IJSA_NS7_ILi512EEESA_EEES9_SC_SE_Li256ELb0ELb1ELb0ELb0EEENS1_30DynamicPersistentTileSchedulerILi256ELi128ELb0ELb1ELb1EEEEEEEEEvNT_6ParamsE,"a",@progbits
	.sectionflags	@""
	.align	4
.nv.constant0._ZN7cutlass13device_kernelIN5flash11enable_sm90INS1_16FlashAttnFwdSm90INS1_25CollectiveMainloopFwdSm90ILi2EN4cute5tupleIJNS5_1CILi1EEES8_S8_EEENS6_IJNS7_ILi64EEESA_SA_EEELi512ENS_6half_tEfNS_4arch4Sm90ELb0ELb1ELb0ELb0ELb1ELb0ELb1ELb0ELb0ELb1ELb0ELb0EEENS1_21CollectiveEpilogueFwdINS6_IJSA_NS7_ILi512EEESA_EEES9_SC_SE_Li256ELb0ELb1ELb0ELb0EEENS1_30DynamicPersistentTileSchedulerILi256ELi128ELb0ELb1ELb1EEEEEEEEEvNT_6ParamsE:
	.zero		3840


//--------------------- .nv.constant0._ZN7cutlass13device_kernelIN5flash11enable_sm90INS1_16FlashAttnFwdSm90INS1_25CollectiveMainloopFwdSm90ILi2EN4cute5tupleIJNS5_1CILi1EEES8_S8_EEENS6_IJNS7_ILi64EEESA_SA_EEELi512ENS_6half_tEfNS_4arch4Sm90ELb0ELb1ELb0ELb1ELb1ELb0ELb0ELb0ELb0ELb1ELb0ELb0EEENS1_21CollectiveEpilogueFwdINS6_IJSA_NS7_ILi512EEESA_EEES9_SC_SE_Li256ELb1ELb1ELb0ELb0EEENS1_36VarlenDynamicPersistentTileSchedulerILi64ELi64ELi256ELi128ELb0ELb1ELb1ELb1ELb0ELb1EEEEEEEEEvNT_6ParamsE --------------------------
	.section	.nv.constant0._ZN7cutlass13device_kernelIN5flash11enable_sm90INS1_16FlashAttnFwdSm90INS1_25CollectiveMainloopFwdSm90ILi2EN4cute5tupleIJNS5_1CILi1EEES8_S8_EEENS6_IJNS7_ILi64EEESA_SA_EEELi512ENS_6half_tEfNS_4arch4Sm90ELb0ELb1ELb0ELb1ELb1ELb0ELb0ELb0ELb0ELb1ELb0ELb0EEENS1_21CollectiveEpilogueFwdINS6_IJSA_NS7_ILi512EEESA_EEES9_SC_SE_Li256ELb1ELb1ELb0ELb0EEENS1_36VarlenDynamicPersistentTileSchedulerILi64ELi64ELi256ELi128ELb0ELb1ELb1ELb1ELb0ELb1EEEEEEEEEvNT_6ParamsE,"a",@progbits
	.sectionflags	@""
	.align	4
.nv.constant0._ZN7cutlass13device_kernelIN5flash11enable_sm90INS1_16FlashAttnFwdSm90INS1_25CollectiveMainloopFwdSm90ILi2EN4cute5tupleIJNS5_1CILi1EEES8_S8_EEENS6_IJNS7_ILi64EEESA_SA_EEELi512ENS_6half_tEfNS_4arch4Sm90ELb0ELb1ELb0ELb1ELb1ELb0ELb0ELb0ELb0ELb1ELb0ELb0EEENS1_21CollectiveEpilogueFwdINS6_IJSA_NS7_ILi512EEESA_EEES9_SC_SE_Li256ELb1ELb1ELb0ELb0EEENS1_36VarlenDynamicPersistentTileSchedulerILi64ELi64ELi256ELi128ELb0ELb1ELb1ELb1ELb0ELb1EEEEEEEEEvNT_6ParamsE:
	.zero		3584


//--------------------- .nv.constant0._ZN7cutlass13device_kernelIN5flash11enable_sm90INS1_16FlashAttnFwdSm90INS1_25CollectiveMainloopFwdSm90ILi2EN4cute5tupleIJNS5_1CILi1EEES8_S8_EEENS6_IJNS7_ILi64EEESA_SA_EEELi512ENS_6half_tEfNS_4arch4Sm90ELb0ELb1ELb0ELb1ELb1ELb1ELb0ELb0ELb0ELb1ELb0ELb0EEENS1_21CollectiveEpilogueFwdINS6_IJSA_NS7_ILi512EEESA_EEES9_SC_SE_Li256ELb1ELb1ELb0ELb0EEENS1_36VarlenDynamicPersistentTileSchedulerILi64ELi64ELi256ELi128ELb0ELb1ELb1ELb1ELb0ELb1EEEEEEEEEvNT_6ParamsE --------------------------
	.section	.nv.constant0._ZN7cutlass13device_kernelIN5flash11enable_sm90INS1_16FlashAttnFwdSm90INS1_25CollectiveMainloopFwdSm90ILi2EN4cute5tupleIJNS5_1CILi1EEES8_S8_EEENS6_IJNS7_ILi64EEESA_SA_EEELi512ENS_6half_tEfNS_4arch4Sm90ELb0ELb1ELb0ELb1ELb1ELb1ELb0ELb0ELb0ELb1ELb0ELb0EEENS1_21CollectiveEpilogueFwdINS6_IJSA_NS7_ILi512EEESA_EEES9_SC_SE_Li256ELb1ELb1ELb0ELb0EEENS1_36VarlenDynamicPersistentTileSchedulerILi64ELi64ELi256ELi128ELb0ELb1ELb1ELb1ELb0ELb1EEEEEEEEEvNT_6ParamsE,"a",@progbits
	.sectionflags	@""
	.align	4
.nv.constant0._ZN7cutlass13device_kernelIN5flash11enable_sm90INS1_16FlashAttnFwdSm90INS1_25CollectiveMainloopFwdSm90ILi2EN4cute5tupleIJNS5_1CILi1EEES8_S8_EEENS6_IJNS7_ILi64EEESA_SA_EEELi512ENS_6half_tEfNS_4arch4Sm90ELb0ELb1ELb0ELb1ELb1ELb1ELb0ELb0ELb0ELb1ELb0ELb0EEENS1_21CollectiveEpilogueFwdINS6_IJSA_NS7_ILi512EEESA_EEES9_SC_SE_Li256ELb1ELb1ELb0ELb0EEENS1_36VarlenDynamicPersistentTileSchedulerILi64ELi64ELi256ELi128ELb0ELb1ELb1ELb1ELb0ELb1EEEEEEEEEvNT_6ParamsE:
	.zero		3584


//--------------------- .nv.constant0._ZN7cutlass13device_kernelIN5flash11enable_sm90INS1_16FlashAttnFwdSm90INS1_25CollectiveMainloopFwdSm90ILi2EN4cute5tupleIJNS5_1CILi1EEES8_S8_EEENS6_IJNS7_ILi64EEESA_SA_EEELi512ENS_6half_tEfNS_4arch4Sm90ELb0ELb1ELb0ELb1ELb1ELb0ELb1ELb0ELb0ELb1ELb0ELb0EEENS1_21CollectiveEpilogueFwdINS6_IJSA_NS7_ILi512EEESA_EEES9_SC_SE_Li256ELb1ELb1ELb0ELb0EEENS1_36VarlenDynamicPersistentTileSchedulerILi64ELi64ELi256ELi128ELb0ELb1ELb1ELb1ELb0ELb1EEEEEEEEEvNT_6ParamsE --------------------------
	.section	.nv.constant0._ZN7cutlass13device_kernelIN5flash11enable_sm90INS1_16FlashAttnFwdSm90INS1_25CollectiveMainloopFwdSm90ILi2EN4cute5tupleIJNS5_1CILi1EEES8_S8_EEENS6_IJNS7_ILi64EEESA_SA_EEELi512ENS_6half_tEfNS_4arch4Sm90ELb0ELb1ELb0ELb1ELb1ELb0ELb1ELb0ELb0ELb1ELb0ELb0EEENS1_21CollectiveEpilogueFwdINS6_IJSA_NS7_ILi512EEESA_EEES9_SC_SE_Li256ELb1ELb1ELb0ELb0EEENS1_36VarlenDynamicPersistentTileSchedulerILi64ELi64ELi256ELi128ELb0ELb1ELb1ELb1ELb0ELb1EEEEEEEEEvNT_6ParamsE,"a",@progbits
	.sectionflags	@""
	.align	4
.nv.constant0._ZN7cutlass13device_kernelIN5flash11enable_sm90INS1_16FlashAttnFwdSm90INS1_25CollectiveMainloopFwdSm90ILi2EN4cute5tupleIJNS5_1CILi1EEES8_S8_EEENS6_IJNS7_ILi64EEESA_SA_EEELi512ENS_6half_tEfNS_4arch4Sm90ELb0ELb1ELb0ELb1ELb1ELb0ELb1ELb0ELb0ELb1ELb0ELb0EEENS1_21CollectiveEpilogueFwdINS6_IJSA_NS7_ILi512EEESA_EEES9_SC_SE_Li256ELb1ELb1ELb0ELb0EEENS1_36VarlenDynamicPersistentTileSchedulerILi64ELi64ELi256ELi128ELb0ELb1ELb1ELb1ELb0ELb1EEEEEEEEEvNT_6ParamsE:
	.zero		3840


//--------------------- .nv.constant0._ZN7cutlass13device_kernelIN5flash11enable_sm90INS1_16FlashAttnFwdSm90INS1_25CollectiveMainloopFwdSm90ILi2EN4cute5tupleIJNS5_1CILi1EEES8_S8_EEENS6_IJNS7_ILi64EEESA_SA_EEELi512ENS_6half_tEfNS_4arch4Sm90ELb0ELb1ELb0ELb1ELb1ELb1ELb1ELb0ELb0ELb1ELb0ELb0EEENS1_21CollectiveEpilogueFwdINS6_IJSA_NS7_ILi512EEESA_EEES9_SC_SE_Li256ELb1ELb1ELb0ELb0EEENS1_36VarlenDynamicPersistentTileSchedulerILi64ELi64ELi256ELi128ELb0ELb1ELb1ELb1ELb0ELb1EEEEEEEEEvNT_6ParamsE --------------------------
	.section	.nv.constant0._ZN7cutlass13device_kernelIN5flash11enable_sm90INS1_16FlashAttnFwdSm90INS1_25CollectiveMainloopFwdSm90ILi2EN4cute5tupleIJNS5_1CILi1EEES8_S8_EEENS6_IJNS7_ILi64EEESA_SA_EEELi512ENS_6half_tEfNS_4arch4Sm90ELb0ELb1ELb0ELb1ELb1ELb1ELb1ELb0ELb0ELb1ELb0ELb0EEENS1_21CollectiveEpilogueFwdINS6_IJSA_NS7_ILi512EEESA_EEES9_SC_SE_Li256ELb1ELb1ELb0ELb0EEENS1_36VarlenDynamicPersistentTileSchedulerILi64ELi64ELi256ELi128ELb0ELb1ELb1ELb1ELb0ELb1EEEEEEEEEvNT_6ParamsE,"a",@progbits
	.sectionflags	@""
	.align	4
.nv.constant0._ZN7cutlass13device_kernelIN5flash11enable_sm90INS1_16FlashAttnFwdSm90INS1_25CollectiveMainloopFwdSm90ILi2EN4cute5tupleIJNS5_1CILi1EEES8_S8_EEENS6_IJNS7_ILi64EEESA_SA_EEELi512ENS_6half_tEfNS_4arch4Sm90ELb0ELb1ELb0ELb1ELb1ELb1ELb1ELb0ELb0ELb1ELb0ELb0EEENS1_21CollectiveEpilogueFwdINS6_IJSA_NS7_ILi512EEESA_EEES9_SC_SE_Li256ELb1ELb1ELb0ELb0EEENS1_36VarlenDynamicPersistentTileSchedulerILi64ELi64ELi256ELi128ELb0ELb1ELb1ELb1ELb0ELb1EEEEEEEEEvNT_6ParamsE:
	.zero		3840


//--------------------- .nv.constant0._ZN7cutlass13device_kernelIN5flash11enable_sm90INS1_16FlashAttnFwdSm90INS1_25CollectiveMainloopFwdSm90ILi2EN4cute5tupleIJNS5_1CILi1EEES8_S8_EEENS6_IJNS7_ILi64EEESA_SA_EEELi512ENS_6half_tEfNS_4arch4Sm90ELb1ELb0ELb0ELb0ELb1ELb0ELb0ELb0ELb0ELb1ELb0ELb0EEENS1_21CollectiveEpilogueFwdINS6_IJSA_NS7_ILi512EEESA_EEES9_SC_SE_Li256ELb0ELb1ELb0ELb0EEENS1_30DynamicPersistentTileSchedulerILi256ELi128ELb0ELb1ELb1EEEEEEEEEvNT_6ParamsE --------------------------
	.section	.nv.constant0._ZN7cutlass13device_kernelIN5flash11enable_sm90INS1_16FlashAttnFwdSm90INS1_25CollectiveMainloopFwdSm90ILi2EN4cute5tupleIJNS5_1CILi1EEES8_S8_EEENS6_IJNS7_ILi64EEESA_SA_EEELi512ENS_6half_tEfNS_4arch4Sm90ELb1ELb0ELb0ELb0ELb1ELb0ELb0ELb0ELb0ELb1ELb0ELb0EEENS1_21CollectiveEpilogueFwdINS6_IJSA_NS7_ILi512EEESA_EEES9_SC_SE_Li256ELb0ELb1ELb0ELb0EEENS1_30DynamicPersistentTileSchedulerILi256ELi128ELb0ELb1ELb1EEEEEEEEEvNT_6ParamsE,"a",@progbits
	.sectionflags	@""
	.align	4
.nv.constant0._ZN7cutlass13device_kernelIN5flash11enable_sm90INS1_16FlashAttnFwdSm90INS1_25CollectiveMainloopFwdSm90ILi2EN4cute5tupleIJNS5_1CILi1EEES8_S8_EEENS6_IJNS7_ILi64EEESA_SA_EEELi512ENS_6half_tEfNS_4arch4Sm90ELb1ELb0ELb0ELb0ELb1ELb0ELb0ELb0ELb0ELb1ELb0ELb0EEENS1_21CollectiveEpilogueFwdINS6_IJSA_NS7_ILi512EEESA_EEES9_SC_SE_Li256ELb0ELb1ELb0ELb0EEENS1_30DynamicPersistentTileSchedulerILi256ELi128ELb0ELb1ELb1EEEEEEEEEvNT_6ParamsE:
	.zero		3584


//--------------------- .nv.constant0._ZN7cutlass13device_kernelIN5flash11enable_sm90INS1_16FlashAttnFwdSm90INS1_25CollectiveMainloopFwdSm90ILi2EN4cute5tupleIJNS5_1CILi1EEES8_S8_EEENS6_IJNS7_ILi64EEESA_SA_EEELi512ENS_6half_tEfNS_4arch4Sm90ELb1ELb0ELb0ELb0ELb1ELb0ELb1ELb0ELb0ELb1ELb0ELb0EEENS1_21CollectiveEpilogueFwdINS6_IJSA_NS7_ILi512EEESA_EEES9_SC_SE_Li256ELb0ELb1ELb0ELb0EEENS1_30DynamicPersistentTileSchedulerILi256ELi128ELb0ELb1ELb1EEEEEEEEEvNT_6ParamsE --------------------------
	.section	.nv.constant0._ZN7cutlass13device_kernelIN5flash11enable_sm90INS1_16FlashAttnFwdSm90INS1_25CollectiveMainloopFwdSm90ILi2EN4cute5tupleIJNS5_1CILi1EEES8_S8_EEENS6_IJNS7_ILi64EEESA_SA_EEELi512ENS_6half_tEfNS_4arch4Sm90ELb1ELb0ELb0ELb0ELb1ELb0ELb1ELb0ELb0ELb1ELb0ELb0EEENS1_21CollectiveEpilogueFwdINS6_IJSA_NS7_ILi512EEESA_EEES9_SC_SE_Li256ELb0ELb1ELb0ELb0EEENS1_30DynamicPersistentTileSchedulerILi256ELi128ELb0ELb1ELb1EEEEEEEEEvNT_6ParamsE,"a",@progbits
	.sectionflags	@""
	.align	4
.nv.constant0._ZN7cutlass13device_kernelIN5flash11enable_sm90INS1_16FlashAttnFwdSm90INS1_25CollectiveMainloopFwdSm90ILi2EN4cute5tupleIJNS5_1CILi1EEES8_S8_EEENS6_IJNS7_ILi64EEESA_SA_EEELi512ENS_6half_tEfNS_4arch4Sm90ELb1ELb0ELb0ELb0ELb1ELb0ELb1ELb0ELb0ELb1ELb0ELb0EEENS1_21CollectiveEpilogueFwdINS6_IJSA_NS7_ILi512EEESA_EEES9_SC_SE_Li256ELb0ELb1ELb0ELb0EEENS1_30DynamicPersistentTileSchedulerILi256ELi128ELb0ELb1ELb1EEEEEEEEEvNT_6ParamsE:
	.zero		3840


//--------------------- .nv.constant0._ZN7cutlass13device_kernelIN5flash11enable_sm90INS1_16FlashAttnFwdSm90INS1_25CollectiveMainloopFwdSm90ILi2EN4cute5tupleIJNS5_1CILi1EEES8_S8_EEENS6_IJNS7_ILi64EEESA_SA_EEELi512ENS_6half_tEfNS_4arch4Sm90ELb1ELb0ELb0ELb1ELb1ELb0ELb0ELb0ELb0ELb1ELb0ELb0EEENS1_21CollectiveEpilogueFwdINS6_IJSA_NS7_ILi512EEESA_EEES9_SC_SE_Li256ELb1ELb1ELb0ELb0EEENS1_36VarlenDynamicPersistentTileSchedulerILi64ELi64ELi256ELi128ELb0ELb1ELb1ELb1ELb1ELb1EEEEEEEEEvNT_6ParamsE --------------------------
	.section	.nv.constant0._ZN7cutlass13device_kernelIN5flash11enable_sm90INS1_16FlashAttnFwdSm90INS1_25CollectiveMainloopFwdSm90ILi2EN4cute5tupleIJNS5_1CILi1EEES8_S8_EEENS6_IJNS7_ILi64EEESA_SA_EEELi512ENS_6half_tEfNS_4arch4Sm90ELb1ELb0ELb0ELb1ELb1ELb0ELb0ELb0ELb0ELb1ELb0ELb0EEENS1_21CollectiveEpilogueFwdINS6_IJSA_NS7_ILi512EEESA_EEES9_SC_SE_Li256ELb1ELb1ELb0ELb0EEENS1_36VarlenDynamicPersistentTileSchedulerILi64ELi64ELi256ELi128ELb0ELb1ELb1ELb1ELb1ELb1EEEEEEEEEvNT_6ParamsE,"a",@progbits
	.sectionflags	@""
	.align	4
.nv.constant0._ZN7cutlass13device_kernelIN5flash11enable_sm90INS1_16FlashAttnFwdSm90INS1_25CollectiveMainloopFwdSm90ILi2EN4cute5tupleIJNS5_1CILi1EEES8_S8_EEENS6_IJNS7_ILi64EEESA_SA_EEELi512ENS_6half_tEfNS_4arch4Sm90ELb1ELb0ELb0ELb1ELb1ELb0ELb0ELb0ELb0ELb1ELb0ELb0EEENS1_21CollectiveEpilogueFwdINS6_IJSA_NS7_ILi512EEESA_EEES9_SC_SE_Li256ELb1ELb1ELb0ELb0EEENS1_36VarlenDynamicPersistentTileSchedulerILi64ELi64ELi256ELi128ELb0ELb1ELb1ELb1ELb1ELb1EEEEEEEEEvNT_6ParamsE:
	.zero		3584


//--------------------- .nv.constant0._ZN7cutlass13device_kernelIN5flash11enable_sm90INS1_16FlashAttnFwdSm90INS1_25CollectiveMainloopFwdSm90ILi2EN4cute5tupleIJNS5_1CILi1EEES8_S8_EEENS6_IJNS7_ILi64EEESA_SA_EEELi512ENS_6half_tEfNS_4arch4Sm90ELb1ELb0ELb0ELb1ELb1ELb1ELb0ELb0ELb0ELb1ELb0ELb0EEENS1_21CollectiveEpilogueFwdINS6_IJSA_NS7_ILi512EEESA_EEES9_SC_SE_Li256ELb1ELb1ELb0ELb0EEENS1_36VarlenDynamicPersistentTileSchedulerILi64ELi64ELi256ELi128ELb0ELb1ELb1ELb1ELb1ELb1EEEEEEEEEvNT_6ParamsE --------------------------
	.section	.nv.constant0._ZN7cutlass13device_kernelIN5flash11enable_sm90INS1_16FlashAttnFwdSm90INS1_25CollectiveMainloopFwdSm90ILi2EN4cute5tupleIJNS5_1CILi1EEES8_S8_EEENS6_IJNS7_ILi64EEESA_SA_EEELi512ENS_6half_tEfNS_4arch4Sm90ELb1ELb0ELb0ELb1ELb1ELb1ELb0ELb0ELb0ELb1ELb0ELb0EEENS1_21CollectiveEpilogueFwdINS6_IJSA_NS7_ILi512EEESA_EEES9_SC_SE_Li256ELb1ELb1ELb0ELb0EEENS1_36VarlenDynamicPersistentTileSchedulerILi64ELi64ELi256ELi128ELb0ELb1ELb1ELb1ELb1ELb1EEEEEEEEEvNT_6ParamsE,"a",@progbits
	.sectionflags	@""
	.align	4
.nv.constant0._ZN7cutlass13device_kernelIN5flash11enable_sm90INS1_16FlashAttnFwdSm90INS1_25CollectiveMainloopFwdSm90ILi2EN4cute5tupleIJNS5_1CILi1EEES8_S8_EEENS6_IJNS7_ILi64EEESA_SA_EEELi512ENS_6half_tEfNS_4arch4Sm90ELb1ELb0ELb0ELb1ELb1ELb1ELb0ELb0ELb0ELb1ELb0ELb0EEENS1_21CollectiveEpilogueFwdINS6_IJSA_NS7_ILi512EEESA_EEES9_SC_SE_Li256ELb1ELb1ELb0ELb0EEENS1_36VarlenDynamicPersistentTileSchedulerILi64ELi64ELi256ELi128ELb0ELb1ELb1ELb1ELb1ELb1EEEEEEEEEvNT_6ParamsE:
	.zero		3584


//--------------------- .nv.constant0._ZN7cutlass13device_kernelIN5flash11enable_sm90INS1_16FlashAttnFwdSm90INS1_25CollectiveMainloopFwdSm90ILi2EN4cute5tupleIJNS5_1CILi1EEES8_S8_EEENS6_IJNS7_ILi64EEESA_SA_EEELi512ENS_6half_tEfNS_4arch4Sm90ELb1ELb0ELb0ELb1ELb1ELb0ELb1ELb0ELb0ELb1ELb0ELb0EEENS1_21CollectiveEpilogueFwdINS6_IJSA_NS7_ILi512EEESA_EEES9_SC_SE_Li256ELb1ELb1ELb0ELb0EEENS1_36VarlenDynamicPersistentTileSchedulerILi64ELi64ELi256ELi128ELb0ELb1ELb1ELb1ELb1ELb1EEEEEEEEEvNT_6ParamsE --------------------------
	.section	.nv.constant0._ZN7cutlass13device_kernelIN5flash11enable_sm90INS1_16FlashAttnFwdSm90INS1_25CollectiveMainloopFwdSm90ILi2EN4cute5tupleIJNS5_1CILi1EEES8_S8_EEENS6_IJNS7_ILi64EEESA_SA_EEELi512ENS_6half_tEfNS_4arch4Sm90ELb1ELb0ELb0ELb1ELb1ELb0ELb1ELb0ELb0ELb1ELb0ELb0EEENS1_21CollectiveEpilogueFwdINS6_IJSA_NS7_ILi512EEESA_EEES9_SC_SE_Li256ELb1ELb1ELb0ELb0EEENS1_36VarlenDynamicPersistentTileSchedulerILi64ELi64ELi256ELi128ELb0ELb1ELb1ELb1ELb1ELb1EEEEEEEEEvNT_6ParamsE,"a",@progbits
	.sectionflags	@""
	.align	4
.nv.constant0._ZN7cutlass13device_kernelIN5flash11enable_sm90INS1_16FlashAttnFwdSm90INS1_25CollectiveMainloopFwdSm90ILi2EN4cute5tupleIJNS5_1CILi1EEES8_S8_EEENS6_IJNS7_ILi64EEESA_SA_EEELi512ENS_6half_tEfNS_4arch4Sm90ELb1ELb0ELb0ELb1ELb1ELb0ELb1ELb0ELb0ELb1ELb0ELb0EEENS1_21CollectiveEpilogueFwdINS6_IJSA_NS7_ILi512EEESA_EEES9_SC_SE_Li256ELb1ELb1ELb0ELb0EEENS1_36VarlenDynamicPersistentTileSchedulerILi64ELi64ELi256ELi128ELb0ELb1ELb1ELb1ELb1ELb1EEEEEEEEEvNT_6ParamsE:
	.zero		3840


//--------------------- .nv.constant0._ZN7cutlass13device_kernelIN5flash11enable_sm90INS1_16FlashAttnFwdSm90INS1_25CollectiveMainloopFwdSm90ILi2EN4cute5tupleIJNS5_1CILi1EEES8_S8_EEENS6_IJNS7_ILi64EEESA_SA_EEELi512ENS_6half_tEfNS_4arch4Sm90ELb1ELb0ELb0ELb1ELb1ELb1ELb1ELb0ELb0ELb1ELb0ELb0EEENS1_21CollectiveEpilogueFwdINS6_IJSA_NS7_ILi512EEESA_EEES9_SC_SE_Li256ELb1ELb1ELb0ELb0EEENS1_36VarlenDynamicPersistentTileSchedulerILi64ELi64ELi256ELi128ELb0ELb1ELb1ELb1ELb1ELb1EEEEEEEEEvNT_6ParamsE --------------------------
	.section	.nv.constant0._ZN7cutlass13device_kernelIN5flash11enable_sm90INS1_16FlashAttnFwdSm90INS1_25CollectiveMainloopFwdSm90ILi2EN4cute5tupleIJNS5_1CILi1EEES8_S8_EEENS6_IJNS7_ILi64EEESA_SA_EEELi512ENS_6half_tEfNS_4arch4Sm90ELb1ELb0ELb0ELb1ELb1ELb1ELb1ELb0ELb0ELb1ELb0ELb0EEENS1_21CollectiveEpilogueFwdINS6_IJSA_NS7_ILi512EEESA_EEES9_SC_SE_Li256ELb1ELb1ELb0ELb0EEENS1_36VarlenDynamicPersistentTileSchedulerILi64ELi64ELi256ELi128ELb0ELb1ELb1ELb1ELb1ELb1EEEEEEEEEvNT_6ParamsE,"a",@progbits
	.sectionflags	@""
	.align	4
.nv.constant0._ZN7cutlass13device_kernelIN5flash11enable_sm90INS1_16FlashAttnFwdSm90INS1_25CollectiveMainloopFwdSm90ILi2EN4cute5tupleIJNS5_1CILi1EEES8_S8_EEENS6_IJNS7_ILi64EEESA_SA_EEELi512ENS_6half_tEfNS_4arch4Sm90ELb1ELb0ELb0ELb1ELb1ELb1ELb1ELb0ELb0ELb1ELb0ELb0EEENS1_21CollectiveEpilogueFwdINS6_IJSA_NS7_ILi512EEESA_EEES9_SC_SE_Li256ELb1ELb1ELb0ELb0EEENS1_36VarlenDynamicPersistentTileSchedulerILi64ELi64ELi256ELi128ELb0ELb1ELb1ELb1ELb1ELb1EEEEEEEEEvNT_6ParamsE:
	.zero		3840


//--------------------- .nv.constant0._ZN7cutlass13device_kernelIN5flash11enable_sm90INS1_16FlashAttnFwdSm90INS1_25CollectiveMainloopFwdSm90ILi2EN4cute5tupleIJNS5_1CILi1EEES8_S8_EEENS6_IJNS7_ILi128EEENS7_ILi96EEENS7_ILi64EEEEEELi256ENS_6half_tEfNS_4arch4Sm90ELb0ELb0ELb0ELb0ELb1ELb0ELb0ELb1ELb0ELb1ELb0ELb0EEENS1_21CollectiveEpilogueFwdINS6_IJSA_NS7_ILi256EEESB_EEES9_SE_SG_Li256ELb0ELb1ELb0ELb0EEENS1_29StaticPersistentTileSchedulerILb0EEEEEEEEEvNT_6ParamsE --------------------------
	.section	.nv.constant0._ZN7cutlass13device_kernelIN5flash11enable_sm90INS1_16FlashAttnFwdSm90INS1_25CollectiveMainloopFwdSm90ILi2EN4cute5tupleIJNS5_1CILi1EEES8_S8_EEENS6_IJNS7_ILi128EEENS7_ILi96EEENS7_ILi64EEEEEELi256ENS_6half_tEfNS_4arch4Sm90ELb0ELb0ELb0ELb0ELb1ELb0ELb0ELb1ELb0ELb1ELb0ELb0EEENS1_21CollectiveEpilogueFwdINS6_IJSA_NS7_ILi256EEESB_EEES9_SE_SG_Li256ELb0ELb1ELb0ELb0EEENS1_29StaticPersistentTileSchedulerILb0EEEEEEEEEvNT_6ParamsE,"a",@progbits
	.sectionflags	@""
	.align	4
.nv.constant0._ZN7cutlass13device_kernelIN5flash11enable_sm90INS1_16FlashAttnFwdSm90INS1_25CollectiveMainloopFwdSm90ILi2EN4cute5tupleIJNS5_1CILi1EEES8_S8_EEENS6_IJNS7_ILi128EEENS7_ILi96EEENS7_ILi64EEEEEELi256ENS_6half_tEfNS_4arch4Sm90ELb0ELb0ELb0ELb0ELb1ELb0ELb0ELb1ELb0ELb1ELb0ELb0EEENS1_21CollectiveEpilogueFwdINS6_IJSA_NS7_ILi256EEESB_EEES9_SE_SG_Li256ELb0ELb1ELb0ELb0EEENS1_29StaticPersistentTileSchedulerILb0EEEEEEEEEvNT_6ParamsE:
	.zero		3456


//--------------------- .nv.constant0._ZN7cutlass13device_kernelIN5flash11enable_sm90INS1_16FlashAttnFwdSm90INS1_25CollectiveMainloopFwdSm90ILi2EN4cute5tupleIJNS5_1CILi1EEES8_S8_EEENS6_IJNS7_ILi128EEENS7_ILi96EEENS7_ILi64EEEEEELi256ENS_6half_tEfNS_4arch4Sm90ELb0ELb0ELb0ELb0ELb1ELb0ELb1ELb1ELb0ELb1ELb0ELb0EEENS1_21CollectiveEpilogueFwdINS6_IJSA_NS7_ILi256EEESB_EEES9_SE_SG_Li256ELb0ELb1ELb0ELb0EEENS1_29StaticPersistentTileSchedulerILb0EEEEEEEEEvNT_6ParamsE --------------------------
	.section	.nv.constant0._ZN7cutlass13device_kernelIN5flash11enable_sm90INS1_16FlashAttnFwdSm90INS1_25CollectiveMainloopFwdSm90ILi2EN4cute5tupleIJNS5_1CILi1EEES8_S8_EEENS6_IJNS7_ILi128EEENS7_ILi96EEENS7_ILi64EEEEEELi256ENS_6half_tEfNS_4arch4Sm90ELb0ELb0ELb0ELb0ELb1ELb0ELb1ELb1ELb0ELb1ELb0ELb0EEENS1_21CollectiveEpilogueFwdINS6_IJSA_NS7_ILi256EEESB_EEES9_SE_SG_Li256ELb0ELb1ELb0ELb0EEENS1_29StaticPersistentTileSchedulerILb0EEEEEEEEEvNT_6ParamsE,"a",@progbits
	.sectionflags	@""
	.align	4
.nv.constant0._ZN7cutlass13device_kernelIN5flash11enable_sm90INS1_16FlashAttnFwdSm90INS1_25CollectiveMainloopFwdSm90ILi2EN4cute5tupleIJNS5_1CILi1EEES8_S8_EEENS6_IJNS7_ILi128EEENS7_ILi96EEENS7_ILi64EEEEEELi256ENS_6half_tEfNS_4arch4Sm90ELb0ELb0ELb0ELb0ELb1ELb0ELb1ELb1ELb0ELb1ELb0ELb0EEENS1_21CollectiveEpilogueFwdINS6_IJSA_NS7_ILi256EEESB_EEES9_SE_SG_Li256ELb0ELb1ELb0ELb0EEENS1_29StaticPersistentTileSchedulerILb0EEEEEEEEEvNT_6ParamsE:
	.zero		3712


//--------------------- .nv.constant0._ZN7cutlass13device_kernelIN5flash11enable_sm90INS1_16FlashAttnFwdSm90INS1_25CollectiveMainloopFwdSm90ILi2EN4cute5tupleIJNS5_1CILi1EEES8_S8_EEENS6_IJNS7_ILi128EEENS7_ILi96EEENS7_ILi64EEEEEELi256ENS_6half_tEfNS_4arch4Sm90ELb0ELb0ELb0ELb1ELb1ELb0ELb0ELb1ELb0ELb1ELb0ELb0EEENS1_21CollectiveEpilogueFwdINS6_IJSA_NS7_ILi256EEESB_EEES9_SE_SG_Li256ELb1ELb1ELb0ELb0EEENS1_36VarlenDynamicPersistentTileSchedulerILi128ELi96ELi256ELi128ELb0ELb1ELb1ELb0ELb1ELb1EEEEEEEEEvNT_6ParamsE --------------------------
	.section	.nv.constant0._ZN7cutlass13device_kernelIN5flash11enable_sm90INS1_16FlashAttnFwdSm90INS1_25CollectiveMainloopFwdSm90ILi2EN4cute5tupleIJNS5_1CILi1EEES8_S8_EEENS6_IJNS7_ILi128EEENS7_ILi96EEENS7_ILi64EEEEEELi256ENS_6half_tEfNS_4arch4Sm90ELb0ELb0ELb0ELb1ELb1ELb0ELb0ELb1ELb0ELb1ELb0ELb0EEENS1_21CollectiveEpilogueFwdINS6_IJSA_NS7_ILi256EEESB_EEES9_SE_SG_Li256ELb1ELb1ELb0ELb0EEENS1_36VarlenDynamicPersistentTileSchedulerILi128ELi96ELi256ELi128ELb0ELb1ELb1ELb0ELb1ELb1EEEEEEEEEvNT_6ParamsE,"a",@progbits
	.sectionflags	@""
	.align	4
.nv.constant0._ZN7cutlass13device_kernelIN5flash11enable_sm90INS1_16FlashAttnFwdSm90INS1_25CollectiveMainloopFwdSm90ILi2EN4cute5tupleIJNS5_1CILi1EEES8_S8_EEENS6_IJNS7_ILi128EEENS7_ILi96EEENS7_ILi64EEEEEELi256ENS_6half_tEfNS_4arch4Sm90ELb0ELb0ELb0ELb1ELb1ELb0ELb0ELb1ELb0ELb1ELb0ELb0EEENS1_21CollectiveEpilogueFwdINS6_IJSA_NS7_ILi256EEESB_EEES9_SE_SG_Li256ELb1ELb1ELb0ELb0EEENS1_36VarlenDynamicPersistentTileSchedulerILi128ELi96ELi256ELi128ELb0ELb1ELb1ELb0ELb1ELb1EEEEEEEEEvNT_6ParamsE:
	.zero		3584


//--------------------- .nv.constant0._ZN7cutlass13device_kernelIN5flash11enable_sm90INS1_16FlashAttnFwdSm90INS1_25CollectiveMainloopFwdSm90ILi2EN4cute5tupleIJNS5_1CILi1EEES8_S8_EEENS6_IJNS7_ILi128EEENS7_ILi96EEENS7_ILi64EEEEEELi256ENS_6half_tEfNS_4arch4Sm90ELb0ELb0ELb0ELb1ELb1ELb1ELb0ELb1ELb0ELb1ELb0ELb0EEENS1_21CollectiveEpilogueFwdINS6_IJSA_NS7_ILi256EEESB_EEES9_SE_SG_Li256ELb1ELb1ELb0ELb0EEENS1_36VarlenDynamicPersistentTileSchedulerILi128ELi96ELi256ELi128ELb0ELb1ELb1ELb0ELb1ELb1EEEEEEEEEvNT_6ParamsE --------------------------
	.section	.nv.constant0._ZN7cutlass13device_kernelIN5flash11enable_sm90INS1_16FlashAttnFwdSm90INS1_25CollectiveMainloopFwdSm90ILi2EN4cute5tupleIJNS5_1CILi1EEES8_S8_EEENS6_IJNS7_ILi128EEENS7_ILi96EEENS7_ILi64EEEEEELi256ENS_6half_tEfNS_4arch4Sm90ELb0ELb0ELb0ELb1ELb1ELb1ELb0ELb1ELb0ELb1ELb0ELb0EEENS1_21CollectiveEpilogueFwdINS6_IJSA_NS7_ILi256EEESB_EEES9_SE_SG_Li256ELb1ELb1ELb0ELb0EEENS1_36VarlenDynamicPersistentTileSchedulerILi128ELi96ELi256ELi128ELb0ELb1ELb1ELb0ELb1ELb1EEEEEEEEEvNT_6ParamsE,"a",@progbits
	.sectionflags	@""
	.align	4
.nv.constant0._ZN7cutlass13device_kernelIN5flash11enable_sm90INS1_16FlashAttnFwdSm90INS1_25CollectiveMainloopFwdSm90ILi2EN4cute5tupleIJNS5_1CILi1EEES8_S8_EEENS6_IJNS7_ILi128EEENS7_ILi96EEENS7_ILi64EEEEEELi256ENS_6half_tEfNS_4arch4Sm90ELb0ELb0ELb0ELb1ELb1ELb1ELb0ELb1ELb0ELb1ELb0ELb0EEENS1_21CollectiveEpilogueFwdINS6_IJSA_NS7_ILi256EEESB_EEES9_SE_SG_Li256ELb1ELb1ELb0ELb0EEENS1_36VarlenDynamicPersistentTileSchedulerILi128ELi96ELi256ELi128ELb0ELb1ELb1ELb0ELb1ELb1EEEEEEEEEvNT_6ParamsE:
	.zero		3584


//--------------------- .nv.constant0._ZN7cutlass13device_kernelIN5flash11enable_sm90INS1_16FlashAttnFwdSm90INS1_25CollectiveMainloopFwdSm90ILi2EN4cute5tupleIJNS5_1CILi1EEES8_S8_EEENS6_IJNS7_ILi128EEENS7_ILi96EEENS7_ILi64EEEEEELi256ENS_6half_tEfNS_4arch4Sm90ELb0ELb0ELb0ELb1ELb1ELb0ELb1ELb1ELb0ELb1ELb0ELb0EEENS1_21CollectiveEpilogueFwdINS6_IJSA_NS7_ILi256EEESB_EEES9_SE_SG_Li256ELb1ELb1ELb0ELb0EEENS1_36VarlenDynamicPersistentTileSchedulerILi128ELi96ELi256ELi128ELb0ELb1ELb1ELb0ELb1ELb1EEEEEEEEEvNT_6ParamsE --------------------------
	.section	.nv.constant0._ZN7cutlass13device_kernelIN5flash11enable_sm90INS1_16FlashAttnFwdSm90INS1_25CollectiveMainloopFwdSm90ILi2EN4cute5tupleIJNS5_1CILi1EEES8_S8_EEENS6_IJNS7_ILi128EEENS7_ILi96EEENS7_ILi64EEEEEELi256ENS_6half_tEfNS_4arch4Sm90ELb0ELb0ELb0ELb1ELb1ELb0ELb1ELb1ELb0ELb1ELb0ELb0EEENS1_21CollectiveEpilogueFwdINS6_IJSA_NS7_ILi256EEESB_EEES9_SE_SG_Li256ELb1ELb1ELb0ELb0EEENS1_36VarlenDynamicPersistentTileSchedulerILi128ELi96ELi256ELi128ELb0ELb1ELb1ELb0ELb1ELb1EEEEEEEEEvNT_6ParamsE,"a",@progbits
	.sectionflags	@""
	.align	4
.nv.constant0._ZN7cutlass13device_kernelIN5flash11enable_sm90INS1_16FlashAttnFwdSm90INS1_25CollectiveMainloopFwdSm90ILi2EN4cute5tupleIJNS5_1CILi1EEES8_S8_EEENS6_IJNS7_ILi128EEENS7_ILi96EEENS7_ILi64EEEEEELi256ENS_6half_tEfNS_4arch4Sm90ELb0ELb0ELb0ELb1ELb1ELb0ELb1ELb1ELb0ELb1ELb0ELb0EEENS1_21CollectiveEpilogueFwdINS6_IJSA_NS7_ILi256EEESB_EEES9_SE_SG_Li256ELb1ELb1ELb0ELb0EEENS1_36VarlenDynamicPersistentTileSchedulerILi128ELi96ELi256ELi128ELb0ELb1ELb1ELb0ELb1ELb1EEEEEEEEEvNT_6ParamsE:
	.zero		3840


//--------------------- .nv.constant0._ZN7cutlass13device_kernelIN5flash11enable_sm90INS1_16FlashAttnFwdSm90INS1_25CollectiveMainloopFwdSm90ILi2EN4cute5tupleIJNS5_1CILi1EEES8_S8_EEENS6_IJNS7_ILi128EEENS7_ILi96EEENS7_ILi64EEEEEELi256ENS_6half_tEfNS_4arch4Sm90ELb0ELb0ELb0ELb1ELb1ELb1ELb1ELb1ELb0ELb1ELb0ELb0EEENS1_21CollectiveEpilogueFwdINS6_IJSA_NS7_ILi256EEESB_EEES9_SE_SG_Li256ELb1ELb1ELb0ELb0EEENS1_36VarlenDynamicPersistentTileSchedulerILi128ELi96ELi256ELi128ELb0ELb1ELb1ELb0ELb1ELb1EEEEEEEEEvNT_6ParamsE --------------------------
	.section	.nv.constant0._ZN7cutlass13device_kernelIN5flash11enable_sm90INS1_16FlashAttnFwdSm90INS1_25CollectiveMainloopFwdSm90ILi2EN4cute5tupleIJNS5_1CILi1EEES8_S8_EEENS6_IJNS7_ILi128EEENS7_ILi96EEENS7_ILi64EEEEEELi256ENS_6half_tEfNS_4arch4Sm90ELb0ELb0ELb0ELb1ELb1ELb1ELb1ELb1ELb0ELb1ELb0ELb0EEENS1_21CollectiveEpilogueFwdINS6_IJSA_NS7_ILi256EEESB_EEES9_SE_SG_Li256ELb1ELb1ELb0ELb0EEENS1_36VarlenDynamicPersistentTileSchedulerILi128ELi96ELi256ELi128ELb0ELb1ELb1ELb0ELb1ELb1EEEEEEEEEvNT_6ParamsE,"a",@progbits
	.sectionflags	@""
	.align	4
.nv.constant0._ZN7cutlass13device_kernelIN5flash11enable_sm90INS1_16FlashAttnFwdSm90INS1_25CollectiveMainloopFwdSm90ILi2EN4cute5tupleIJNS5_1CILi1EEES8_S8_EEENS6_IJNS7_ILi128EEENS7_ILi96EEENS7_ILi64EEEEEELi256ENS_6half_tEfNS_4arch4Sm90ELb0ELb0ELb0ELb1ELb1ELb1ELb1ELb1ELb0ELb1ELb0ELb0EEENS1_21CollectiveEpilogueFwdINS6_IJSA_NS7_ILi256EEESB_EEES9_SE_SG_Li256ELb1ELb1ELb0ELb0EEENS1_36VarlenDynamicPersistentTileSchedulerILi128ELi96ELi256ELi128ELb0ELb1ELb1ELb0ELb1ELb1EEEEEEEEEvNT_6ParamsE:
	.zero		3840


//--------------------- .nv.constant0._ZN7cutlass13device_kernelIN5flash11enable_sm90INS1_16FlashAttnFwdSm90INS1_25CollectiveMainloopFwdSm90ILi2EN4cute5tupleIJNS5_1CILi1EEES8_S8_EEENS6_IJNS7_ILi128EEENS7_ILi96EEENS7_ILi64EEEEEELi256ENS_6half_tEfNS_4arch4Sm90ELb0ELb1ELb0ELb0ELb1ELb0ELb0ELb1ELb0ELb1ELb0ELb0EEENS1_21CollectiveEpilogueFwdINS6_IJSA_NS7_ILi256EEESB_EEES9_SE_SG_Li256ELb0ELb1ELb0ELb0EEENS1_30DynamicPersistentTileSchedulerILi256ELi128ELb0ELb1ELb1EEEEEEEEEvNT_6ParamsE --------------------------
	.section	.nv.constant0._ZN7cutlass13device_kernelIN5flash11enable_sm90INS1_16FlashAttnFwdSm90INS1_25CollectiveMainloopFwdSm90ILi2EN4cute5tupleIJNS5_1CILi1EEES8_S8_EEENS6_IJNS7_ILi128EEENS7_ILi96EEENS7_ILi64EEEEEELi256ENS_6half_tEfNS_4arch4Sm90ELb0ELb1ELb0ELb0ELb1ELb0ELb0ELb1ELb0ELb1ELb0ELb0EEENS1_21CollectiveEpilogueFwdINS6_IJSA_NS7_ILi256EEESB_EEES9_SE_SG_Li256ELb0ELb1ELb0ELb0EEENS1_30DynamicPersistentTileSchedulerILi256ELi128ELb0ELb1ELb1EEEEEEEEEvNT_6ParamsE,"a",@progbits
	.sectionflags	@""
	.align	4
.nv.constant0._ZN7cutlass13device_kernelIN5flash11enable_sm90INS1_16FlashAttnFwdSm90INS1_25CollectiveMainloopFwdSm90ILi2EN4cute5tupleIJNS5_1CILi1EEES8_S8_EEENS6_IJNS7_ILi128EEENS7_ILi96EEENS7_ILi64EEEEEELi256ENS_6half_tEfNS_4arch4Sm90ELb0ELb1ELb0ELb0ELb1ELb0ELb0ELb1ELb0ELb1ELb0ELb0EEENS1_21CollectiveEpilogueFwdINS6_IJSA_NS7_ILi256EEESB_EEES9_SE_SG_Li256ELb0ELb1ELb0ELb0EEENS1_30DynamicPersistentTileSchedulerILi256ELi128ELb0ELb1ELb1EEEEEEEEEvNT_6ParamsE:
	.zero		3584


//--------------------- .nv.constant0._ZN7cutlass13device_kernelIN5flash11enable_sm90INS1_16FlashAttnFwdSm90INS1_25CollectiveMainloopFwdSm90ILi2EN4cute5tupleIJNS5_1CILi1EEES8_S8_EEENS6_IJNS7_ILi128EEENS7_ILi96EEENS7_ILi64EEEEEELi256ENS_6half_tEfNS_4arch4Sm90ELb0ELb1ELb0ELb0ELb1ELb0ELb1ELb1ELb0ELb1ELb0ELb0EEENS1_21CollectiveEpilogueFwdINS6_IJSA_NS7_ILi256EEESB_EEES9_SE_SG_Li256ELb0ELb1ELb0ELb0EEENS1_30DynamicPersistentTileSchedulerILi256ELi128ELb0ELb1ELb1EEEEEEEEEvNT_6ParamsE --------------------------
	.section	.nv.constant0._ZN7cutlass13device_kernelIN5flash11enable_sm90INS1_16FlashAttnFwdSm90INS1_25CollectiveMainloopFwdSm90ILi2EN4cute5tupleIJNS5_1CILi1EEES8_S8_EEENS6_IJNS7_ILi128EEENS7_ILi96EEENS7_ILi64EEEEEELi256ENS_6half_tEfNS_4arch4Sm90ELb0ELb1ELb0ELb0ELb1ELb0ELb1ELb1ELb0ELb1ELb0ELb0EEENS1_21CollectiveEpilogueFwdINS6_IJSA_NS7_ILi256EEESB_EEES9_SE_SG_Li256ELb0ELb1ELb0ELb0EEENS1_30DynamicPersistentTileSchedulerILi256ELi128ELb0ELb1ELb1EEEEEEEEEvNT_6ParamsE,"a",@progbits
	.sectionflags	@""
	.align	4
.nv.constant0._ZN7cutlass13device_kernelIN5flash11enable_sm90INS1_16FlashAttnFwdSm90INS1_25CollectiveMainloopFwdSm90ILi2EN4cute5tupleIJNS5_1CILi1EEES8_S8_EEENS6_IJNS7_ILi128EEENS7_ILi96EEENS7_ILi64EEEEEELi256ENS_6half_tEfNS_4arch4Sm90ELb0ELb1ELb0ELb0ELb1ELb0ELb1ELb1ELb0ELb1ELb0ELb0EEENS1_21CollectiveEpilogueFwdINS6_IJSA_NS7_ILi256EEESB_EEES9_SE_SG_Li256ELb0ELb1ELb0ELb0EEENS1_30DynamicPersistentTileSchedulerILi256ELi128ELb0ELb1ELb1EEEEEEEEEvNT_6ParamsE:
	.zero		3840


//--------------------- .nv.constant0._ZN7cutlass13device_kernelIN5flash11enable_sm90INS1_16FlashAttnFwdSm90INS1_25CollectiveMainloopFwdSm90ILi2EN4cute5tupleIJNS5_1CILi1EEES8_S8_EEENS6_IJNS7_ILi128EEENS7_ILi96EEENS7_ILi64EEEEEELi256ENS_6half_tEfNS_4arch4Sm90ELb0ELb1ELb0ELb1ELb1ELb0ELb0ELb1ELb0ELb1ELb0ELb0EEENS1_21CollectiveEpilogueFwdINS6_IJSA_NS7_ILi256EEESB_EEES9_SE_SG_Li256ELb1ELb1ELb0ELb0EEENS1_36VarlenDynamicPersistentTileSchedulerILi128ELi96ELi256ELi128ELb0ELb1ELb1ELb1ELb0ELb1EEEEEEEEEvNT_6ParamsE --------------------------
	.section	.nv.constant0._ZN7cutlass13device_kernelIN5flash11enable_sm90INS1_16FlashAttnFwdSm90INS1_25CollectiveMainloopFwdSm90ILi2EN4cute5tupleIJNS5_1CILi1EEES8_S8_EEENS6_IJNS7_ILi128EEENS7_ILi96EEENS7_ILi64EEEEEELi256ENS_6half_tEfNS_4arch4Sm90ELb0ELb1ELb0ELb1ELb1ELb0ELb0ELb1ELb0ELb1ELb0ELb0EEENS1_21CollectiveEpilogueFwdINS6_IJSA_NS7_ILi256EEESB_EEES9_SE_SG_Li256ELb1ELb1ELb0ELb0EEENS1_36VarlenDynamicPersistentTileSchedulerILi128ELi96ELi256ELi128ELb0ELb1ELb1ELb1ELb0ELb1EEEEEEEEEvNT_6ParamsE,"a",@progbits
	.sectionflags	@""
	.align	4
.nv.constant0._ZN7cutlass13device_kernelIN5flash11enable_sm90INS1_16FlashAttnFwdSm90INS1_25CollectiveMainloopFwdSm90ILi2EN4cute5tupleIJNS5_1CILi1EEES8_S8_EEENS6_IJNS7_ILi128EEENS7_ILi96EEENS7_ILi64EEEEEELi256ENS_6half_tEfNS_4arch4Sm90ELb0ELb1ELb0ELb1ELb1ELb0ELb0ELb1ELb0ELb1ELb0ELb0EEENS1_21CollectiveEpilogueFwdINS6_IJSA_NS7_ILi256EEESB_EEES9_SE_SG_Li256ELb1ELb1ELb0ELb0EEENS1_36VarlenDynamicPersistentTileSchedulerILi128ELi96ELi256ELi128ELb0ELb1ELb1ELb1ELb0ELb1EEEEEEEEEvNT_6ParamsE:
	.zero		3584


//--------------------- .nv.constant0._ZN7cutlass13device_kernelIN5flash11enable_sm90INS1_16FlashAttnFwdSm90INS1_25CollectiveMainloopFwdSm90ILi2EN4cute5tupleIJNS5_1CILi1EEES8_S8_EEENS6_IJNS7_ILi128EEENS7_ILi96EEENS7_ILi64EEEEEELi256ENS_6half_tEfNS_4arch4Sm90ELb0ELb1ELb0ELb1ELb1ELb1ELb0ELb1ELb0ELb1ELb0ELb0EEENS1_21CollectiveEpilogueFwdINS6_IJSA_NS7_ILi256EEESB_EEES9_SE_SG_Li256ELb1ELb1ELb0ELb0EEENS1_36VarlenDynamicPersistentTileSchedulerILi128ELi96ELi256ELi128ELb0ELb1ELb1ELb1ELb0ELb1EEEEEEEEEvNT_6ParamsE --------------------------
	.section	.nv.constant0._ZN7cutlass13device_kernelIN5flash11enable_sm90INS1_16FlashAttnFwdSm90INS1_25CollectiveMainloopFwdSm90ILi2EN4cute5tupleIJNS5_1CILi1EEES8_S8_EEENS6_IJNS7_ILi128EEENS7_ILi96EEENS7_ILi64EEEEEELi256ENS_6half_tEfNS_4arch4Sm90ELb0ELb1ELb0ELb1ELb1ELb1ELb0ELb1ELb0ELb1ELb0ELb0EEENS1_21CollectiveEpilogueFwdINS6_IJSA_NS7_ILi256EEESB_EEES9_SE_SG_Li256ELb1ELb1ELb0ELb0EEENS1_36VarlenDynamicPersistentTileSchedulerILi128ELi96ELi256ELi128ELb0ELb1ELb1ELb1ELb0ELb1EEEEEEEEEvNT_6ParamsE,"a",@progbits
	.sectionflags	@""
	.align	4
.nv.constant0._ZN7cutlass13device_kernelIN5flash11enable_sm90INS1_16FlashAttnFwdSm90INS1_25CollectiveMainloopFwdSm90ILi2EN4cute5tupleIJNS5_1CILi1EEES8_S8_EEENS6_IJNS7_ILi128EEENS7_ILi96EEENS7_ILi64EEEEEELi256ENS_6half_tEfNS_4arch4Sm90ELb0ELb1ELb0ELb1ELb1ELb1ELb0ELb1ELb0ELb1ELb0ELb0EEENS1_21CollectiveEpilogueFwdINS6_IJSA_NS7_ILi256EEESB_EEES9_SE_SG_Li256ELb1ELb1ELb0ELb0EEENS1_36VarlenDynamicPersistentTileSchedulerILi128ELi96ELi256ELi128ELb0ELb1ELb1ELb1ELb0ELb1EEEEEEEEEvNT_6ParamsE:
	.zero		3584


//--------------------- .nv.constant0._ZN7cutlass13device_kernelIN5flash11enable_sm90INS1_16FlashAttnFwdSm90INS1_25CollectiveMainloopFwdSm90ILi2EN4cute5tupleIJNS5_1CILi1EEES8_S8_EEENS6_IJNS7_ILi128EEENS7_ILi96EEENS7_ILi64EEEEEELi256ENS_6half_tEfNS_4arch4Sm90ELb0ELb1ELb0ELb1ELb1ELb0ELb1ELb1ELb0ELb1ELb0ELb0EEENS1_21CollectiveEpilogueFwdINS6_IJSA_NS7_ILi256EEESB_EEES9_SE_SG_Li256ELb1ELb1ELb0ELb0EEENS1_36VarlenDynamicPersistentTileSchedulerILi128ELi96ELi256ELi128ELb0ELb1ELb1ELb1ELb0ELb1EEEEEEEEEvNT_6ParamsE --------------------------
	.section	.nv.constant0._ZN7cutlass13device_kernelIN5flash11enable_sm90INS1_16FlashAttnFwdSm90INS1_25CollectiveMainloopFwdSm90ILi2EN4cute5tupleIJNS5_1CILi1EEES8_S8_EEENS6_IJNS7_ILi128EEENS7_ILi96EEENS7_ILi64EEEEEELi256ENS_6half_tEfNS_4arch4Sm90ELb0ELb1ELb0ELb1ELb1ELb0ELb1ELb1ELb0ELb1ELb0ELb0EEENS1_21CollectiveEpilogueFwdINS6_IJSA_NS7_ILi256EEESB_EEES9_SE_SG_Li256ELb1ELb1ELb0ELb0EEENS1_36VarlenDynamicPersistentTileSchedulerILi128ELi96ELi256ELi128ELb0ELb1ELb1ELb1ELb0ELb1EEEEEEEEEvNT_6ParamsE,"a",@progbits
	.sectionflags	@""
	.align	4
.nv.constant0._ZN7cutlass13device_kernelIN5flash11enable_sm90INS1_16FlashAttnFwdSm90INS1_25CollectiveMainloopFwdSm90ILi2EN4cute5tupleIJNS5_1CILi1EEES8_S8_EEENS6_IJNS7_ILi128EEENS7_ILi96EEENS7_ILi64EEEEEELi256ENS_6half_tEfNS_4arch4Sm90ELb0ELb1ELb0ELb1ELb1ELb0ELb1ELb1ELb0ELb1ELb0ELb0EEENS1_21CollectiveEpilogueFwdINS6_IJSA_NS7_ILi256EEESB_EEES9_SE_SG_Li256ELb1ELb1ELb0ELb0EEENS1_36VarlenDynamicPersistentTileSchedulerILi128ELi96ELi256ELi128ELb0ELb1ELb1ELb1ELb0ELb1EEEEEEEEEvNT_6ParamsE:
	.zero		3840


//--------------------- .nv.constant0._ZN7cutlass13device_kernelIN5flash11enable_sm90INS1_16FlashAttnFwdSm90INS1_25CollectiveMainloopFwdSm90ILi2EN4cute5tupleIJNS5_1CILi1EEES8_S8_EEENS6_IJNS7_ILi128EEENS7_ILi96EEENS7_ILi64EEEEEELi256ENS_6half_tEfNS_4arch4Sm90ELb0ELb1ELb0ELb1ELb1ELb1ELb1ELb1ELb0ELb1ELb0ELb0EEENS1_21CollectiveEpilogueFwdINS6_IJSA_NS7_ILi256EEESB_EEES9_SE_SG_Li256ELb1ELb1ELb0ELb0EEENS1_36VarlenDynamicPersistentTileSchedulerILi128ELi96ELi256ELi128ELb0ELb1ELb1ELb1ELb0ELb1EEEEEEEEEvNT_6ParamsE --------------------------
	.section	.nv.constant0._ZN7cutlass13device_kernelIN5flash11enable_sm90INS1_16FlashAttnFwdSm90INS1_25CollectiveMainloopFwdSm90ILi2EN4cute5tupleIJNS5_1CILi1EEES8_S8_EEENS6_IJNS7_ILi128EEENS7_ILi96EEENS7_ILi64EEEEEELi256ENS_6half_tEfNS_4arch4Sm90ELb0ELb1ELb0ELb1ELb1ELb1ELb1ELb1ELb0ELb1ELb0ELb0EEENS1_21CollectiveEpilogueFwdINS6_IJSA_NS7_ILi256EEESB_EEES9_SE_SG_Li256ELb1ELb1ELb0ELb0EEENS1_36VarlenDynamicPersistentTileSchedulerILi128ELi96ELi256ELi128ELb0ELb1ELb1ELb1ELb0ELb1EEEEEEEEEvNT_6ParamsE,"a",@progbits
	.sectionflags	@""
	.align	4
.nv.constant0._ZN7cutlass13device_kernelIN5flash11enable_sm90INS1_16FlashAttnFwdSm90INS1_25CollectiveMainloopFwdSm90ILi2EN4cute5tupleIJNS5_1CILi1EEES8_S8_EEENS6_IJNS7_ILi128EEENS7_ILi96EEENS7_ILi64EEEEEELi256ENS_6half_tEfNS_4arch4Sm90ELb0ELb1ELb0ELb1ELb1ELb1ELb1ELb1ELb0ELb1ELb0ELb0EEENS1_21CollectiveEpilogueFwdINS6_IJSA_NS7_ILi256EEESB_EEES9_SE_SG_Li256ELb1ELb1ELb0ELb0EEENS1_36VarlenDynamicPersistentTileSchedulerILi128ELi96ELi256ELi128ELb0ELb1ELb1ELb1ELb0ELb1EEEEEEEEEvNT_6ParamsE:
	.zero		3840


//--------------------- .nv.constant0._ZN7cutlass13device_kernelIN5flash11enable_sm90INS1_16FlashAttnFwdSm90INS1_25CollectiveMainloopFwdSm90ILi2EN4cute5tupleIJNS5_1CILi1EEES8_S8_EEENS6_IJNS7_ILi128EEENS7_ILi96EEENS7_ILi64EEEEEELi256ENS_6half_tEfNS_4arch4Sm90ELb1ELb0ELb0ELb0ELb1ELb0ELb0ELb1ELb0ELb1ELb0ELb0EEENS1_21CollectiveEpilogueFwdINS6_IJSA_NS7_ILi256EEESB_EEES9_SE_SG_Li256ELb0ELb1ELb0ELb0EEENS1_30DynamicPersistentTileSchedulerILi256ELi128ELb0ELb1ELb1EEEEEEEEEvNT_6ParamsE --------------------------
	.section	.nv.constant0._ZN7cutlass13device_kernelIN5flash11enable_sm90INS1_16FlashAttnFwdSm90INS1_25CollectiveMainloopFwdSm90ILi2EN4cute5tupleIJNS5_1CILi1EEES8_S8_EEENS6_IJNS7_ILi128EEENS7_ILi96EEENS7_ILi64EEEEEELi256ENS_6half_tEfNS_4arch4Sm90ELb1ELb0ELb0ELb0ELb1ELb0ELb0ELb1ELb0ELb1ELb0ELb0EEENS1_21CollectiveEpilogueFwdINS6_IJSA_NS7_ILi256EEESB_EEES9_SE_SG_Li256ELb0ELb1ELb0ELb0EEENS1_30DynamicPersistentTileSchedulerILi256ELi128ELb0ELb1ELb1EEEEEEEEEvNT_6ParamsE,"a",@progbits
	.sectionflags	@""
	.align	4
.nv.constant0._ZN7cutlass13device_kernelIN5flash11enable_sm90INS1_16FlashAttnFwdSm90INS1_25CollectiveMainloopFwdSm90ILi2EN4cute5tupleIJNS5_1CILi1EEES8_S8_EEENS6_IJNS7_ILi128EEENS7_ILi96EEENS7_ILi64EEEEEELi256ENS_6half_tEfNS_4arch4Sm90ELb1ELb0ELb0ELb0ELb1ELb0ELb0ELb1ELb0ELb1ELb0ELb0EEENS1_21CollectiveEpilogueFwdINS6_IJSA_NS7_ILi256EEESB_EEES9_SE_SG_Li256ELb0ELb1ELb0ELb0EEENS1_30DynamicPersistentTileSchedulerILi256ELi128ELb0ELb1ELb1EEEEEEEEEvNT_6ParamsE:
	.zero		3584


//--------------------- .nv.constant0._ZN7cutlass13device_kernelIN5flash11enable_sm90INS1_16FlashAttnFwdSm90INS1_25CollectiveMainloopFwdSm90ILi2EN4cute5tupleIJNS5_1CILi1EEES8_S8_EEENS6_IJNS7_ILi128EEENS7_ILi96EEENS7_ILi64EEEEEELi256ENS_6half_tEfNS_4arch4Sm90ELb1ELb0ELb0ELb0ELb1ELb0ELb1ELb1ELb0ELb1ELb0ELb0EEENS1_21CollectiveEpilogueFwdINS6_IJSA_NS7_ILi256EEESB_EEES9_SE_SG_Li256ELb0ELb1ELb0ELb0EEENS1_30DynamicPersistentTileSchedulerILi256ELi128ELb0ELb1ELb1EEEEEEEEEvNT_6ParamsE --------------------------
	.section	.nv.constant0._ZN7cutlass13device_kernelIN5flash11enable_sm90INS1_16FlashAttnFwdSm90INS1_25CollectiveMainloopFwdSm90ILi2EN4cute5tupleIJNS5_1CILi1EEES8_S8_EEENS6_IJNS7_ILi128EEENS7_ILi96EEENS7_ILi64EEEEEELi256ENS_6half_tEfNS_4arch4Sm90ELb1ELb0ELb0ELb0ELb1ELb0ELb1ELb1ELb0ELb1ELb0ELb0EEENS1_21CollectiveEpilogueFwdINS6_IJSA_NS7_ILi256EEESB_EEES9_SE_SG_Li256ELb0ELb1ELb0ELb0EEENS1_30DynamicPersistentTileSchedulerILi256ELi128ELb0ELb1ELb1EEEEEEEEEvNT_6ParamsE,"a",@progbits
	.sectionflags	@""
	.align	4
.nv.constant0._ZN7cutlass13device_kernelIN5flash11enable_sm90INS1_16FlashAttnFwdSm90INS1_25CollectiveMainloopFwdSm90ILi2EN4cute5tupleIJNS5_1CILi1EEES8_S8_EEENS6_IJNS7_ILi128EEENS7_ILi96EEENS7_ILi64EEEEEELi256ENS_6half_tEfNS_4arch4Sm90ELb1ELb0ELb0ELb0ELb1ELb0ELb1ELb1ELb0ELb1ELb0ELb0EEENS1_21CollectiveEpilogueFwdINS6_IJSA_NS7_ILi256EEESB_EEES9_SE_SG_Li256ELb0ELb1ELb0ELb0EEENS1_30DynamicPersistentTileSchedulerILi256ELi128ELb0ELb1ELb1EEEEEEEEEvNT_6ParamsE:
	.zero		3840


//--------------------- .nv.constant0._ZN7cutlass13device_kernelIN5flash11enable_sm90INS1_16FlashAttnFwdSm90INS1_25CollectiveMainloopFwdSm90ILi2EN4cute5tupleIJNS5_1CILi1EEES8_S8_EEENS6_IJNS7_ILi128EEENS7_ILi96EEENS7_ILi64EEEEEELi256ENS_6half_tEfNS_4arch4Sm90ELb1ELb0ELb0ELb1ELb1ELb0ELb0ELb1ELb0ELb1ELb0ELb0EEENS1_21CollectiveEpilogueFwdINS6_IJSA_NS7_ILi256EEESB_EEES9_SE_SG_Li256ELb1ELb1ELb0ELb0EEENS1_36VarlenDynamicPersistentTileSchedulerILi128ELi96ELi256ELi128ELb0ELb1ELb1ELb1ELb1ELb1EEEEEEEEEvNT_6ParamsE --------------------------
	.section	.nv.constant0._ZN7cutlass13device_kernelIN5flash11enable_sm90INS1_16FlashAttnFwdSm90INS1_25CollectiveMainloopFwdSm90ILi2EN4cute5tupleIJNS5_1CILi1EEES8_S8_EEENS6_IJNS7_ILi128EEENS7_ILi96EEENS7_ILi64EEEEEELi256ENS_6half_tEfNS_4arch4Sm90ELb1ELb0ELb0ELb1ELb1ELb0ELb0ELb1ELb0ELb1ELb0ELb0EEENS1_21CollectiveEpilogueFwdINS6_IJSA_NS7_ILi256EEESB_EEES9_SE_SG_Li256ELb1ELb1ELb0ELb0EEENS1_36VarlenDynamicPersistentTileSchedulerILi128ELi96ELi256ELi128ELb0ELb1ELb1ELb1ELb1ELb1EEEEEEEEEvNT_6ParamsE,"a",@progbits
	.sectionflags	@""
	.align	4
.nv.constant0._ZN7cutlass13device_kernelIN5flash11enable_sm90INS1_16FlashAttnFwdSm90INS1_25CollectiveMainloopFwdSm90ILi2EN4cute5tupleIJNS5_1CILi1EEES8_S8_EEENS6_IJNS7_ILi128EEENS7_ILi96EEENS7_ILi64EEEEEELi256ENS_6half_tEfNS_4arch4Sm90ELb1ELb0ELb0ELb1ELb1ELb0ELb0ELb1ELb0ELb1ELb0ELb0EEENS1_21CollectiveEpilogueFwdINS6_IJSA_NS7_ILi256EEESB_EEES9_SE_SG_Li256ELb1ELb1ELb0ELb0EEENS1_36VarlenDynamicPersistentTileSchedulerILi128ELi96ELi256ELi128ELb0ELb1ELb1ELb1ELb1ELb1EEEEEEEEEvNT_6ParamsE:
	.zero		3584


//--------------------- .nv.constant0._ZN7cutlass13device_kernelIN5flash11enable_sm90INS1_16FlashAttnFwdSm90INS1_25CollectiveMainloopFwdSm90ILi2EN4cute5tupleIJNS5_1CILi1EEES8_S8_EEENS6_IJNS7_ILi128EEENS7_ILi96EEENS7_ILi64EEEEEELi256ENS_6half_tEfNS_4arch4Sm90ELb1ELb0ELb0ELb1ELb1ELb1ELb0ELb1ELb0ELb1ELb0ELb0EEENS1_21CollectiveEpilogueFwdINS6_IJSA_NS7_ILi256EEESB_EEES9_SE_SG_Li256ELb1ELb1ELb0ELb0EEENS1_36VarlenDynamicPersistentTileSchedulerILi128ELi96ELi256ELi128ELb0ELb1ELb1ELb1ELb1ELb1EEEEEEEEEvNT_6ParamsE --------------------------
	.section	.nv.constant0._ZN7cutlass13device_kernelIN5flash11enable_sm90INS1_16FlashAttnFwdSm90INS1_25CollectiveMainloopFwdSm90ILi2EN4cute5tupleIJNS5_1CILi1EEES8_S8_EEENS6_IJNS7_ILi128EEENS7_ILi96EEENS7_ILi64EEEEEELi256ENS_6half_tEfNS_4arch4Sm90ELb1ELb0ELb0ELb1ELb1ELb1ELb0ELb1ELb0ELb1ELb0ELb0EEENS1_21CollectiveEpilogueFwdINS6_IJSA_NS7_ILi256EEESB_EEES9_SE_SG_Li256ELb1ELb1ELb0ELb0EEENS1_36VarlenDynamicPersistentTileSchedulerILi128ELi96ELi256ELi128ELb0ELb1ELb1ELb1ELb1ELb1EEEEEEEEEvNT_6ParamsE,"a",@progbits
	.sectionflags	@""
	.align	4
.nv.constant0._ZN7cutlass13device_kernelIN5flash11enable_sm90INS1_16FlashAttnFwdSm90INS1_25CollectiveMainloopFwdSm90ILi2EN4cute5tupleIJNS5_1CILi1EEES8_S8_EEENS6_IJNS7_ILi128EEENS7_ILi96EEENS7_ILi64EEEEEELi256ENS_6half_tEfNS_4arch4Sm90ELb1ELb0ELb0ELb1ELb1ELb1ELb0ELb1ELb0ELb1ELb0ELb0EEENS1_21CollectiveEpilogueFwdINS6_IJSA_NS7_ILi256EEESB_EEES9_SE_SG_Li256ELb1ELb1ELb0ELb0EEENS1_36VarlenDynamicPersistentTileSchedulerILi128ELi96ELi256ELi128ELb0ELb1ELb1ELb1ELb1ELb1EEEEEEEEEvNT_6ParamsE:
	.zero		3584


//--------------------- .nv.constant0._ZN7cutlass13device_kernelIN5flash11enable_sm90INS1_16FlashAttnFwdSm90INS1_25CollectiveMainloopFwdSm90ILi2EN4cute5tupleIJNS5_1CILi1EEES8_S8_EEENS6_IJNS7_ILi128EEENS7_ILi96EEENS7_ILi64EEEEEELi256ENS_6half_tEfNS_4arch4Sm90ELb1ELb0ELb0ELb1ELb1ELb0ELb1ELb1ELb0ELb1ELb0ELb0EEENS1_21CollectiveEpilogueFwdINS6_IJSA_NS7_ILi256EEESB_EEES9_SE_SG_Li256ELb1ELb1ELb0ELb0EEENS1_36VarlenDynamicPersistentTileSchedulerILi128ELi96ELi256ELi128ELb0ELb1ELb1ELb1ELb1ELb1EEEEEEEEEvNT_6ParamsE --------------------------
	.section	.nv.constant0._ZN7cutlass13device_kernelIN5flash11enable_sm90INS1_16FlashAttnFwdSm90INS1_25CollectiveMainloopFwdSm90ILi2EN4cute5tupleIJNS5_1CILi1EEES8_S8_EEENS6_IJNS7_ILi128EEENS7_ILi96EEENS7_ILi64EEEEEELi256ENS_6half_tEfNS_4arch4Sm90ELb1ELb0ELb0ELb1ELb1ELb0ELb1ELb1ELb0ELb1ELb0ELb0EEENS1_21CollectiveEpilogueFwdINS6_IJSA_NS7_ILi256EEESB_EEES9_SE_SG_Li256ELb1ELb1ELb0ELb0EEENS1_36VarlenDynamicPersistentTileSchedulerILi128ELi96ELi256ELi128ELb0ELb1ELb1ELb1ELb1ELb1EEEEEEEEEvNT_6ParamsE,"a",@progbits
	.sectionflags	@""
	.align	4
.nv.constant0._ZN7cutlass13device_kernelIN5flash11enable_sm90INS1_16FlashAttnFwdSm90INS1_25CollectiveMainloopFwdSm90ILi2EN4cute5tupleIJNS5_1CILi1EEES8_S8_EEENS6_IJNS7_ILi128EEENS7_ILi96EEENS7_ILi64EEEEEELi256ENS_6half_tEfNS_4arch4Sm90ELb1ELb0ELb0ELb1ELb1ELb0ELb1ELb1ELb0ELb1ELb0ELb0EEENS1_21CollectiveEpilogueFwdINS6_IJSA_NS7_ILi256EEESB_EEES9_SE_SG_Li256ELb1ELb1ELb0ELb0EEENS1_36VarlenDynamicPersistentTileSchedulerILi128ELi96ELi256ELi128ELb0ELb1ELb1ELb1ELb1ELb1EEEEEEEEEvNT_6ParamsE:
	.zero		3840


//--------------------- .nv.constant0._ZN7cutlass13device_kernelIN5flash11enable_sm90INS1_16FlashAttnFwdSm90INS1_25CollectiveMainloopFwdSm90ILi2EN4cute5tupleIJNS5_1CILi1EEES8_S8_EEENS6_IJNS7_ILi128EEENS7_ILi96EEENS7_ILi64EEEEEELi256ENS_6half_tEfNS_4arch4Sm90ELb1ELb0ELb0ELb1ELb1ELb1ELb1ELb1ELb0ELb1ELb0ELb0EEENS1_21CollectiveEpilogueFwdINS6_IJSA_NS7_ILi256EEESB_EEES9_SE_SG_Li256ELb1ELb1ELb0ELb0EEENS1_36VarlenDynamicPersistentTileSchedulerILi128ELi96ELi256ELi128ELb0ELb1ELb1ELb1ELb1ELb1EEEEEEEEEvNT_6ParamsE --------------------------
	.section	.nv.constant0._ZN7cutlass13device_kernelIN5flash11enable_sm90INS1_16FlashAttnFwdSm90INS1_25CollectiveMainloopFwdSm90ILi2EN4cute5tupleIJNS5_1CILi1EEES8_S8_EEENS6_IJNS7_ILi128EEENS7_ILi96EEENS7_ILi64EEEEEELi256ENS_6half_tEfNS_4arch4Sm90ELb1ELb0ELb0ELb1ELb1ELb1ELb1ELb1ELb0ELb1ELb0ELb0EEENS1_21CollectiveEpilogueFwdINS6_IJSA_NS7_ILi256EEESB_EEES9_SE_SG_Li256ELb1ELb1ELb0ELb0EEENS1_36VarlenDynamicPersistentTileSchedulerILi128ELi96ELi256ELi128ELb0ELb1ELb1ELb1ELb1ELb1EEEEEEEEEvNT_6ParamsE,"a",@progbits
	.sectionflags	@""
	.align	4
.nv.constant0._ZN7cutlass13device_kernelIN5flash11enable_sm90INS1_16FlashAttnFwdSm90INS1_25CollectiveMainloopFwdSm90ILi2EN4cute5tupleIJNS5_1CILi1EEES8_S8_EEENS6_IJNS7_ILi128EEENS7_ILi96EEENS7_ILi64EEEEEELi256ENS_6half_tEfNS_4arch4Sm90ELb1ELb0ELb0ELb1ELb1ELb1ELb1ELb1ELb0ELb1ELb0ELb0EEENS1_21CollectiveEpilogueFwdINS6_IJSA_NS7_ILi256EEESB_EEES9_SE_SG_Li256ELb1ELb1ELb0ELb0EEENS1_36VarlenDynamicPersistentTileSchedulerILi128ELi96ELi256ELi128ELb0ELb1ELb1ELb1ELb1ELb1EEEEEEEEEvNT_6ParamsE:
	.zero		3840


//--------------------- SYMBOLS --------------------------

	.type		.nv.reservedSmem.offset0,@object
	.size		.nv.reservedSmem.offset0,0x4
